	.target	sm_90a

	.elftype	@"ET_EXEC"


//--------------------- .note.nv.tkinfo           --------------------------
	.section	.note.nv.tkinfo,"",@"SHT_NOTE"
	.sectionflags	@"SHF_NOTE_NV_TKINFO"
	.tkinfo
        /*0018*/ 	.word	0x00000002
        /*0030*/ 	.string	""
        /*0030*/ 	.string	"ptxas"
        /*0030*/ 	.string	"Cuda compilation tools, release 13.0, V13.0.88"
        /*0030*/ 	.string	"Build cuda_13.0.r13.0/compiler.36424714_0"
        /*0030*/ 	.string	"-v  -suppress-debug-info  -lineinfo  -arch sm_90a "



//--------------------- .note.nv.cuinfo           --------------------------
	.section	.note.nv.cuinfo,"",@"SHT_NOTE"
	.sectionflags	@"SHF_NOTE_NV_CUINFO"
        /*0018*/ 	.short	0x0002
        /*001a*/ 	.short	0x005a
        /*001c*/ 	.short	0x0082
	.zero		2


//--------------------- .nv.info                  --------------------------
	.section	.nv.info,"",@"SHT_CUDA_INFO"
	.align	4


	//----- nvinfo : EIATTR_REGCOUNT
	.align		4
        /*0000*/ 	.byte	0x04, 0x2f
        /*0002*/ 	.short	(.L_1 - .L_0)
	.align		4
.L_0:
        /*0004*/ 	.word	index@(matmul_kernel)
        /*0008*/ 	.word	0x000000ff


	//----- nvinfo : EIATTR_FRAME_SIZE
	.align		4
.L_1:
        /*000c*/ 	.byte	0x04, 0x11
        /*000e*/ 	.short	(.L_3 - .L_2)
	.align		4
.L_2:
        /*0010*/ 	.word	index@(matmul_kernel)
        /*0014*/ 	.word	0x00002320


	//----- nvinfo : EIATTR_MIN_STACK_SIZE
	.align		4
.L_3:
        /*0018*/ 	.byte	0x04, 0x12
        /*001a*/ 	.short	(.L_5 - .L_4)
	.align		4
.L_4:
        /*001c*/ 	.word	index@(matmul_kernel)
        /*0020*/ 	.word	0x00002320
.L_5:


//--------------------- .nv.compat                --------------------------
	.section	.nv.compat,"",@"SHT_CUDA_COMPAT_INFO"
	.align	4
        /*0000*/ 	.byte	0x02, 0x09, 0x01, 0x00, 0x02, 0x02, 0x04, 0x00, 0x02, 0x05, 0x05, 0x00, 0x03, 0x07, 0x01, 0x01
        /*0010*/ 	.byte	0x02, 0x03, 0x00, 0x00, 0x02, 0x06, 0x01, 0x00, 0x04, 0x0b, 0x08, 0x00, 0x00, 0x00, 0x00, 0x00
        /*0020*/ 	.byte	0x00, 0x00, 0x00, 0x00


//--------------------- .nv.info.matmul_kernel    --------------------------
	.section	.nv.info.matmul_kernel,"",@"SHT_CUDA_INFO"
	.sectionflags	@""
	.align	4


	//----- nvinfo : EIATTR_CUDA_API_VERSION
	.align		4
        /*0000*/ 	.byte	0x04, 0x37
        /*0002*/ 	.short	(.L_7 - .L_6)
.L_6:
        /*0004*/ 	.word	0x00000082


	//----- nvinfo : EIATTR_KPARAM_INFO
	.align		4
.L_7:
        /*0008*/ 	.byte	0x04, 0x17
        /*000a*/ 	.short	(.L_9 - .L_8)
.L_8:
        /*000c*/ 	.word	0x00000000
        /*0010*/ 	.short	0x000d
        /*0012*/ 	.short	0x0048
        /*0014*/ 	.byte	0x00, 0xf4, 0x21, 0x00


	//----- nvinfo : EIATTR_KPARAM_INFO
	.align		4
.L_9:
        /*0018*/ 	.byte	0x04, 0x17
        /*001a*/ 	.short	(.L_11 - .L_10)
.L_10:
        /*001c*/ 	.word	0x00000000
        /*0020*/ 	.short	0x000c
        /*0022*/ 	.short	0x0040
        /*0024*/ 	.byte	0x00, 0xf4, 0x21, 0x00


	//----- nvinfo : EIATTR_KPARAM_INFO
	.align		4
.L_11:
        /*0028*/ 	.byte	0x04, 0x17
        /*002a*/ 	.short	(.L_13 - .L_12)
.L_12:
        /*002c*/ 	.word	0x00000000
        /*0030*/ 	.short	0x000b
        /*0032*/ 	.short	0x0038
        /*0034*/ 	.byte	0x00, 0xf0, 0x11, 0x00


	//----- nvinfo : EIATTR_KPARAM_INFO
	.align		4
.L_13:
        /*0038*/ 	.byte	0x04, 0x17
        /*003a*/ 	.short	(.L_15 - .L_14)
.L_14:
        /*003c*/ 	.word	0x00000000
        /*0040*/ 	.short	0x000a
        /*0042*/ 	.short	0x0034
        /*0044*/ 	.byte	0x00, 0xf0, 0x11, 0x00


	//----- nvinfo : EIATTR_KPARAM_INFO
	.align		4
.L_15:
        /*0048*/ 	.byte	0x04, 0x17
        /*004a*/ 	.short	(.L_17 - .L_16)
.L_16:
        /*004c*/ 	.word	0x00000000
        /*0050*/ 	.short	0x0009
        /*0052*/ 	.short	0x0030
        /*0054*/ 	.byte	0x00, 0xf0, 0x11, 0x00


	//----- nvinfo : EIATTR_KPARAM_INFO
	.align		4
.L_17:
        /*0058*/ 	.byte	0x04, 0x17
        /*005a*/ 	.short	(.L_19 - .L_18)
.L_18:
        /*005c*/ 	.word	0x00000000
        /*0060*/ 	.short	0x0008
        /*0062*/ 	.short	0x002c
        /*0064*/ 	.byte	0x00, 0xf0, 0x11, 0x00


	//----- nvinfo : EIATTR_KPARAM_INFO
	.align		4
.L_19:
        /*0068*/ 	.byte	0x04, 0x17
        /*006a*/ 	.short	(.L_21 - .L_20)
.L_20:
        /*006c*/ 	.word	0x00000000
        /*0070*/ 	.short	0x0007
        /*0072*/ 	.short	0x0028
        /*0074*/ 	.byte	0x00, 0xf0, 0x11, 0x00


	//----- nvinfo : EIATTR_KPARAM_INFO
	.align		4
.L_21:
        /*0078*/ 	.byte	0x04, 0x17
        /*007a*/ 	.short	(.L_23 - .L_22)
.L_22:
        /*007c*/ 	.word	0x00000000
        /*0080*/ 	.short	0x0006
        /*0082*/ 	.short	0x0024
        /*0084*/ 	.byte	0x00, 0xf0, 0x11, 0x00


	//----- nvinfo : EIATTR_KPARAM_INFO
	.align		4
.L_23:
        /*0088*/ 	.byte	0x04, 0x17
        /*008a*/ 	.short	(.L_25 - .L_24)
.L_24:
        /*008c*/ 	.word	0x00000000
        /*0090*/ 	.short	0x0005
        /*0092*/ 	.short	0x0020
        /*0094*/ 	.byte	0x00, 0xf0, 0x11, 0x00


	//----- nvinfo : EIATTR_KPARAM_INFO
	.align		4
.L_25:
        /*0098*/ 	.byte	0x04, 0x17
        /*009a*/ 	.short	(.L_27 - .L_26)
.L_26:
        /*009c*/ 	.word	0x00000000
        /*00a0*/ 	.short	0x0004
        /*00a2*/ 	.short	0x001c
        /*00a4*/ 	.byte	0x00, 0xf0, 0x11, 0x00


	//----- nvinfo : EIATTR_KPARAM_INFO
	.align		4
.L_27:
        /*00a8*/ 	.byte	0x04, 0x17
        /*00aa*/ 	.short	(.L_29 - .L_28)
.L_28:
        /*00ac*/ 	.word	0x00000000
        /*00b0*/ 	.short	0x0003
        /*00b2*/ 	.short	0x0018
        /*00b4*/ 	.byte	0x00, 0xf0, 0x11, 0x00


	//----- nvinfo : EIATTR_KPARAM_INFO
	.align		4
.L_29:
        /*00b8*/ 	.byte	0x04, 0x17
        /*00ba*/ 	.short	(.L_31 - .L_30)
.L_30:
        /*00bc*/ 	.word	0x00000000
        /*00c0*/ 	.short	0x0002
        /*00c2*/ 	.short	0x0010
        /*00c4*/ 	.byte	0x00, 0xf4, 0x21, 0x00


	//----- nvinfo : EIATTR_KPARAM_INFO
	.align		4
.L_31:
        /*00c8*/ 	.byte	0x04, 0x17
        /*00ca*/ 	.short	(.L_33 - .L_32)
.L_32:
        /*00cc*/ 	.word	0x00000000
        /*00d0*/ 	.short	0x0001
        /*00d2*/ 	.short	0x0008
        /*00d4*/ 	.byte	0x00, 0xf4, 0x21, 0x00


	//----- nvinfo : EIATTR_KPARAM_INFO
	.align		4
.L_33:
        /*00d8*/ 	.byte	0x04, 0x17
        /*00da*/ 	.short	(.L_35 - .L_34)
.L_34:
        /*00dc*/ 	.word	0x00000000
        /*00e0*/ 	.short	0x0000
        /*00e2*/ 	.short	0x0000
        /*00e4*/ 	.byte	0x00, 0xf4, 0x21, 0x00


	//----- nvinfo : EIATTR_SPARSE_MMA_MASK
	.align		4
.L_35:
        /*00e8*/ 	.byte	0x03, 0x50
        /*00ea*/ 	.short	0x0000


	//----- nvinfo : EIATTR_MAXREG_COUNT
	.align		4
        /*00ec*/ 	.byte	0x03, 0x1b
        /*00ee*/ 	.short	0x00ff


	//----- nvinfo : EIATTR_NUM_BARRIERS
	.align		4
        /*00f0*/ 	.byte	0x02, 0x4c
        /*00f2*/ 	.byte	0x01
	.zero		1


	//----- nvinfo : EIATTR_ANNOTATIONS
	.align		4
        /*00f4*/ 	.byte	0x04, 0x55
        /*00f6*/ 	.short	(.L_37 - .L_36)


	//   ....[0]....
.L_36:
        /*00f8*/ 	.word	0x00000001
        /*00fc*/ 	.byte	0x70, 0x00, 0x00, 0x00, 0x01, 0x00, 0x00, 0x00, 0xb0, 0x00, 0x00, 0x00, 0x01, 0x00, 0x00, 0x00
        /* <DEDUP_REMOVED lines=521> */
        /*219c*/ 	.byte	0x10, 0x46, 0x01, 0x00, 0x01, 0x00, 0x00, 0x00, 0x30, 0x46, 0x01, 0x00


	//----- nvinfo : EIATTR_MERCURY_ISA_VERSION
	.align		4
.L_37:
        /*21a8*/ 	.byte	0x03, 0x5f
        /*21aa*/ 	.short	0x0101


	//----- nvinfo : EIATTR_EXIT_INSTR_OFFSETS
	.align		4
        /*21ac*/ 	.byte	0x04, 0x1c
        /*21ae*/ 	.short	(.L_39 - .L_38)


	//   ....[0]....
.L_38:
        /*21b0*/ 	.word	0x00068bf0


	//   ....[1]....
        /*21b4*/ 	.word	0x00068c20


	//----- nvinfo : EIATTR_REQNTID
	.align		4
.L_39:
        /*21b8*/ 	.byte	0x04, 0x10
        /*21ba*/ 	.short	(.L_41 - .L_40)
.L_40:
        /*21bc*/ 	.word	0x00000080
        /*21c0*/ 	.word	0x00000001
        /*21c4*/ 	.word	0x00000001


	//----- nvinfo : EIATTR_CBANK_PARAM_SIZE
	.align		4
.L_41:
        /*21c8*/ 	.byte	0x03, 0x19
        /*21ca*/ 	.short	0x0050


	//----- nvinfo : EIATTR_PARAM_CBANK
	.align		4
        /*21cc*/ 	.byte	0x04, 0x0a
        /*21ce*/ 	.short	(.L_43 - .L_42)
	.align		4
.L_42:
        /*21d0*/ 	.word	index@(.nv.constant0.matmul_kernel)
        /*21d4*/ 	.short	0x0210
        /*21d6*/ 	.short	0x0050


	//----- nvinfo : EIATTR_SW_WAR
	.align		4
.L_43:
        /*21d8*/ 	.byte	0x04, 0x36
        /*21da*/ 	.short	(.L_45 - .L_44)
.L_44:
        /*21dc*/ 	.word	0x00000008
.L_45:


//--------------------- .nv.callgraph             --------------------------
	.section	.nv.callgraph,"",@"SHT_CUDA_CALLGRAPH"
	.align	4
	.sectionentsize	8
	.align		4
        /*0000*/ 	.word	0x00000000
	.align		4
        /*0004*/ 	.word	0xffffffff
	.align		4
        /*0008*/ 	.word	0x00000000
	.align		4
        /*000c*/ 	.word	0xfffffffe
	.align		4
        /*0010*/ 	.word	0x00000000
	.align		4
        /*0014*/ 	.word	0xfffffffd
	.align		4
        /*0018*/ 	.word	0x00000000
	.align		4
        /*001c*/ 	.word	0xfffffffc


//--------------------- .text.matmul_kernel       --------------------------
	.section	.text.matmul_kernel,"ax",@progbits
	.align	128
        .global         matmul_kernel
        .type           matmul_kernel,@function
        .size           matmul_kernel,(.L_x_3 - matmul_kernel)
        .other          matmul_kernel,@"STO_CUDA_ENTRY STV_DEFAULT"
matmul_kernel:
.text.matmul_kernel:
[----:B------:R-:W0:Y:S08]  /*0000*/  LDC R1, c[0x0][0x28] ;  /* 0x00000a00ff017b82 */ /* 0x000e300000000800 */
[----:B------:R-:W1:Y:S01]  /*0010*/  LDC.64 R48, c[0x0][0x228] ;  /* 0x00008a00ff307b82 */ /* 0x000e620000000a00 */
[----:B0-----:R-:W-:Y:S01]  /*0020*/  VIADD R1, R1, 0xffffdce0 ;  /* 0xffffdce001017836 */ /* 0x001fe20000000000 */
[----:B------:R-:W0:Y:S01]  /*0030*/  S2R R5, SR_CTAID.X ;  /* 0x0000000000057919 */ /* 0x000e220000002500 */
[----:B------:R-:W-:Y:S01]  /*0040*/  UMOV UR4, 0x400 ;  /* 0x0000040000047882 */ /* 0x000fe20000000000 */
[----:B------:R-:W-:Y:S01]  /*0050*/  ULDC.64 UR8, c[0x0][0x208] ;  /* 0x0000820000087ab9 */ /* 0x000fe20000000a00 */
[----:B------:R-:W-:Y:S01]  /*0060*/  CS2R R156, SRZ ;  /* 0x00000000009c7805 */ /* 0x000fe2000001ff00 */
[----:B------:R2:W-:Y:S01]  /*0070*/  STL [R1+0x330], RZ ;  /* 0x000330ff01007387 */ /* 0x0005e20000100800 */
[----:B------:R-:W-:Y:S01]  /*0080*/  CS2R R158, SRZ ;  /* 0x00000000009e7805 */ /* 0x000fe2000001ff00 */
[----:B------:R-:W3:Y:S01]  /*0090*/  S2UR UR5, SR_CgaCtaId ;  /* 0x00000000000579c3 */ /* 0x000ee20000008800 */
[----:B------:R-:W-:Y:S01]  /*00a0*/  CS2R R148, SRZ ;  /* 0x0000000000947805 */ /* 0x000fe2000001ff00 */
[----:B------:R2:W-:Y:S01]  /*00b0*/  STL [R1+0x334], RZ ;  /* 0x000334ff01007387 */ /* 0x0005e20000100800 */
[----:B------:R-:W-:-:S02]  /*00c0*/  CS2R R150, SRZ ;  /* 0x0000000000967805 */ /* 0x000fc4000001ff00 */
[----:B------:R-:W-:Y:S02]  /*00d0*/  CS2R R140, SRZ ;  /* 0x00000000008c7805 */ /* 0x000fe4000001ff00 */
[----:B------:R-:W-:Y:S01]  /*00e0*/  CS2R R142, SRZ ;  /* 0x00000000008e7805 */ /* 0x000fe2000001ff00 */
[----:B------:R2:W-:Y:S01]  /*00f0*/  STL [R1+0x338], RZ ;  /* 0x000338ff01007387 */ /* 0x0005e20000100800 */
[----:B------:R-:W-:Y:S02]  /*0100*/  CS2R R132, SRZ ;  /* 0x0000000000847805 */ /* 0x000fe4000001ff00 */
[----:B------:R-:W-:Y:S02]  /*0110*/  CS2R R134, SRZ ;  /* 0x0000000000867805 */ /* 0x000fe4000001ff00 */
[----:B------:R-:W-:Y:S01]  /*0120*/  CS2R R124, SRZ ;  /* 0x00000000007c7805 */ /* 0x000fe2000001ff00 */
[----:B------:R2:W-:Y:S01]  /*0130*/  STL [R1+0x33c], RZ ;  /* 0x00033cff01007387 */ /* 0x0005e20000100800 */
[----:B------:R-:W-:-:S02]  /*0140*/  CS2R R126, SRZ ;  /* 0x00000000007e7805 */ /* 0x000fc4000001ff00 */
[----:B------:R-:W-:Y:S02]  /*0150*/  CS2R R116, SRZ ;  /* 0x0000000000747805 */ /* 0x000fe4000001ff00 */
[----:B------:R-:W-:Y:S01]  /*0160*/  CS2R R118, SRZ ;  /* 0x0000000000767805 */ /* 0x000fe2000001ff00 */
[----:B------:R2:W-:Y:S01]  /*0170*/  STL [R1+0x360], RZ ;  /* 0x000360ff01007387 */ /* 0x0005e20000100800 */
[----:B------:R-:W-:Y:S01]  /*0180*/  CS2R R108, SRZ ;  /* 0x00000000006c7805 */ /* 0x000fe2000001ff00 */
[----:B-1----:R-:W-:Y:S01]  /*0190*/  VIADD R0, R49, 0x1ff ;  /* 0x000001ff31007836 */ /* 0x002fe20000000000 */
[----:B------:R-:W-:Y:S01]  /*01a0*/  CS2R R110, SRZ ;  /* 0x00000000006e7805 */ /* 0x000fe2000001ff00 */
[----:B------:R2:W-:Y:S01]  /*01b0*/  STL [R1+0x364], RZ ;  /* 0x000364ff01007387 */ /* 0x0005e20000100800 */
[----:B------:R-:W-:Y:S02]  /*01c0*/  CS2R R100, SRZ ;  /* 0x0000000000647805 */ /* 0x000fe4000001ff00 */
[----:B------:R-:W-:-:S02]  /*01d0*/  CS2R R102, SRZ ;  /* 0x0000000000667805 */ /* 0x000fc4000001ff00 */
[----:B------:R-:W-:Y:S01]  /*01e0*/  SHF.R.S32.HI R3, RZ, 0x1f, R0 ;  /* 0x0000001fff037819 */ /* 0x000fe20000011400 */
[----:B------:R2:W-:Y:S01]  /*01f0*/  STL [R1+0x368], RZ ;  /* 0x000368ff01007387 */ /* 0x0005e20000100800 */
[----:B------:R-:W-:Y:S01]  /*0200*/  CS2R R92, SRZ ;  /* 0x00000000005c7805 */ /* 0x000fe2000001ff00 */
[----:B---3--:R-:W-:Y:S01]  /*0210*/  ULEA UR4, UR5, UR4, 0x18 ;  /* 0x0000000405047291 */ /* 0x008fe2000f8ec03f */
[----:B------:R-:W-:Y:S01]  /*0220*/  LEA.HI R3, R3, R0, RZ, 0x9 ;  /* 0x0000000003037211 */ /* 0x000fe200078f48ff */
[----:B------:R2:W-:Y:S01]  /*0230*/  STL [R1+0x36c], RZ ;  /* 0x00036cff01007387 */ /* 0x0005e20000100800 */
[----:B0-----:R-:W-:Y:S02]  /*0240*/  IABS R8, R5 ;  /* 0x0000000500087213 */ /* 0x001fe40000000000 */
[----:B------:R-:W-:Y:S02]  /*0250*/  CS2R R94, SRZ ;  /* 0x00000000005e7805 */ /* 0x000fe4000001ff00 */
[----:B------:R-:W-:Y:S01]  /*0260*/  SHF.R.S32.HI R4, RZ, 0x9, R3 ;  /* 0x00000009ff047819 */ /* 0x000fe20000011403 */
[----:B------:R2:W-:Y:S01]  /*0270*/  STL [R1+0x390], RZ ;  /* 0x000390ff01007387 */ /* 0x0005e20000100800 */
[----:B------:R-:W-:-:S02]  /*0280*/  CS2R R84, SRZ ;  /* 0x0000000000547805 */ /* 0x000fc4000001ff00 */
[----:B------:R-:W-:Y:S02]  /*0290*/  CS2R R86, SRZ ;  /* 0x0000000000567805 */ /* 0x000fe4000001ff00 */
[-C--:B------:R-:W-:Y:S01]  /*02a0*/  IABS R7, R4.reuse ;  /* 0x0000000400077213 */ /* 0x080fe20000000000 */
[----:B------:R2:W-:Y:S01]  /*02b0*/  STL [R1+0x394], RZ ;  /* 0x000394ff01007387 */ /* 0x0005e20000100800 */
[----:B------:R-:W-:Y:S02]  /*02c0*/  IABS R10, R4 ;  /* 0x00000004000a7213 */ /* 0x000fe40000000000 */
[----:B------:R-:W-:Y:S01]  /*02d0*/  CS2R R80, SRZ ;  /* 0x0000000000507805 */ /* 0x000fe2000001ff00 */
[----:B------:R-:W0:Y:S01]  /*02e0*/  I2F.RP R0, R7 ;  /* 0x0000000700007306 */ /* 0x000e220000209400 */
[----:B------:R2:W-:Y:S01]  /*02f0*/  STL [R1+0x398], RZ ;  /* 0x000398ff01007387 */ /* 0x0005e20000100800 */
[----:B------:R-:W-:Y:S02]  /*0300*/  CS2R R82, SRZ ;  /* 0x0000000000527805 */ /* 0x000fe4000001ff00 */
[----:B------:R-:W-:-:S02]  /*0310*/  CS2R R76, SRZ ;  /* 0x00000000004c7805 */ /* 0x000fc4000001ff00 */
[----:B------:R-:W-:Y:S01]  /*0320*/  CS2R R78, SRZ ;  /* 0x00000000004e7805 */ /* 0x000fe2000001ff00 */
[----:B------:R2:W-:Y:S01]  /*0330*/  STL [R1+0x39c], RZ ;  /* 0x00039cff01007387 */ /* 0x0005e20000100800 */
[----:B------:R-:W-:Y:S02]  /*0340*/  CS2R R72, SRZ ;  /* 0x0000000000487805 */ /* 0x000fe4000001ff00 */
[----:B------:R-:W-:Y:S02]  /*0350*/  CS2R R74, SRZ ;  /* 0x00000000004a7805 */ /* 0x000fe4000001ff00 */
[----:B------:R-:W-:Y:S01]  /*0360*/  CS2R R68, SRZ ;  /* 0x0000000000447805 */ /* 0x000fe2000001ff00 */
[----:B------:R2:W-:Y:S01]  /*0370*/  STL [R1+0x3c0], RZ ;  /* 0x0003c0ff01007387 */ /* 0x0005e20000100800 */
[----:B------:R-:W-:Y:S02]  /*0380*/  CS2R R70, SRZ ;  /* 0x0000000000467805 */ /* 0x000fe4000001ff00 */
[----:B------:R-:W-:-:S02]  /*0390*/  CS2R R60, SRZ ;  /* 0x00000000003c7805 */ /* 0x000fc4000001ff00 */
[----:B------:R-:W-:Y:S01]  /*03a0*/  CS2R R62, SRZ ;  /* 0x00000000003e7805 */ /* 0x000fe2000001ff00 */
[----:B------:R2:W-:Y:S01]  /*03b0*/  STL [R1+0x3c4], RZ ;  /* 0x0003c4ff01007387 */ /* 0x0005e20000100800 */
[----:B------:R-:W-:Y:S01]  /*03c0*/  CS2R R44, SRZ ;  /* 0x00000000002c7805 */ /* 0x000fe2000001ff00 */
[----:B0-----:R-:W0:Y:S01]  /*03d0*/  MUFU.RCP R0, R0 ;  /* 0x0000000000007308 */ /* 0x001e220000001000 */
        /* <DEDUP_REMOVED lines=15> */
[----:B------:R-:W-:Y:S01]  /*04d0*/  CS2R R20, SRZ ;  /* 0x0000000000147805 */ /* 0x000fe2000001ff00 */
[----:B0-----:R-:W-:Y:S01]  /*04e0*/  VIADD R2, R0, 0xffffffe ;  /* 0x0ffffffe00027836 */ /* 0x001fe20000000000 */
[----:B------:R2:W-:Y:S01]  /*04f0*/  STL [R1+0x3e8], RZ ;  /* 0x0003e8ff01007387 */ /* 0x0005e20000100800 */
[----:B------:R-:W-:Y:S01]  /*0500*/  IMAD.MOV R0, RZ, RZ, -R10 ;  /* 0x000000ffff007224 */ /* 0x000fe200078e0a0a */
[----:B------:R-:W-:Y:S01]  /*0510*/  CS2R R22, SRZ ;  /* 0x0000000000167805 */ /* 0x000fe2000001ff00 */
[----:B------:R0:W1:Y:S01]  /*0520*/  F2I.FTZ.U32.TRUNC.NTZ R3, R2 ;  /* 0x0000000200037305 */ /* 0x000062000021f000 */
        /* <DEDUP_REMOVED lines=9> */
[----:B0-----:R-:W-:Y:S01]  /*05c0*/  IMAD.MOV.U32 R2, RZ, RZ, RZ ;  /* 0x000000ffff027224 */ /* 0x001fe200078e00ff */
[----:B------:R-:W-:Y:S02]  /*05d0*/  CS2R R96, SRZ ;  /* 0x0000000000607805 */ /* 0x000fe4000001ff00 */
[----:B------:R-:W-:Y:S01]  /*05e0*/  CS2R R98, SRZ ;  /* 0x0000000000627805 */ /* 0x000fe2000001ff00 */
[----:B------:R2:W-:Y:S01]  /*05f0*/  STL [R1+0x5f8], RZ ;  /* 0x0005f8ff01007387 */ /* 0x0005e20000100800 */
[----:B------:R-:W-:Y:S01]  /*0600*/  CS2R R104, SRZ ;  /* 0x0000000000687805 */ /* 0x000fe2000001ff00 */
[--C-:B-1----:R-:W-:Y:S01]  /*0610*/  IMAD.MOV R6, RZ, RZ, -R3.reuse ;  /* 0x000000ffff067224 */ /* 0x102fe200078e0a03 */
[----:B------:R-:W-:Y:S01]  /*0620*/  CS2R R106, SRZ ;  /* 0x00000000006a7805 */ /* 0x000fe2000001ff00 */
[----:B------:R2:W-:Y:S01]  /*0630*/  STL [R1+0x5fc], RZ ;  /* 0x0005fcff01007387 */ /* 0x0005e20000100800 */
[----:B------:R-:W-:Y:S01]  /*0640*/  CS2R R112, SRZ ;  /* 0x0000000000707805 */ /* 0x000fe2000001ff00 */
[----:B------:R-:W-:Y:S01]  /*0650*/  IMAD R9, R6, R7, RZ ;  /* 0x0000000706097224 */ /* 0x000fe200078e02ff */
[----:B------:R-:W-:Y:S01]  /*0660*/  CS2R R114, SRZ ;  /* 0x0000000000727805 */ /* 0x000fe2000001ff00 */
[----:B------:R2:W-:Y:S01]  /*0670*/  STL [R1+0x600], RZ ;  /* 0x000600ff01007387 */ /* 0x0005e20000100800 */
[----:B------:R-:W-:Y:S01]  /*0680*/  IMAD.MOV.U32 R6, RZ, RZ, R8 ;  /* 0x000000ffff067224 */ /* 0x000fe200078e0008 */
[----:B------:R-:W-:Y:S01]  /*0690*/  CS2R R120, SRZ ;  /* 0x0000000000787805 */ /* 0x000fe2000001ff00 */
[----:B------:R-:W-:Y:S01]  /*06a0*/  IMAD.HI.U32 R3, R3, R9, R2 ;  /* 0x0000000903037227 */ /* 0x000fe200078e0002 */
[----:B------:R2:W-:Y:S01]  /*06b0*/  STL [R1+0x604], RZ ;  /* 0x000604ff01007387 */ /* 0x0005e20000100800 */
[----:B------:R-:W-:-:S02]  /*06c0*/  CS2R R122, SRZ ;  /* 0x00000000007a7805 */ /* 0x000fc4000001ff00 */
[----:B------:R-:W-:Y:S02]  /*06d0*/  CS2R R128, SRZ ;  /* 0x0000000000807805 */ /* 0x000fe4000001ff00 */
[----:B------:R-:W-:Y:S01]  /*06e0*/  CS2R R130, SRZ ;  /* 0x0000000000827805 */ /* 0x000fe2000001ff00 */
[----:B------:R2:W-:Y:S01]  /*06f0*/  STL [R1+0x608], RZ ;  /* 0x000608ff01007387 */ /* 0x0005e20000100800 */
[----:B------:R-:W-:Y:S01]  /*0700*/  IMAD.HI.U32 R3, R3, R6, RZ ;  /* 0x0000000603037227 */ /* 0x000fe200078e00ff */
[----:B------:R-:W-:Y:S02]  /*0710*/  CS2R R136, SRZ ;  /* 0x0000000000887805 */ /* 0x000fe4000001ff00 */
[----:B------:R-:W-:Y:S01]  /*0720*/  CS2R R138, SRZ ;  /* 0x00000000008a7805 */ /* 0x000fe2000001ff00 */
[----:B------:R2:W-:Y:S01]  /*0730*/  STL [R1+0x60c], RZ ;  /* 0x00060cff01007387 */ /* 0x0005e20000100800 */
[----:B------:R-:W-:Y:S01]  /*0740*/  IMAD R0, R3, R0, R6 ;  /* 0x0000000003007224 */ /* 0x000fe200078e0206 */
[----:B------:R-:W-:-:S02]  /*0750*/  CS2R R144, SRZ ;  /* 0x0000000000907805 */ /* 0x000fc4000001ff00 */
[----:B------:R-:W-:Y:S01]  /*0760*/  CS2R R146, SRZ ;  /* 0x0000000000927805 */ /* 0x000fe2000001ff00 */
[----:B------:R2:W-:Y:S01]  /*0770*/  STL [R1+0x610], RZ ;  /* 0x000610ff01007387 */ /* 0x0005e20000100800 */
[----:B------:R-:W-:Y:S02]  /*0780*/  CS2R R152, SRZ ;  /* 0x0000000000987805 */ /* 0x000fe4000001ff00 */
[----:B------:R-:W-:Y:S02]  /*0790*/  ISETP.GT.U32.AND P1, PT, R7, R0, PT ;  /* 0x000000000700720c */ /* 0x000fe40003f24070 */
[----:B------:R-:W-:Y:S01]  /*07a0*/  CS2R R154, SRZ ;  /* 0x00000000009a7805 */ /* 0x000fe2000001ff00 */
        /* <DEDUP_REMOVED lines=10> */
[----:B------:R-:W-:Y:S01]  /*0850*/  CS2R R174, SRZ ;  /* 0x0000000000ae7805 */ /* 0x000fe2000001ff00 */
[----:B------:R-:W-:Y:S01]  /*0860*/  @!P1 IMAD.IADD R0, R0, 0x1, -R7 ;  /* 0x0000000100009824 */ /* 0x000fe200078e0a07 */
[----:B------:R2:W-:Y:S01]  /*0870*/  STL [R1+0x620], RZ ;  /* 0x000620ff01007387 */ /* 0x0005e20000100800 */
[----:B------:R-:W-:Y:S01]  /*0880*/  @!P1 VIADD R3, R3, 0x1 ;  /* 0x0000000103039836 */ /* 0x000fe20000000000 */
[----:B------:R-:W-:-:S02]  /*0890*/  ISETP.NE.AND P1, PT, R4, RZ, PT ;  /* 0x000000ff0400720c */ /* 0x000fc40003f25270 */
[----:B------:R-:W-:Y:S01]  /*08a0*/  CS2R R176, SRZ ;  /* 0x0000000000b07805 */ /* 0x000fe2000001ff00 */
[----:B------:R2:W-:Y:S01]  /*08b0*/  STL [R1+0x624], RZ ;  /* 0x000624ff01007387 */ /* 0x0005e20000100800 */
[----:B------:R-:W-:Y:S02]  /*08c0*/  ISETP.GE.U32.AND P0, PT, R0, R7, PT ;  /* 0x000000070000720c */ /* 0x000fe40003f06070 */
[----:B------:R-:W-:Y:S02]  /*08d0*/  CS2R R178, SRZ ;  /* 0x0000000000b27805 */ /* 0x000fe4000001ff00 */
[----:B------:R-:W-:Y:S01]  /*08e0*/  LOP3.LUT R0, R5, R4, RZ, 0x3c, !PT ;  /* 0x0000000405007212 */ /* 0x000fe200078e3cff */
[----:B------:R2:W-:Y:S01]  /*08f0*/  STL [R1+0x628], RZ ;  /* 0x000628ff01007387 */ /* 0x0005e20000100800 */
[----:B------:R-:W-:Y:S02]  /*0900*/  CS2R R180, SRZ ;  /* 0x0000000000b47805 */ /* 0x000fe4000001ff00 */
[----:B------:R-:W-:-:S02]  /*0910*/  CS2R R182, SRZ ;  /* 0x0000000000b67805 */ /* 0x000fc4000001ff00 */
[----:B------:R-:W-:Y:S01]  /*0920*/  ISETP.GE.AND P2, PT, R0, RZ, PT ;  /* 0x000000ff0000720c */ /* 0x000fe20003f46270 */
[----:B------:R2:W-:Y:S01]  /*0930*/  STL [R1+0x62c], RZ ;  /* 0x00062cff01007387 */ /* 0x0005e20000100800 */
[----:B------:R-:W-:Y:S01]  /*0940*/  VIADD R0, R48, 0xff ;  /* 0x000000ff30007836 */ /* 0x000fe20000000000 */
[----:B------:R-:W-:Y:S02]  /*0950*/  CS2R R184, SRZ ;  /* 0x0000000000b87805 */ /* 0x000fe4000001ff00 */
[----:B------:R-:W-:Y:S01]  /*0960*/  CS2R R186, SRZ ;  /* 0x0000000000ba7805 */ /* 0x000fe2000001ff00 */
[----:B------:R2:W-:Y:S01]  /*0970*/  STL [R1+0x630], RZ ;  /* 0x000630ff01007387 */ /* 0x0005e20000100800 */
[----:B------:R-:W-:Y:S01]  /*0980*/  CS2R R196, SRZ ;  /* 0x0000000000c47805 */ /* 0x000fe2000001ff00 */
[----:B------:R-:W-:Y:S01]  /*0990*/  @P0 VIADD R3, R3, 0x1 ;  /* 0x0000000103030836 */ /* 0x000fe20000000000 */
[----:B------:R-:W-:Y:S01]  /*09a0*/  CS2R R198, SRZ ;  /* 0x0000000000c67805 */ /* 0x000fe2000001ff00 */
[----:B------:R2:W-:Y:S01]  /*09b0*/  STL [R1+0x634], RZ ;  /* 0x000634ff01007387 */ /* 0x0005e20000100800 */
[----:B------:R-:W-:Y:S01]  /*09c0*/  CS2R R200, SRZ ;  /* 0x0000000000c87805 */ /* 0x000fe2000001ff00 */
[----:B------:R-:W-:Y:S01]  /*09d0*/  IMAD.MOV.U32 R8, RZ, RZ, R3 ;  /* 0x000000ffff087224 */ /* 0x000fe200078e0003 */
[----:B------:R-:W-:Y:S01]  /*09e0*/  SHF.R.S32.HI R3, RZ, 0x1f, R0 ;  /* 0x0000001fff037819 */ /* 0x000fe20000011400 */
[----:B------:R2:W-:Y:S01]  /*09f0*/  STL [R1+0x638], RZ ;  /* 0x000638ff01007387 */ /* 0x0005e20000100800 */
[----:B------:R-:W-:Y:S01]  /*0a00*/  CS2R R202, SRZ ;  /* 0x0000000000ca7805 */ /* 0x000fe2000001ff00 */
[----:B------:R-:W-:Y:S01]  /*0a10*/  @!P2 IMAD.MOV R8, RZ, RZ, -R8 ;  /* 0x000000ffff08a224 */ /* 0x000fe200078e0a08 */
[----:B------:R-:W-:Y:S01]  /*0a20*/  LEA.HI R3, R3, R0, RZ, 0x8 ;  /* 0x0000000003037211 */ /* 0x000fe200078f40ff */
[----:B------:R2:W-:Y:S01]  /*0a30*/  STL [R1+0x63c], RZ ;  /* 0x00063cff01007387 */ /* 0x0005e20000100800 */
[----:B------:R-:W-:-:S02]  /*0a40*/  @!P1 LOP3.LUT R8, RZ, R4, RZ, 0x33, !PT ;  /* 0x00000004ff089212 */ /* 0x000fc400078e33ff */
[----:B------:R-:W-:Y:S02]  /*0a50*/  CS2R R204, SRZ ;  /* 0x0000000000cc7805 */ /* 0x000fe4000001ff00 */
[----:B------:R-:W-:Y:S01]  /*0a60*/  CS2R R206, SRZ ;  /* 0x0000000000ce7805 */ /* 0x000fe2000001ff00 */
[----:B------:R2:W-:Y:S01]  /*0a70*/  STL [R1+0x640], RZ ;  /* 0x000640ff01007387 */ /* 0x0005e20000100800 */
[----:B------:R-:W-:Y:S01]  /*0a80*/  LEA.HI.SX32 R3, R3, -R8, 0x18 ;  /* 0x8000000803037211 */ /* 0x000fe200078fc2ff */
[----:B------:R-:W-:Y:S01]  /*0a90*/  IMAD.MOV R6, RZ, RZ, -R8 ;  /* 0x000000ffff067224 */ /* 0x000fe200078e0a08 */
[----:B------:R-:W-:Y:S01]  /*0aa0*/  CS2R R208, SRZ ;  /* 0x0000000000d07805 */ /* 0x000fe2000001ff00 */
[----:B------:R2:W-:Y:S01]  /*0ab0*/  STL [R1+0x644], RZ ;  /* 0x000644ff01007387 */ /* 0x0005e20000100800 */
[----:B------:R-:W-:Y:S01]  /*0ac0*/  VIMNMX R9, R3, 0x1, PT ;  /* 0x0000000103097848 */ /* 0x000fe20003fe0100 */
[----:B------:R-:W-:Y:S01]  /*0ad0*/  IMAD R10, R4, R6, R5 ;  /* 0x00000006040a7224 */ /* 0x000fe200078e0205 */
[----:B------:R-:W-:Y:S01]  /*0ae0*/  CS2R R210, SRZ ;  /* 0x0000000000d27805 */ /* 0x000fe2000001ff00 */
[----:B------:R2:W-:Y:S01]  /*0af0*/  STL [R1+0x648], RZ ;  /* 0x000648ff01007387 */ /* 0x0005e20000100800 */
[----:B------:R-:W-:-:S02]  /*0b00*/  IABS R7, R9 ;  /* 0x0000000900077213 */ /* 0x000fc40000000000 */
[----:B------:R-:W-:Y:S02]  /*0b10*/  CS2R R212, SRZ ;  /* 0x0000000000d47805 */ /* 0x000fe4000001ff00 */
[----:B------:R-:W-:Y:S01]  /*0b20*/  IABS R6, R10 ;  /* 0x0000000a00067213 */ /* 0x000fe20000000000 */
[----:B------:R2:W-:Y:S01]  /*0b30*/  STL [R1+0x64c], RZ ;  /* 0x00064cff01007387 */ /* 0x0005e20000100800 */
[----:B------:R-:W0:Y:S01]  /*0b40*/  I2F.RP R0, R7 ;  /* 0x0000000700007306 */ /* 0x000e220000209400 */
[----:B------:R-:W-:Y:S02]  /*0b50*/  CS2R R214, SRZ ;  /* 0x0000000000d67805 */ /* 0x000fe4000001ff00 */
        /* <DEDUP_REMOVED lines=14> */
[----:B0-----:R-:W0:Y:S01]  /*0c40*/  MUFU.RCP R0, R0 ;  /* 0x0000000000007308 */ /* 0x001e220000001000 */
        /* <DEDUP_REMOVED lines=10> */
[----:B------:R2:W-:Y:S04]  /*0cf0*/  STL [R1+0x668], RZ ;  /* 0x000668ff01007387 */ /* 0x0005e80000100800 */
[----:B------:R2:W-:Y:S01]  /*0d00*/  STL [R1+0x66c], RZ ;  /* 0x00066cff01007387 */ /* 0x0005e20000100800 */
[----:B0-----:R-:W-:-:S03]  /*0d10*/  VIADD R2, R0, 0xffffffe ;  /* 0x0ffffffe00027836 */ /* 0x001fc60000000000 */
[----:B------:R2:W-:Y:S01]  /*0d20*/  STL [R1+0x670], RZ ;  /* 0x000670ff01007387 */ /* 0x0005e20000100800 */
[----:B------:R0:W1:Y:S03]  /*0d30*/  F2I.FTZ.U32.TRUNC.NTZ R3, R2 ;  /* 0x0000000200037305 */ /* 0x000066000021f000 */
[----:B------:R2:W-:Y:S04]  /*0d40*/  STL [R1+0x674], RZ ;  /* 0x000674ff01007387 */ /* 0x0005e80000100800 */
[----:B------:R2:W-:Y:S01]  /*0d50*/  STL [R1+0x678], RZ ;  /* 0x000678ff01007387 */ /* 0x0005e20000100800 */
[----:B0-----:R-:W-:-:S03]  /*0d60*/  IMAD.MOV.U32 R2, RZ, RZ, RZ ;  /* 0x000000ffff027224 */ /* 0x001fc600078e00ff */
[----:B------:R2:W-:Y:S04]  /*0d70*/  STL [R1+0x67c], RZ ;  /* 0x00067cff01007387 */ /* 0x0005e80000100800 */
[----:B------:R2:W-:Y:S01]  /*0d80*/  STL [R1+0x680], RZ ;  /* 0x000680ff01007387 */ /* 0x0005e20000100800 */
[----:B-1----:R-:W-:-:S03]  /*0d90*/  IMAD.MOV R11, RZ, RZ, -R3 ;  /* 0x000000ffff0b7224 */ /* 0x002fc600078e0a03 */
[----:B------:R2:W-:Y:S01]  /*0da0*/  STL [R1+0x684], RZ ;  /* 0x000684ff01007387 */ /* 0x0005e20000100800 */
[----:B------:R-:W-:-:S03]  /*0db0*/  IMAD.MOV.U32 R4, RZ, RZ, R11 ;  /* 0x000000ffff047224 */ /* 0x000fc600078e000b */
[----:B------:R2:W-:Y:S01]  /*0dc0*/  STL [R1+0x688], RZ ;  /* 0x000688ff01007387 */ /* 0x0005e20000100800 */
[----:B------:R-:W-:Y:S01]  /*0dd0*/  IMAD R5, R4, R7, RZ ;  /* 0x0000000704057224 */ /* 0x000fe200078e02ff */
[----:B------:R-:W-:Y:S02]  /*0de0*/  IABS R4, R9 ;  /* 0x0000000900047213 */ /* 0x000fe40000000000 */
[----:B------:R2:W-:Y:S01]  /*0df0*/  STL [R1+0x68c], RZ ;  /* 0x00068cff01007387 */ /* 0x0005e20000100800 */
[----:B------:R-:W-:-:S03]  /*0e00*/  IMAD.HI.U32 R3, R3, R5, R2 ;  /* 0x0000000503037227 */ /* 0x000fc600078e0002 */
[----:B------:R2:W-:Y:S01]  /*0e10*/  STL [R1+0x690], RZ ;  /* 0x000690ff01007387 */ /* 0x0005e20000100800 */
[----:B------:R-:W-:Y:S02]  /*0e20*/  IMAD.MOV R5, RZ, RZ, -R4 ;  /* 0x000000ffff057224 */ /* 0x000fe400078e0a04 */
[----:B------:R-:W-:Y:S01]  /*0e30*/  IMAD.HI.U32 R4, R3, R6, RZ ;  /* 0x0000000603047227 */ /* 0x000fe200078e00ff */
[----:B------:R2:W-:Y:S03]  /*0e40*/  STL [R1+0x694], RZ ;  /* 0x000694ff01007387 */ /* 0x0005e60000100800 */
[----:B------:R-:W-:Y:S01]  /*0e50*/  IMAD R0, R4, R5, R6 ;  /* 0x0000000504007224 */ /* 0x000fe200078e0206 */
[----:B------:R2:W-:Y:S04]  /*0e60*/  STL [R1+0x698], RZ ;  /* 0x000698ff01007387 */ /* 0x0005e80000100800 */
[----:B------:R2:W-:Y:S01]  /*0e70*/  STL [R1+0x69c], RZ ;  /* 0x00069cff01007387 */ /* 0x0005e20000100800 */
[----:B------:R-:W-:-:S03]  /*0e80*/  ISETP.GT.U32.AND P1, PT, R7, R0, PT ;  /* 0x000000000700720c */ /* 0x000fc60003f24070 */
[----:B------:R2:W-:Y:S04]  /*0e90*/  STL [R1+0x6a0], RZ ;  /* 0x0006a0ff01007387 */ /* 0x0005e80000100800 */
[----:B------:R2:W-:Y:S04]  /*0ea0*/  STL [R1+0x6a4], RZ ;  /* 0x0006a4ff01007387 */ /* 0x0005e80000100800 */
[----:B------:R2:W-:Y:S02]  /*0eb0*/  STL [R1+0x6a8], RZ ;  /* 0x0006a8ff01007387 */ /* 0x0005e40000100800 */
[----:B------:R-:W-:-:S02]  /*0ec0*/  @!P1 IMAD.IADD R0, R0, 0x1, -R7 ;  /* 0x0000000100009824 */ /* 0x000fc400078e0a07 */
[----:B------:R2:W-:Y:S01]  /*0ed0*/  STL [R1+0x6ac], RZ ;  /* 0x0006acff01007387 */ /* 0x0005e20000100800 */
[----:B------:R-:W-:Y:S01]  /*0ee0*/  @!P1 VIADD R4, R4, 0x1 ;  /* 0x0000000104049836 */ /* 0x000fe20000000000 */
[----:B------:R-:W-:Y:S02]  /*0ef0*/  ISETP.NE.AND P1, PT, R9, RZ, PT ;  /* 0x000000ff0900720c */ /* 0x000fe40003f25270 */
[----:B------:R2:W-:Y:S01]  /*0f00*/  STL [R1+0x6b0], RZ ;  /* 0x0006b0ff01007387 */ /* 0x0005e20000100800 */
[----:B------:R-:W-:Y:S02]  /*0f10*/  ISETP.GE.U32.AND P0, PT, R0, R7, PT ;  /* 0x000000070000720c */ /* 0x000fe40003f06070 */
[----:B------:R-:W-:Y:S01]  /*0f20*/  LOP3.LUT R0, R10, R9, RZ, 0x3c, !PT ;  /* 0x000000090a007212 */ /* 0x000fe200078e3cff */
[----:B------:R2:W-:Y:S03]  /*0f30*/  STL [R1+0x6b4], RZ ;  /* 0x0006b4ff01007387 */ /* 0x0005e60000100800 */
[----:B------:R-:W-:Y:S01]  /*0f40*/  ISETP.GE.AND P2, PT, R0, RZ, PT ;  /* 0x000000ff0000720c */ /* 0x000fe20003f46270 */
[----:B------:R2:W-:Y:S04]  /*0f50*/  STL [R1+0x6b8], RZ ;  /* 0x0006b8ff01007387 */ /* 0x0005e80000100800 */
[----:B------:R2:W-:Y:S02]  /*0f60*/  STL [R1+0x6bc], RZ ;  /* 0x0006bcff01007387 */ /* 0x0005e40000100800 */
[----:B------:R-:W-:-:S02]  /*0f70*/  @P0 VIADD R4, R4, 0x1 ;  /* 0x0000000104040836 */ /* 0x000fc40000000000 */
[----:B------:R2:W-:Y:S04]  /*0f80*/  STL [R1+0x6c0], RZ ;  /* 0x0006c0ff01007387 */ /* 0x0005e80000100800 */
[----:B------:R2:W-:Y:S01]  /*0f90*/  STL [R1+0x6c4], RZ ;  /* 0x0006c4ff01007387 */ /* 0x0005e20000100800 */
[----:B------:R-:W-:Y:S01]  /*0fa0*/  @!P2 IMAD.MOV R4, RZ, RZ, -R4 ;  /* 0x000000ffff04a224 */ /* 0x000fe200078e0a04 */
[----:B------:R-:W-:Y:S02]  /*0fb0*/  @!P1 LOP3.LUT R4, RZ, R9, RZ, 0x33, !PT ;  /* 0x00000009ff049212 */ /* 0x000fe400078e33ff */
[----:B------:R2:W-:Y:S03]  /*0fc0*/  STL [R1+0x6c8], RZ ;  /* 0x0006c8ff01007387 */ /* 0x0005e60000100800 */
[----:B------:R-:W-:Y:S01]  /*0fd0*/  IMAD.MOV R0, RZ, RZ, -R4 ;  /* 0x000000ffff007224 */ /* 0x000fe200078e0a04 */
[----:B------:R2:W-:Y:S01]  /*0fe0*/  STL [R1+0x6cc], RZ ;  /* 0x0006ccff01007387 */ /* 0x0005e20000100800 */
[----:B------:R-:W-:-:S02]  /*0ff0*/  IMAD.SHL.U32 R4, R4, 0x200, RZ ;  /* 0x0000020004047824 */ /* 0x000fc400078e00ff */
[----:B------:R-:W-:Y:S01]  /*1000*/  IMAD R0, R9, R0, R10 ;  /* 0x0000000009007224 */ /* 0x000fe200078e020a */
[----:B------:R2:W-:Y:S01]  /*1010*/  STL [R1+0x6d0], RZ ;  /* 0x0006d0ff01007387 */ /* 0x0005e20000100800 */
[----:B------:R-:W-:Y:S02]  /*1020*/  CS2R R10, SRZ ;  /* 0x00000000000a7805 */ /* 0x000fe4000001ff00 */
[----:B------:R-:W-:Y:S01]  /*1030*/  IMAD.IADD R0, R8, 0x1, R0 ;  /* 0x0000000108007824 */ /* 0x000fe200078e0200 */
[----:B------:R2:W-:Y:S01]  /*1040*/  STL [R1+0x6d4], RZ ;  /* 0x0006d4ff01007387 */ /* 0x0005e20000100800 */
[----:B------:R-:W-:-:S03]  /*1050*/  CS2R R8, SRZ ;  /* 0x0000000000087805 */ /* 0x000fc6000001ff00 */
[----:B------:R2:W-:Y:S04]  /*1060*/  STL [R1+0x6d8], RZ ;  /* 0x0006d8ff01007387 */ /* 0x0005e80000100800 */
        /* <DEDUP_REMOVED lines=149> */
[----:B------:R2:W-:Y:S01]  /*19c0*/  STL [R1+0xe20], RZ ;  /* 0x000e20ff01007387 */ /* 0x0005e20000100800 */
[----:B------:R-:W0:Y:S03]  /*19d0*/  S2R R2, SR_TID.X ;  /* 0x0000000000027919 */ /* 0x000e260000002100 */
        /* <DEDUP_REMOVED lines=8> */
[----:B0-----:R-:W-:-:S03]  /*1a60*/  LOP3.LUT R5, R2, 0x7f, RZ, 0xc0, !PT ;  /* 0x0000007f02057812 */ /* 0x001fc600078ec0ff */
[----:B------:R2:W-:Y:S02]  /*1a70*/  STL [R1+0xe44], RZ ;  /* 0x000e44ff01007387 */ /* 0x0005e40000100800 */
[----:B------:R-:W-:Y:S02]  /*1a80*/  IMAD R5, R0, 0x100, R5 ;  /* 0x0000010000057824 */ /* 0x000fe400078e0205 */
[----:B------:R2:W-:Y:S01]  /*1a90*/  STL [R1+0xe48], RZ ;  /* 0x000e48ff01007387 */ /* 0x0005e20000100800 */
[----:B------:R-:W0:Y:S01]  /*1aa0*/  LDC R0, c[0x0][0x230] ;  /* 0x00008c00ff007b82 */ /* 0x000e220000000800 */
[----:B------:R-:W-:Y:S02]  /*1ab0*/  VIADD R6, R5, 0x80 ;  /* 0x0000008005067836 */ /* 0x000fe40000000000 */
[----:B------:R2:W-:Y:S04]  /*1ac0*/  STL [R1+0xe4c], RZ ;  /* 0x000e4cff01007387 */ /* 0x0005e80000100800 */
[----:B------:R2:W-:Y:S04]  /*1ad0*/  STL [R1+0xe50], RZ ;  /* 0x000e50ff01007387 */ /* 0x0005e80000100800 */
[----:B------:R2:W-:Y:S04]  /*1ae0*/  STL [R1+0xe54], RZ ;  /* 0x000e54ff01007387 */ /* 0x0005e80000100800 */
[----:B------:R2:W-:Y:S04]  /*1af0*/  STL [R1+0xe58], RZ ;  /* 0x000e58ff01007387 */ /* 0x0005e80000100800 */
[----:B------:R2:W-:Y:S04]  /*1b00*/  STL [R1+0xe5c], RZ ;  /* 0x000e5cff01007387 */ /* 0x0005e80000100800 */
[----:B------:R2:W-:Y:S01]  /*1b10*/  STL [R1+0xe60], RZ ;  /* 0x000e60ff01007387 */ /* 0x0005e20000100800 */
[----:B0-----:R-:W-:-:S03]  /*1b20*/  VIADD R0, R0, 0x3f ;  /* 0x0000003f00007836 */ /* 0x001fc60000000000 */
[----:B------:R2:W-:Y:S02]  /*1b30*/  STL [R1+0xe64], RZ ;  /* 0x000e64ff01007387 */ /* 0x0005e40000100800 */
[----:B------:R-:W-:Y:S02]  /*1b40*/  ISETP.GE.AND P0, PT, R0, 0x40, PT ;  /* 0x000000400000780c */ /* 0x000fe40003f06270 */
        /* <DEDUP_REMOVED lines=46> */
[----:B------:R-:W-:Y:S05]  /*1e30*/  @!P0 BRA `(.L_x_0) ;  /* 0x000003a800b88947 */ /* 0x000fea0003800000 */
[----:B------:R-:W-:Y:S01]  /*1e40*/  IABS R13, R48 ;  /* 0x00000030000d7213 */ /* 0x000fe20000000000 */
[----:B------:R-:W-:Y:S01]  /*1e50*/  STL [R1+0x1bd0], R49 ;  /* 0x001bd03101007387 */ /* 0x000fe20000100800 */
[----:B------:R-:W-:Y:S01]  /*1e60*/  IABS R7, R49 ;  /* 0x0000003100077213 */ /* 0x000fe20000000000 */
[----:B------:R-:W-:Y:S01]  /*1e70*/  ULDC UR10, c[0x0][0x23c] ;  /* 0x00008f00000a7ab9 */ /* 0x000fe20000000800 */
[----:B------:R-:W0:Y:S01]  /*1e80*/  I2F.RP R3, R13 ;  /* 0x0000000d00037306 */ /* 0x000e220000209400 */
[----:B------:R-:W-:Y:S01]  /*1e90*/  IABS R14, R5 ;  /* 0x00000005000e7213 */ /* 0x000fe20000000000 */
[----:B------:R-:W-:Y:S01]  /*1ea0*/  ULDC.64 UR12, c[0x0][0x218] ;  /* 0x00008600000c7ab9 */ /* 0x000fe20000000a00 */
[----:B------:R-:W-:Y:S01]  /*1eb0*/  IABS R16, R6 ;  /* 0x0000000600107213 */ /* 0x000fe20000000000 */
[----:B------:R-:W-:Y:S01]  /*1ec0*/  ULDC UR5, c[0x0][0x234] ;  /* 0x00008d0000057ab9 */ /* 0x000fe20000000800 */
[----:B------:R-:W-:Y:S01]  /*1ed0*/  SHF.R.U32.HI R247, RZ, 0x6, R2 ;  /* 0x00000006fff77819 */ /* 0x000fe20000011602 */
[----:B------:R-:W-:Y:S01]  /*1ee0*/  ULDC.64 UR6, c[0x0][0x210] ;  /* 0x0000840000067ab9 */ /* 0x000fe20000000a00 */
[----:B------:R-:W-:Y:S01]  /*1ef0*/  LOP3.LUT R15, R2, 0x3f, RZ, 0xc0, !PT ;  /* 0x0000003f020f7812 */ /* 0x000fe200078ec0ff */
[----:B------:R-:W1:Y:S01]  /*1f00*/  I2F.RP R10, R7 ;  /* 0x00000007000a7306 */ /* 0x000e620000209400 */
[----:B------:R-:W-:-:S02]  /*1f10*/  SGXT.U32 R247, R247, 0x1 ;  /* 0x00000001f7f7781a */ /* 0x000fc40000000000 */
[----:B------:R-:W-:Y:S02]  /*1f20*/  ISETP.GE.AND P5, PT, R6, RZ, PT ;  /* 0x000000ff0600720c */ /* 0x000fe40003fa6270 */
[----:B------:R-:W-:-:S03]  /*1f30*/  LOP3.LUT R247, R4, R247, RZ, 0xfc, !PT ;  /* 0x000000f704f77212 */ /* 0x000fc600078efcff */
[----:B0-----:R-:W0:Y:S01]  /*1f40*/  MUFU.RCP R3, R3 ;  /* 0x0000000300037308 */ /* 0x001e220000001000 */
[C---:B------:R-:W-:Y:S02]  /*1f50*/  LOP3.LUT R17, R247.reuse, 0x1fc, RZ, 0xfc, !PT ;  /* 0x000001fcf7117812 */ /* 0x040fe400078efcff */
[----:B------:R-:W-:Y:S02]  /*1f60*/  LOP3.LUT R18, R247, 0x1fa, RZ, 0xfc, !PT ;  /* 0x000001faf7127812 */ /* 0x000fe400078efcff */
[----:B------:R-:W-:Y:S02]  /*1f70*/  ISETP.GE.AND P6, PT, R17, RZ, PT ;  /* 0x000000ff1100720c */ /* 0x000fe40003fc6270 */
[----:B------:R-:W-:Y:S01]  /*1f80*/  ISETP.GE.AND P3, PT, R18, RZ, PT ;  /* 0x000000ff1200720c */ /* 0x000fe20003f66270 */
[----:B-1----:R-:W-:Y:S01]  /*1f90*/  MUFU.RCP R10, R10 ;  /* 0x0000000a000a7308 */ /* 0x002fe20000001000 */
[C---:B------:R-:W-:Y:S02]  /*1fa0*/  LOP3.LUT R19, R247.reuse, 0x1ee, RZ, 0xfc, !PT ;  /* 0x000001eef7137812 */ /* 0x040fe400078efcff */
[----:B------:R-:W-:-:S02]  /*1fb0*/  LOP3.LUT R20, R247, 0x1e6, RZ, 0xfc, !PT ;  /* 0x000001e6f7147812 */ /* 0x000fc400078efcff */
[C---:B------:R-:W-:Y:S02]  /*1fc0*/  LOP3.LUT R26, R247.reuse, 0x1d6, RZ, 0xfc, !PT ;  /* 0x000001d6f71a7812 */ /* 0x040fe400078efcff */
[----:B------:R-:W-:Y:S01]  /*1fd0*/  LOP3.LUT R27, R247, 0x1d4, RZ, 0xfc, !PT ;  /* 0x000001d4f71b7812 */ /* 0x000fe200078efcff */
[----:B0-----:R-:W-:Y:S01]  /*1fe0*/  VIADD R8, R3, 0xffffffe ;  /* 0x0ffffffe03087836 */ /* 0x001fe20000000000 */
[C---:B------:R-:W-:Y:S02]  /*1ff0*/  LOP3.LUT R28, R247.reuse, 0x1d2, RZ, 0xfc, !PT ;  /* 0x000001d2f71c7812 */ /* 0x040fe400078efcff */
[----:B------:R-:W-:Y:S01]  /*2000*/  IABS R21, R27 ;  /* 0x0000001b00157213 */ /* 0x000fe20000000000 */
[----:B------:R0:W1:Y:S01]  /*2010*/  F2I.FTZ.U32.TRUNC.NTZ R9, R8 ;  /* 0x0000000800097305 */ /* 0x000062000021f000 */
[----:B------:R-:W-:Y:S02]  /*2020*/  IABS R23, R28 ;  /* 0x0000001c00177213 */ /* 0x000fe40000000000 */
[----:B------:R-:W-:-:S02]  /*2030*/  LOP3.LUT R30, R247, 0x1ce, RZ, 0xfc, !PT ;  /* 0x000001cef71e7812 */ /* 0x000fc400078efcff */
[C---:B------:R-:W-:Y:S02]  /*2040*/  LOP3.LUT R29, R247.reuse, 0x1d0, RZ, 0xfc, !PT ;  /* 0x000001d0f71d7812 */ /* 0x040fe400078efcff */
[----:B------:R-:W-:Y:S01]  /*2050*/  IABS R25, R30 ;  /* 0x0000001e00197213 */ /* 0x000fe20000000000 */
[----:B0-----:R-:W-:Y:S01]  /*2060*/  IMAD.MOV.U32 R8, RZ, RZ, RZ ;  /* 0x000000ffff087224 */ /* 0x001fe200078e00ff */
[C---:B------:R-:W-:Y:S02]  /*2070*/  LOP3.LUT R32, R247.reuse, 0x1ca, RZ, 0xfc, !PT ;  /* 0x000001caf7207812 */ /* 0x040fe400078efcff */
[----:B------:R-:W-:Y:S02]  /*2080*/  IABS R24, R29 ;  /* 0x0000001d00187213 */ /* 0x000fe40000000000 */
[C---:B------:R-:W-:Y:S01]  /*2090*/  LOP3.LUT R31, R247.reuse, 0x1cc, RZ, 0xfc, !PT ;  /* 0x000001ccf71f7812 */ /* 0x040fe200078efcff */
[----:B-1----:R-:W-:Y:S01]  /*20a0*/  IMAD.MOV R12, RZ, RZ, -R9 ;  /* 0x000000ffff0c7224 */ /* 0x002fe200078e0a09 */
[----:B------:R-:W-:-:S02]  /*20b0*/  LOP3.LUT R36, R247, 0x1ba, RZ, 0xfc, !PT ;  /* 0x000001baf7247812 */ /* 0x000fc400078efcff */
[----:B------:R-:W-:Y:S01]  /*20c0*/  LOP3.LUT R37, R247, 0x1b8, RZ, 0xfc, !PT ;  /* 0x000001b8f7257812 */ /* 0x000fe200078efcff */
[----:B------:R-:W-:Y:S01]  /*20d0*/  IMAD R11, R12, R13, RZ ;  /* 0x0000000d0c0b7224 */ /* 0x000fe200078e02ff */
[----:B------:R-:W-:Y:S01]  /*20e0*/  IABS R33, R36 ;  /* 0x0000002400217213 */ /* 0x000fe20000000000 */
[----:B------:R-:W-:Y:S01]  /*20f0*/  VIADD R12, R10, 0xffffffe ;  /* 0x0ffffffe0a0c7836 */ /* 0x000fe20000000000 */
[----:B------:R-:W-:Y:S01]  /*2100*/  IABS R34, R37 ;  /* 0x0000002500227213 */ /* 0x000fe20000000000 */
[----:B------:R-:W-:Y:S01]  /*2110*/  IMAD.HI.U32 R9, R9, R11, R8 ;  /* 0x0000000b09097227 */ /* 0x000fe200078e0008 */
[----:B------:R-:W-:Y:S02]  /*2120*/  SHF.R.S32.HI R11, RZ, 0x1f, R0 ;  /* 0x0000001fff0b7819 */ /* 0x000fe40000011400 */
[----:B------:R-:W-:Y:S02]  /*2130*/  LOP3.LUT R35, R247, 0x1bc, RZ, 0xfc, !PT ;  /* 0x000001bcf7237812 */ /* 0x000fe400078efcff */
[----:B------:R-:W-:Y:S01]  /*2140*/  LEA.HI R0, R11, R0, RZ, 0x6 ;  /* 0x000000000b007211 */ /* 0x000fe200078f30ff */
[----:B------:R-:W-:Y:S01]  /*2150*/  IMAD.HI.U32 R3, R9, R14, RZ ;  /* 0x0000000e09037227 */ /* 0x000fe200078e00ff */
[----:B------:R-:W-:-:S02]  /*2160*/  LOP3.LUT R40, R247, 0x1b2, RZ, 0xfc, !PT ;  /* 0x000001b2f7287812 */ /* 0x000fc400078efcff */
[----:B------:R-:W-:Y:S01]  /*2170*/  LOP3.LUT R41, R247, 0x1b0, RZ, 0xfc, !PT ;  /* 0x000001b0f7297812 */ /* 0x000fe200078efcff */
[----:B------:R-:W-:Y:S01]  /*2180*/  IMAD.HI.U32 R8, R9, R16, RZ ;  /* 0x0000001009087227 */ /* 0x000fe200078e00ff */
[----:B------:R0:W-:Y:S01]  /*2190*/  STL [R1+0xe04], R0 ;  /* 0x000e040001007387 */ /* 0x0001e20000100800 */
[----:B------:R-:W1:Y:S01]  /*21a0*/  F2I.FTZ.U32.TRUNC.NTZ R9, R12 ;  /* 0x0000000c00097305 */ /* 0x000e62000021f000 */
[----:B------:R-:W-:Y:S01]  /*21b0*/  LOP3.LUT R42, R247, 0x1ae, RZ, 0xfc, !PT ;  /* 0x000001aef72a7812 */ /* 0x000fe200078efcff */
[----:B------:R-:W-:Y:S01]  /*21c0*/  IMAD.MOV R3, RZ, RZ, -R3 ;  /* 0x000000ffff037224 */ /* 0x000fe200078e0a03 */
[----:B------:R-:W-:Y:S01]  /*21d0*/  STL [R1+0x1b7c], R4 ;  /* 0x001b7c0401007387 */ /* 0x000fe20000100800 */
[----:B------:R-:W-:Y:S01]  /*21e0*/  IMAD.MOV R8, RZ, RZ, -R8 ;  /* 0x000000ffff087224 */ /* 0x000fe200078e0a08 */
[----:B------:R-:W-:Y:S01]  /*21f0*/  IABS R38, R41 ;  /* 0x0000002900267213 */ /* 0x000fe20000000000 */
[C---:B------:R-:W-:Y:S01]  /*2200*/  IMAD R10, R13.reuse, R3, R14 ;  /* 0x000000030d0a7224 */ /* 0x040fe200078e020e */
[----:B------:R-:W-:Y:S01]  /*2210*/  LOP3.LUT R3, R2, 0x40, RZ, 0xc0, !PT ;  /* 0x0000004002037812 */ /* 0x000fe200078ec0ff */
[----:B------:R-:W-:Y:S01]  /*2220*/  IMAD R11, R13, R8, R16 ;  /* 0x000000080d0b7224 */ /* 0x000fe200078e0210 */
[----:B------:R-:W-:Y:S01]  /*2230*/  SHF.R.S32.HI R8, RZ, 0x6, R2 ;  /* 0x00000006ff087819 */ /* 0x000fe20000011402 */
[----:B0-----:R-:W-:Y:S01]  /*2240*/  IMAD.SHL.U32 R0, R15, 0x2, RZ ;  /* 0x000000020f007824 */ /* 0x001fe200078e00ff */
[----:B------:R-:W-:-:S02]  /*2250*/  ISETP.GT.U32.AND P1, PT, R13, R10, PT ;  /* 0x0000000a0d00720c */ /* 0x000fc40003f24070 */
[----:B------:R-:W-:Y:S01]  /*2260*/  SGXT R2, R8, 0x1 ;  /* 0x000000010802781a */ /* 0x000fe20000000200 */
[----:B------:R-:W-:Y:S01]  /*2270*/  IMAD R3, R3, 0x80, R0 ;  /* 0x0000008003037824 */ /* 0x000fe200078e0200 */
[----:B------:R-:W-:Y:S01]  /*2280*/  ISETP.GT.U32.AND P2, PT, R13, R11, PT ;  /* 0x0000000b0d00720c */ /* 0x000fe20003f44070 */
[----:B-1----:R-:W-:Y:S01]  /*2290*/  IMAD.MOV R12, RZ, RZ, -R9 ;  /* 0x000000ffff0c7224 */ /* 0x002fe200078e0a09 */
[----:B------:R-:W-:Y:S02]  /*22a0*/  LOP3.LUT R2, R0, 0x90, R2, 0x78, !PT ;  /* 0x0000009000027812 */ /* 0x000fe400078e7802 */
[----:B------:R-:W-:Y:S01]  /*22b0*/  IABS R16, R18 ;  /* 0x0000001200107213 */ /* 0x000fe20000000000 */
[----:B------:R-:W-:Y:S01]  /*22c0*/  IMAD.MOV.U32 R8, RZ, RZ, R12 ;  /* 0x000000ffff087224 */ /* 0x000fe200078e000c */
[----:B------:R-:W-:Y:S01]  /*22d0*/  LOP3.LUT R12, R247, 0x1fe, RZ, 0xfc, !PT ;  /* 0x000001fef70c7812 */ /* 0x000fe200078efcff */
[----:B------:R0:W-:Y:S01]  /*22e0*/  STL [R1+0x1b80], R3 ;  /* 0x001b800301007387 */ /* 0x0001e20000100800 */
[----:B------:R-:W-:Y:S01]  /*22f0*/  IABS R39, R42 ;  /* 0x0000002a00277213 */ /* 0x000fe20000000000 */
[----:B------:R-:W-:Y:S01]  /*2300*/  IMAD R15, R8, R7, RZ ;  /* 0x00000007080f7224 */ /* 0x000fe200078e02ff */
[----:B------:R-:W-:Y:S01]  /*2310*/  IABS R14, R12 ;  /* 0x0000000c000e7213 */ /* 0x000fe20000000000 */
[----:B------:R-:W-:Y:S01]  /*2320*/  IMAD.MOV.U32 R8, RZ, RZ, RZ ;  /* 0x000000ffff087224 */ /* 0x000fe200078e00ff */
[----:B------:R-:W-:Y:S01]  /*2330*/  ISETP.GE.AND P0, PT, R12, RZ, PT ;  /* 0x000000ff0c00720c */ /* 0x000fe20003f06270 */
[----:B------:R-:W-:Y:S01]  /*2340*/  @!P1 IMAD.IADD R10, R10, 0x1, -R13 ;  /* 0x000000010a0a9824 */ /* 0x000fe200078e0a0d */
[----:B------:R-:W-:Y:S01]  /*2350*/  ISETP.GE.AND P1, PT, R5, RZ, PT ;  /* 0x000000ff0500720c */ /* 0x000fe20003f26270 */
[----:B------:R-:W-:Y:S01]  /*2360*/  IMAD.HI.U32 R0, R9, R15, R8 ;  /* 0x0000000f09007227 */ /* 0x000fe200078e0008 */
[----:B------:R-:W-:Y:S01]  /*2370*/  IABS R15, R17 ;  /* 0x00000011000f7213 */ /* 0x000fe20000000000 */
[----:B------:R1:W-:Y:S01]  /*2380*/  STL [R1+0x1b84], R2 ;  /* 0x001b840201007387 */ /* 0x0003e20000100800 */
[----:B------:R-:W-:Y:S01]  /*2390*/  LOP3.LUT R17, R247, 0x1f4, RZ, 0xfc, !PT ;  /* 0x000001f4f7117812 */ /* 0x000fe200078efcff */
[----:B------:R-:W-:Y:S01]  /*23a0*/  @!P2 IMAD.IADD R11, R11, 0x1, -R13 ;  /* 0x000000010b0ba824 */ /* 0x000fe200078e0a0d */
[----:B------:R-:W-:Y:S01]  /*23b0*/  ISETP.GT.U32.AND P2, PT, R13, R10, PT ;  /* 0x0000000a0d00720c */ /* 0x000fe20003f44070 */
[----:B------:R-:W-:Y:S01]  /*23c0*/  IMAD.HI.U32 R8, R0, R14, RZ ;  /* 0x0000000e00087227 */ /* 0x000fe200078e00ff */
[----:B------:R-:W-:Y:S01]  /*23d0*/  STL [R1+0x1b88], R5 ;  /* 0x001b880501007387 */ /* 0x000fe20000100800 */
[----:B------:R-:W-:-:S02]  /*23e0*/  LOP3.LUT R44, R247, 0x1ac, RZ, 0xfc, !PT ;  /* 0x000001acf72c7812 */ /* 0x000fc400078efcff */
[----:B------:R-:W-:Y:S01]  /*23f0*/  IMAD.MOV R8, RZ, RZ, -R8 ;  /* 0x000000ffff087224 */ /* 0x000fe200078e0a08 */
[----:B------:R-:W-:Y:S01]  /*2400*/  ISETP.GT.U32.AND P4, PT, R13, R11, PT ;  /* 0x0000000b0d00720c */ /* 0x000fe20003f84070 */
[----:B------:R-:W-:Y:S01]  /*2410*/  IMAD.HI.U32 R9, R0, R15, RZ ;  /* 0x0000000f00097227 */ /* 0x000fe200078e00ff */
[----:B------:R-:W-:Y:S01]  /*2420*/  STL [R1+0x1b8c], R6 ;  /* 0x001b8c0601007387 */ /* 0x000fe20000100800 */
[----:B------:R-:W-:Y:S02]  /*2430*/  LOP3.LUT R45, R247, 0x1aa, RZ, 0xfc, !PT ;  /* 0x000001aaf72d7812 */ /* 0x000fe400078efcff */
[----:B------:R-:W-:Y:S01]  /*2440*/  IMAD R8, R7, R8, R14 ;  /* 0x0000000807087224 */ /* 0x000fe200078e020e */
[C---:B------:R-:W-:Y:S01]  /*2450*/  LOP3.LUT R46, R247.reuse, 0x1a8, RZ, 0xfc, !PT ;  /* 0x000001a8f72e7812 */ /* 0x040fe200078efcff */
[----:B------:R-:W-:Y:S01]  /*2460*/  @!P2 IMAD.IADD R10, R10, 0x1, -R13 ;  /* 0x000000010a0aa824 */ /* 0x000fe200078e0a0d */
[----:B------:R-:W-:Y:S01]  /*2470*/  LOP3.LUT R47, R247, 0x1a6, RZ, 0xfc, !PT ;  /* 0x000001a6f72f7812 */ /* 0x000fe200078efcff */
[----:B------:R-:W-:Y:S01]  /*2480*/  IMAD.HI.U32 R12, R0, R16, RZ ;  /* 0x00000010000c7227 */ /* 0x000fe200078e00ff */
[----:B------:R-:W-:-:S02]  /*2490*/  ISETP.GT.U32.AND P2, PT, R7, R8, PT ;  /* 0x000000080700720c */ /* 0x000fc40003f44070 */
[----:B------:R-:W-:Y:S01]  /*24a0*/  IABS R43, R47 ;  /* 0x0000002f002b7213 */ /* 0x000fe20000000000 */
[----:B------:R-:W-:Y:S01]  /*24b0*/  IMAD.MOV R14, RZ, RZ, -R9 ;  /* 0x000000ffff0e7224 */ /* 0x000fe200078e0a09 */
[C---:B------:R-:W-:Y:S01]  /*24c0*/  LOP3.LUT R50, R247.reuse, 0x19e, RZ, 0xfc, !PT ;  /* 0x0000019ef7327812 */ /* 0x040fe200078efcff */
[----:B------:R-:W-:Y:S01]  /*24d0*/  IMAD.MOV R9, RZ, RZ, -R12 ;  /* 0x000000ffff097224 */ /* 0x000fe200078e0a0c */
[----:B------:R-:W-:Y:S01]  /*24e0*/  LOP3.LUT R53, R247, 0x19c, RZ, 0xfc, !PT ;  /* 0x0000019cf7357812 */ /* 0x000fe200078efcff */
[----:B------:R-:W-:Y:S01]  /*24f0*/  @!P4 IMAD.IADD R11, R11, 0x1, -R13 ;  /* 0x000000010b0bc824 */ /* 0x000fe200078e0a0d */
[----:B------:R-:W-:Y:S01]  /*2500*/  ISETP.NE.AND P4, PT, R48, RZ, PT ;  /* 0x000000ff3000720c */ /* 0x000fe20003f85270 */
[----:B------:R-:W-:Y:S01]  /*2510*/  IMAD R12, R7, R14, R15 ;  /* 0x0000000e070c7224 */ /* 0x000fe200078e020f */
[----:B------:R-:W-:Y:S01]  /*2520*/  LOP3.LUT R15, R247, 0x1f8, RZ, 0xfc, !PT ;  /* 0x000001f8f70f7812 */ /* 0x000fe200078efcff */
[C---:B------:R-:W-:Y:S01]  /*2530*/  IMAD R14, R7.reuse, R9, R16 ;  /* 0x00000009070e7224 */ /* 0x040fe200078e0210 */
[----:B------:R-:W-:Y:S01]  /*2540*/  LOP3.LUT R9, RZ, R48, RZ, 0x33, !PT ;  /* 0x00000030ff097212 */ /* 0x000fe200078e33ff */
[----:B------:R-:W-:Y:S01]  /*2550*/  @!P1 IMAD.MOV R10, RZ, RZ, -R10 ;  /* 0x000000ffff0a9224 */ /* 0x000fe200078e0a0a */
[----:B------:R-:W-:Y:S01]  /*2560*/  IABS R13, R15 ;  /* 0x0000000f000d7213 */ /* 0x000fe20000000000 */
[----:B------:R-:W-:Y:S01]  /*2570*/  @!P5 IMAD.MOV R11, RZ, RZ, -R11 ;  /* 0x000000ffff0bd224 */ /* 0x000fe200078e0a0b */
[----:B------:R-:W-:Y:S01]  /*2580*/  ISETP.GT.U32.AND P5, PT, R7, R14, PT ;  /* 0x0000000e0700720c */ /* 0x000fe20003fa4070 */
[----:B------:R-:W-:Y:S01]  /*2590*/  @!P2 IMAD.IADD R8, R8, 0x1, -R7 ;  /* 0x000000010808a824 */ /* 0x000fe200078e0a07 */
[C---:B0-----:R-:W-:Y:S01]  /*25a0*/  SEL R3, R9.reuse, R10, !P4 ;  /* 0x0000000a09037207 */ /* 0x041fe20006000000 */
[----:B------:R-:W-:Y:S01]  /*25b0*/  IMAD.MOV.U32 R10, RZ, RZ, R13 ;  /* 0x000000ffff0a7224 */ /* 0x000fe200078e000d */
[----:B-1----:R-:W-:-:S02]  /*25c0*/  SEL R2, R9, R11, !P4 ;  /* 0x0000000b09027207 */ /* 0x002fc40006000000 */
[C---:B------:R-:W-:Y:S01]  /*25d0*/  ISETP.GT.U32.AND P4, PT, R7.reuse, R8, PT ;  /* 0x000000080700720c */ /* 0x040fe20003f84070 */
[----:B------:R-:W-:Y:S01]  /*25e0*/  IMAD.HI.U32 R9, R0, R10, RZ ;  /* 0x0000000a00097227 */ /* 0x000fe200078e00ff */
[----:B------:R-:W-:Y:S01]  /*25f0*/  ISETP.GT.U32.AND P1, PT, R7, R12, PT ;  /* 0x0000000c0700720c */ /* 0x000fe20003f24070 */
[----:B------:R-:W-:Y:S01]  /*2600*/  STL [R1+0xf0], R3 ;  /* 0x0000f00301007387 */ /* 0x000fe20000100800 */
[----:B------:R-:W-:Y:S01]  /*2610*/  LOP3.LUT R16, R247, 0x1f6, RZ, 0xfc, !PT ;  /* 0x000001f6f7107812 */ /* 0x000fe200078efcff */
[----:B------:R-:W-:Y:S01]  /*2620*/  IMAD.MOV R9, RZ, RZ, -R9 ;  /* 0x000000ffff097224 */ /* 0x000fe200078e0a09 */
[----:B------:R-:W-:Y:S01]  /*2630*/  IABS R13, R17 ;  /* 0x00000011000d7213 */ /* 0x000fe20000000000 */
[----:B------:R-:W-:Y:S01]  /*2640*/  @!P5 IMAD.IADD R14, R14, 0x1, -R7 ;  /* 0x000000010e0ed824 */ /* 0x000fe200078e0a07 */
[----:B------:R-:W-:Y:S01]  /*2650*/  IABS R11, R16 ;  /* 0x00000010000b7213 */ /* 0x000fe20000000000 */
[----:B------:R0:W-:Y:S01]  /*2660*/  STL [R1+0xf4], R2 ;  /* 0x0000f40201007387 */ /* 0x0001e20000100800 */
[----:B------:R-:W-:Y:S01]  /*2670*/  IMAD R10, R7, R9, R10 ;  /* 0x00000009070a7224 */ /* 0x000fe200078e020a */
[----:B------:R-:W-:-:S02]  /*2680*/  ISETP.GE.AND P2, PT, R15, RZ, PT ;  /* 0x000000ff0f00720c */ /* 0x000fc40003f46270 */
[--C-:B------:R-:W-:Y:S01]  /*2690*/  @!P4 IMAD.IADD R8, R8, 0x1, -R7.reuse ;  /* 0x000000010808c824 */ /* 0x100fe200078e0a07 */
[C---:B------:R-:W-:Y:S01]  /*26a0*/  ISETP.GT.U32.AND P5, PT, R7.reuse, R14, PT ;  /* 0x0000000e0700720c */ /* 0x040fe20003fa4070 */
[----:B------:R-:W-:Y:S01]  /*26b0*/  @!P1 IMAD.IADD R12, R12, 0x1, -R7 ;  /* 0x000000010c0c9824 */ /* 0x000fe200078e0a07 */
[C---:B------:R-:W-:Y:S01]  /*26c0*/  ISETP.GT.U32.AND P4, PT, R7.reuse, R10, PT ;  /* 0x0000000a0700720c */ /* 0x040fe20003f84070 */
[C---:B------:R-:W-:Y:S01]  /*26d0*/  IMAD.HI.U32 R9, R0.reuse, R11, RZ ;  /* 0x0000000b00097227 */ /* 0x040fe200078e00ff */
[----:B------:R-:W-:Y:S02]  /*26e0*/  IABS R15, R19 ;  /* 0x00000013000f7213 */ /* 0x000fe40000000000 */
[----:B------:R-:W-:Y:S01]  /*26f0*/  ISETP.GT.U32.AND P1, PT, R7, R12, PT ;  /* 0x0000000c0700720c */ /* 0x000fe20003f24070 */
[----:B0-----:R-:W-:Y:S01]  /*2700*/  IMAD.MOV.U32 R2, RZ, RZ, R8 ;  /* 0x000000ffff027224 */ /* 0x001fe200078e0008 */
[C---:B------:R-:W-:Y:S01]  /*2710*/  LOP3.LUT R48, R247.reuse, 0x1a4, RZ, 0xfc, !PT ;  /* 0x000001a4f7307812 */ /* 0x040fe200078efcff */
[----:B------:R-:W-:Y:S01]  /*2720*/  IMAD.HI.U32 R8, R0, R13, RZ ;  /* 0x0000000d00087227 */ /* 0x000fe200078e00ff */
[----:B------:R-:W-:-:S02]  /*2730*/  LOP3.LUT R54, R247, 0x19a, RZ, 0xfc, !PT ;  /* 0x0000019af7367812 */ /* 0x000fc400078efcff */
[C---:B------:R-:W-:Y:S01]  /*2740*/  LOP3.LUT R55, R247.reuse, 0x198, RZ, 0xfc, !PT ;  /* 0x00000198f7377812 */ /* 0x040fe200078efcff */
[----:B------:R-:W-:Y:S01]  /*2750*/  @!P0 IMAD.MOV R2, RZ, RZ, -R2 ;  /* 0x000000ffff028224 */ /* 0x000fe200078e0a02 */
[----:B------:R-:W-:Y:S01]  /*2760*/  ISETP.GE.AND P0, PT, R16, RZ, PT ;  /* 0x000000ff1000720c */ /* 0x000fe20003f06270 */
[----:B------:R-:W-:Y:S01]  /*2770*/  IMAD.MOV R16, RZ, RZ, -R9 ;  /* 0x000000ffff107224 */ /* 0x000fe200078e0a09 */
[----:B------:R-:W-:Y:S01]  /*2780*/  LOP3.LUT R57, R247, 0x194, RZ, 0xfc, !PT ;  /* 0x00000194f7397812 */ /* 0x000fe200078efcff */
[----:B------:R-:W-:Y:S01]  /*2790*/  IMAD.MOV R18, RZ, RZ, -R8 ;  /* 0x000000ffff127224 */ /* 0x000fe200078e0a08 */
[----:B------:R0:W-:Y:S01]  /*27a0*/  STL [R1+0x2c], R2 ;  /* 0x00002c0201007387 */ /* 0x0001e20000100800 */
[----:B------:R-:W-:Y:S01]  /*27b0*/  IMAD R8, R7, R16, R11 ;  /* 0x0000001007087224 */ /* 0x000fe200078e020b */
[----:B------:R-:W-:Y:S01]  /*27c0*/  IABS R52, R57 ;  /* 0x0000003900347213 */ /* 0x000fe20000000000 */
[--C-:B------:R-:W-:Y:S01]  /*27d0*/  @!P5 IMAD.IADD R14, R14, 0x1, -R7.reuse ;  /* 0x000000010e0ed824 */ /* 0x100fe200078e0a07 */
[----:B------:R-:W-:Y:S01]  /*27e0*/  LOP3.LUT R56, R247, 0x196, RZ, 0xfc, !PT ;  /* 0x00000196f7387812 */ /* 0x000fe200078efcff */
[--C-:B------:R-:W-:Y:S01]  /*27f0*/  @!P1 IMAD.IADD R12, R12, 0x1, -R7.reuse ;  /* 0x000000010c0c9824 */ /* 0x100fe200078e0a07 */
[----:B------:R-:W-:Y:S01]  /*2800*/  ISETP.GT.U32.AND P5, PT, R7, R8, PT ;  /* 0x000000080700720c */ /* 0x000fe20003fa4070 */
[----:B------:R-:W-:Y:S01]  /*2810*/  @!P4 IMAD.IADD R10, R10, 0x1, -R7 ;  /* 0x000000010a0ac824 */ /* 0x000fe200078e0a07 */
[----:B------:R-:W-:Y:S01]  /*2820*/  ISETP.GE.AND P1, PT, R17, RZ, PT ;  /* 0x000000ff1100720c */ /* 0x000fe20003f26270 */
[----:B------:R-:W-:Y:S01]  /*2830*/  IMAD R16, R7, R18, R13 ;  /* 0x0000001207107224 */ /* 0x000fe200078e020d */
[----:B------:R-:W-:Y:S01]  /*2840*/  LOP3.LUT R17, R247, 0x1f2, RZ, 0xfc, !PT ;  /* 0x000001f2f7117812 */ /* 0x000fe200078efcff */
[----:B------:R-:W-:Y:S01]  /*2850*/  IMAD.MOV.U32 R3, RZ, RZ, R12 ;  /* 0x000000ffff037224 */ /* 0x000fe200078e000c */
[----:B------:R-:W-:Y:S01]  /*2860*/  ISETP.GT.U32.AND P4, PT, R7, R10, PT ;  /* 0x0000000a0700720c */ /* 0x000fe20003f84070 */
[----:B0-----:R-:W-:Y:S01]  /*2870*/  IMAD.MOV.U32 R2, RZ, RZ, R14 ;  /* 0x000000ffff027224 */ /* 0x001fe200078e000e */
[----:B------:R-:W-:Y:S01]  /*2880*/  LOP3.LUT R18, R247, 0x1f0, RZ, 0xfc, !PT ;  /* 0x000001f0f7127812 */ /* 0x000fe200078efcff */
[----:B------:R-:W-:Y:S01]  /*2890*/  @!P6 IMAD.MOV R3, RZ, RZ, -R3 ;  /* 0x000000ffff03e224 */ /* 0x000fe200078e0a03 */
[----:B------:R-:W-:Y:S01]  /*28a0*/  ISETP.GT.U32.AND P6, PT, R7, R16, PT ;  /* 0x000000100700720c */ /* 0x000fe20003fc4070 */
[----:B------:R-:W-:Y:S01]  /*28b0*/  @!P3 IMAD.MOV R2, RZ, RZ, -R2 ;  /* 0x000000ffff02b224 */ /* 0x000fe200078e0a02 */
[----:B------:R-:W-:Y:S01]  /*28c0*/  IABS R13, R17 ;  /* 0x00000011000d7213 */ /* 0x000fe20000000000 */
[----:B------:R-:W-:Y:S01]  /*28d0*/  @!P5 IMAD.IADD R8, R8, 0x1, -R7 ;  /* 0x000000010808d824 */ /* 0x000fe200078e0a07 */
[----:B------:R-:W-:Y:S01]  /*28e0*/  STL [R1+0x28], R3 ;  /* 0x0000280301007387 */ /* 0x000fe20000100800 */
[----:B------:R-:W-:-:S02]  /*28f0*/  IABS R11, R18 ;  /* 0x00000012000b7213 */ /* 0x000fc40000000000 */
[----:B------:R-:W-:Y:S01]  /*2900*/  IMAD.HI.U32 R9, R0, R13, RZ ;  /* 0x0000000d00097227 */ /* 0x000fe200078e00ff */
[----:B------:R-:W-:Y:S01]  /*2910*/  ISETP.GT.U32.AND P5, PT, R7, R8, PT ;  /* 0x000000080700720c */ /* 0x000fe20003fa4070 */
[----:B------:R0:W-:Y:S01]  /*2920*/  STL [R1+0x24], R2 ;  /* 0x0000240201007387 */ /* 0x0001e20000100800 */
[----:B------:R-:W-:Y:S01]  /*2930*/  ISETP.GE.AND P3, PT, R17, RZ, PT ;  /* 0x000000ff1100720c */ /* 0x000fe20003f66270 */
[--C-:B------:R-:W-:Y:S01]  /*2940*/  @!P4 IMAD.IADD R10, R10, 0x1, -R7.reuse ;  /* 0x000000010a0ac824 */ /* 0x100fe200078e0a07 */
[----:B------:R-:W-:Y:S01]  /*2950*/  ISETP.GE.AND P4, PT, R18, RZ, PT ;  /* 0x000000ff1200720c */ /* 0x000fe20003f86270 */
[----:B------:R-:W-:Y:S01]  /*2960*/  @!P6 IMAD.IADD R16, R16, 0x1, -R7 ;  /* 0x000000011010e824 */ /* 0x000fe200078e0a07 */
[----:B------:R-:W-:Y:S01]  /*2970*/  IABS R17, R20 ;  /* 0x0000001400117213 */ /* 0x000fe20000000000 */
[----:B------:R-:W-:Y:S01]  /*2980*/  IMAD.MOV.U32 R14, RZ, RZ, R11 ;  /* 0x000000ffff0e7224 */ /* 0x000fe200078e000b */
[----:B------:R-:W-:Y:S01]  /*2990*/  IABS R51, R56 ;  /* 0x0000003800337213 */ /* 0x000fe20000000000 */
[----:B------:R-:W-:Y:S01]  /*29a0*/  IMAD.MOV R12, RZ, RZ, -R9 ;  /* 0x000000ffff0c7224 */ /* 0x000fe200078e0a09 */
[----:B------:R-:W-:Y:S01]  /*29b0*/  ISETP.GT.U32.AND P6, PT, R7, R16, PT ;  /* 0x000000100700720c */ /* 0x000fe20003fc4070 */
[----:B0-----:R-:W-:Y:S01]  /*29c0*/  IMAD.MOV.U32 R2, RZ, RZ, R10 ;  /* 0x000000ffff027224 */ /* 0x001fe200078e000a */
[C---:B------:R-:W-:Y:S01]  /*29d0*/  LOP3.LUT R65, R247.reuse, 0x184, RZ, 0xfc, !PT ;  /* 0x00000184f7417812 */ /* 0x040fe200078efcff */
[----:B------:R-:W-:Y:S01]  /*29e0*/  @!P5 IMAD.IADD R8, R8, 0x1, -R7 ;  /* 0x000000010808d824 */ /* 0x000fe200078e0a07 */
[----:B------:R-:W-:Y:S01]  /*29f0*/  LOP3.LUT R64, R247, 0x186, RZ, 0xfc, !PT ;  /* 0x00000186f7407812 */ /* 0x000fe200078efcff */
[----:B------:R-:W-:Y:S01]  /*2a00*/  @!P2 IMAD.MOV R2, RZ, RZ, -R2 ;  /* 0x000000ffff02a224 */ /* 0x000fe200078e0a02 */
[----:B------:R-:W-:Y:S01]  /*2a10*/  ISETP.GE.AND P2, PT, R19, RZ, PT ;  /* 0x000000ff1300720c */ /* 0x000fe20003f46270 */
[----:B------:R-:W-:Y:S01]  /*2a20*/  IMAD.HI.U32 R9, R0, R14, RZ ;  /* 0x0000000e00097227 */ /* 0x000fe200078e00ff */
[----:B------:R-:W-:-:S02]  /*2a30*/  LOP3.LUT R19, R247, 0x1e8, RZ, 0xfc, !PT ;  /* 0x000001e8f7137812 */ /* 0x000fc400078efcff */
[----:B------:R0:W-:Y:S01]  /*2a40*/  STL [R1+0x20], R2 ;  /* 0x0000200201007387 */ /* 0x0001e20000100800 */
[----:B------:R-:W-:Y:S01]  /*2a50*/  IMAD.HI.U32 R11, R0, R15, RZ ;  /* 0x0000000f000b7227 */ /* 0x000fe200078e00ff */
[C---:B------:R-:W-:Y:S02]  /*2a60*/  LOP3.LUT R66, R247.reuse, 0x182, RZ, 0xfc, !PT ;  /* 0x00000182f7427812 */ /* 0x040fe400078efcff */
[----:B------:R-:W-:Y:S01]  /*2a70*/  LOP3.LUT R67, R247, 0x180, RZ, 0xfc, !PT ;  /* 0x00000180f7437812 */ /* 0x000fe200078efcff */
[----:B------:R-:W-:Y:S01]  /*2a80*/  IMAD R12, R7, R12, R13 ;  /* 0x0000000c070c7224 */ /* 0x000fe200078e020d */
[----:B------:R-:W-:Y:S01]  /*2a90*/  IABS R62, R66 ;  /* 0x00000042003e7213 */ /* 0x000fe20000000000 */
[----:B------:R-:W-:Y:S01]  /*2aa0*/  IMAD.MOV R9, RZ, RZ, -R9 ;  /* 0x000000ffff097224 */ /* 0x000fe200078e0a09 */
[----:B------:R-:W-:Y:S01]  /*2ab0*/  LOP3.LUT R68, R247, 0x17e, RZ, 0xfc, !PT ;  /* 0x0000017ef7447812 */ /* 0x000fe200078efcff */
[----:B------:R-:W-:Y:S01]  /*2ac0*/  IMAD.MOV R18, RZ, RZ, -R11 ;  /* 0x000000ffff127224 */ /* 0x000fe200078e0a0b */
[----:B------:R-:W-:Y:S01]  /*2ad0*/  ISETP.GT.U32.AND P5, PT, R7, R12, PT ;  /* 0x0000000c0700720c */ /* 0x000fe20003fa4070 */
[----:B0-----:R-:W-:Y:S01]  /*2ae0*/  IMAD.MOV.U32 R2, RZ, RZ, R8 ;  /* 0x000000ffff027224 */ /* 0x001fe200078e0008 */
[----:B------:R-:W-:Y:S01]  /*2af0*/  LOP3.LUT R8, R247, 0x1ec, RZ, 0xfc, !PT ;  /* 0x000001ecf7087812 */ /* 0x000fe200078efcff */
[----:B------:R-:W-:Y:S01]  /*2b00*/  @!P6 IMAD.IADD R16, R16, 0x1, -R7 ;  /* 0x000000011010e824 */ /* 0x000fe200078e0a07 */
[----:B------:R-:W-:Y:S01]  /*2b10*/  IABS R63, R67 ;  /* 0x00000043003f7213 */ /* 0x000fe20000000000 */
[----:B------:R-:W-:Y:S01]  /*2b20*/  @!P0 IMAD.MOV R2, RZ, RZ, -R2 ;  /* 0x000000ffff028224 */ /* 0x000fe200078e0a02 */
[----:B------:R-:W-:Y:S01]  /*2b30*/  IABS R11, R8 ;  /* 0x00000008000b7213 */ /* 0x000fe20000000000 */
[C---:B------:R-:W-:Y:S01]  /*2b40*/  IMAD R10, R7.reuse, R9, R14 ;  /* 0x00000009070a7224 */ /* 0x040fe200078e020e */
[----:B------:R-:W-:Y:S01]  /*2b50*/  ISETP.GE.AND P6, PT, R8, RZ, PT ;  /* 0x000000ff0800720c */ /* 0x000fe20003fc6270 */
[----:B------:R-:W-:Y:S01]  /*2b60*/  IMAD R14, R7, R18, R15 ;  /* 0x00000012070e7224 */ /* 0x000fe200078e020f */
[----:B------:R0:W-:Y:S01]  /*2b70*/  STL [R1+0x1c], R2 ;  /* 0x00001c0201007387 */ /* 0x0001e20000100800 */
[----:B------:R-:W-:Y:S01]  /*2b80*/  LOP3.LUT R18, R247, 0x1ea, RZ, 0xfc, !PT ;  /* 0x000001eaf7127812 */ /* 0x000fe200078efcff */
[----:B------:R-:W-:Y:S01]  /*2b90*/  IMAD.HI.U32 R8, R0, R11, RZ ;  /* 0x0000000b00087227 */ /* 0x000fe200078e00ff */
[----:B------:R-:W-:-:S02]  /*2ba0*/  ISETP.GT.U32.AND P0, PT, R7, R10, PT ;  /* 0x0000000a0700720c */ /* 0x000fc40003f04070 */
[----:B------:R-:W-:Y:S01]  /*2bb0*/  IABS R13, R18 ;  /* 0x00000012000d7213 */ /* 0x000fe20000000000 */
[----:B------:R-:W-:Y:S01]  /*2bc0*/  @!P5 IMAD.IADD R12, R12, 0x1, -R7 ;  /* 0x000000010c0cd824 */ /* 0x000fe200078e0a07 */
[----:B------:R-:W-:Y:S01]  /*2bd0*/  IABS R15, R19 ;  /* 0x00000013000f7213 */ /* 0x000fe20000000000 */
[----:B------:R-:W-:Y:S01]  /*2be0*/  IMAD.MOV R8, RZ, RZ, -R8 ;  /* 0x000000ffff087224 */ /* 0x000fe200078e0a08 */
[----:B------:R-:W-:Y:S01]  /*2bf0*/  LOP3.LUT R69, R247, 0x17c, RZ, 0xfc, !PT ;  /* 0x0000017cf7457812 */ /* 0x000fe200078efcff */
[----:B0-----:R-:W-:Y:S01]  /*2c00*/  IMAD.MOV.U32 R2, RZ, RZ, R16 ;  /* 0x000000ffff027224 */ /* 0x001fe200078e0010 */
[C---:B------:R-:W-:Y:S01]  /*2c10*/  ISETP.GT.U32.AND P5, PT, R7.reuse, R12, PT ;  /* 0x0000000c0700720c */ /* 0x040fe20003fa4070 */
[----:B------:R-:W-:Y:S01]  /*2c20*/  IMAD R8, R7, R8, R11 ;  /* 0x0000000807087224 */ /* 0x000fe200078e020b */
[----:B------:R-:W-:Y:S01]  /*2c30*/  LOP3.LUT R70, R247, 0x17a, RZ, 0xfc, !PT ;  /* 0x0000017af7467812 */ /* 0x000fe200078efcff */
[----:B------:R-:W-:Y:S01]  /*2c40*/  @!P1 IMAD.MOV R2, RZ, RZ, -R2 ;  /* 0x000000ffff029224 */ /* 0x000fe200078e0a02 */
[----:B------:R-:W-:Y:S01]  /*2c50*/  ISETP.GT.U32.AND P1, PT, R7, R14, PT ;  /* 0x0000000e0700720c */ /* 0x000fe20003f24070 */
[----:B------:R-:W-:Y:S01]  /*2c60*/  @!P0 IMAD.IADD R10, R10, 0x1, -R7 ;  /* 0x000000010a0a8824 */ /* 0x000fe200078e0a07 */
[C---:B------:R-:W-:Y:S01]  /*2c70*/  LOP3.LUT R71, R247.reuse, 0x178, RZ, 0xfc, !PT ;  /* 0x00000178f7477812 */ /* 0x040fe200078efcff */
[----:B------:R-:W-:Y:S01]  /*2c80*/  IMAD.HI.U32 R9, R0, R13, RZ ;  /* 0x0000000d00097227 */ /* 0x000fe200078e00ff */
[----:B------:R0:W-:Y:S01]  /*2c90*/  STL [R1+0x18], R2 ;  /* 0x0000180201007387 */ /* 0x0001e20000100800 */
[----:B------:R-:W-:-:S02]  /*2ca0*/  LOP3.LUT R72, R247, 0x176, RZ, 0xfc, !PT ;  /* 0x00000176f7487812 */ /* 0x000fc400078efcff */
[----:B------:R-:W-:Y:S01]  /*2cb0*/  ISETP.GT.U32.AND P0, PT, R7, R10, PT ;  /* 0x0000000a0700720c */ /* 0x000fe20003f04070 */
[----:B------:R-:W-:Y:S01]  /*2cc0*/  IMAD.HI.U32 R11, R0, R17, RZ ;  /* 0x00000011000b7227 */ /* 0x000fe200078e00ff */
[C---:B------:R-:W-:Y:S02]  /*2cd0*/  LOP3.LUT R73, R247.reuse, 0x174, RZ, 0xfc, !PT ;  /* 0x00000174f7497812 */ /* 0x040fe400078efcff */
[C---:B------:R-:W-:Y:S01]  /*2ce0*/  LOP3.LUT R74, R247.reuse, 0x172, RZ, 0xfc, !PT ;  /* 0x00000172f74a7812 */ /* 0x040fe200078efcff */
[--C-:B------:R-:W-:Y:S01]  /*2cf0*/  @!P5 IMAD.IADD R12, R12, 0x1, -R7.reuse ;  /* 0x000000010c0cd824 */ /* 0x100fe200078e0a07 */
[----:B------:R-:W-:Y:S01]  /*2d00*/  ISETP.GE.AND P5, PT, R18, RZ, PT ;  /* 0x000000ff1200720c */ /* 0x000fe20003fa6270 */
[----:B------:R-:W-:Y:S01]  /*2d10*/  @!P1 IMAD.IADD R14, R14, 0x1, -R7 ;  /* 0x000000010e0e9824 */ /* 0x000fe200078e0a07 */
[C---:B------:R-:W-:Y:S01]  /*2d20*/  LOP3.LUT R75, R247.reuse, 0x16e, RZ, 0xfc, !PT ;  /* 0x0000016ef74b7812 */ /* 0x040fe200078efcff */
[----:B0-----:R-:W-:Y:S01]  /*2d30*/  IMAD.MOV.U32 R2, RZ, RZ, R12 ;  /* 0x000000ffff027224 */ /* 0x001fe200078e000c */
[----:B------:R-:W-:Y:S01]  /*2d40*/  LOP3.LUT R77, R247, 0x16c, RZ, 0xfc, !PT ;  /* 0x0000016cf74d7812 */ /* 0x000fe200078efcff */
[----:B------:R-:W-:Y:S01]  /*2d50*/  IMAD.MOV R16, RZ, RZ, -R9 ;  /* 0x000000ffff107224 */ /* 0x000fe200078e0a09 */
[----:B------:R-:W-:Y:S01]  /*2d60*/  ISETP.GT.U32.AND P1, PT, R7, R14, PT ;  /* 0x0000000e0700720c */ /* 0x000fe20003f24070 */
[----:B------:R-:W-:Y:S01]  /*2d70*/  IMAD.MOV R12, RZ, RZ, -R11 ;  /* 0x000000ffff0c7224 */ /* 0x000fe200078e0a0b */
[C---:B------:R-:W-:Y:S01]  /*2d80*/  LOP3.LUT R78, R247.reuse, 0x16a, RZ, 0xfc, !PT ;  /* 0x0000016af74e7812 */ /* 0x040fe200078efcff */
[----:B------:R-:W-:Y:S01]  /*2d90*/  IMAD.HI.U32 R9, R0, R15, RZ ;  /* 0x0000000f00097227 */ /* 0x000fe200078e00ff */
[----:B------:R-:W-:-:S02]  /*2da0*/  LOP3.LUT R79, R247, 0x168, RZ, 0xfc, !PT ;  /* 0x00000168f74f7812 */ /* 0x000fc400078efcff */
[----:B------:R-:W-:Y:S01]  /*2db0*/  LOP3.LUT R82, R247, 0x164, RZ, 0xfc, !PT ;  /* 0x00000164f7527812 */ /* 0x000fe200078efcff */
[----:B------:R-:W-:Y:S01]  /*2dc0*/  @!P0 IMAD.IADD R10, R10, 0x1, -R7 ;  /* 0x000000010a0a8824 */ /* 0x000fe200078e0a07 */
[C---:B------:R-:W-:Y:S01]  /*2dd0*/  ISETP.GT.U32.AND P0, PT, R7.reuse, R8, PT ;  /* 0x000000080700720c */ /* 0x040fe20003f04070 */
[----:B------:R-:W-:Y:S01]  /*2de0*/  IMAD R12, R7, R12, R17 ;  /* 0x0000000c070c7224 */ /* 0x000fe200078e0211 */
[C---:B------:R-:W-:Y:S01]  /*2df0*/  LOP3.LUT R17, R247.reuse, 0x1e2, RZ, 0xfc, !PT ;  /* 0x000001e2f7117812 */ /* 0x040fe200078efcff */
[----:B------:R-:W-:Y:S01]  /*2e00*/  IMAD.MOV R18, RZ, RZ, -R9 ;  /* 0x000000ffff127224 */ /* 0x000fe200078e0a09 */
[C---:B------:R-:W-:Y:S01]  /*2e10*/  LOP3.LUT R80, R247.reuse, 0x166, RZ, 0xfc, !PT ;  /* 0x00000166f7507812 */ /* 0x040fe200078efcff */
[----:B------:R-:W-:Y:S01]  /*2e20*/  @!P1 IMAD.IADD R14, R14, 0x1, -R7 ;  /* 0x000000010e0e9824 */ /* 0x000fe200078e0a07 */
[C---:B------:R-:W-:Y:S01]  /*2e30*/  LOP3.LUT R83, R247.reuse, 0x162, RZ, 0xfc, !PT ;  /* 0x00000162f7537812 */ /* 0x040fe200078efcff */
[----:B------:R-:W-:Y:S01]  /*2e40*/  IMAD.MOV.U32 R6, RZ, RZ, R10 ;  /* 0x000000ffff067224 */ /* 0x000fe200078e000a */
[----:B------:R-:W-:Y:S01]  /*2e50*/  IABS R76, R80 ;  /* 0x00000050004c7213 */ /* 0x000fe20000000000 */
[----:B------:R-:W-:Y:S01]  /*2e60*/  IMAD.MOV.U32 R5, RZ, RZ, R14 ;  /* 0x000000ffff057224 */ /* 0x000fe200078e000e */
[----:B------:R-:W-:Y:S01]  /*2e70*/  LOP3.LUT R84, R247, 0x160, RZ, 0xfc, !PT ;  /* 0x00000160f7547812 */ /* 0x000fe200078efcff */
[----:B------:R-:W-:Y:S01]  /*2e80*/  IMAD R10, R7, R18, R15 ;  /* 0x00000012070a7224 */ /* 0x000fe200078e020f */
[----:B------:R-:W-:Y:S01]  /*2e90*/  LOP3.LUT R18, R247, 0x1e4, RZ, 0xfc, !PT ;  /* 0x000001e4f7127812 */ /* 0x000fe200078efcff */
[----:B------:R-:W-:Y:S01]  /*2ea0*/  @!P2 IMAD.MOV R5, RZ, RZ, -R5 ;  /* 0x000000ffff05a224 */ /* 0x000fe200078e0a05 */
[C---:B------:R-:W-:Y:S01]  /*2eb0*/  ISETP.GT.U32.AND P2, PT, R7.reuse, R12, PT ;  /* 0x0000000c0700720c */ /* 0x040fe20003f44070 */
[C---:B------:R-:W-:Y:S01]  /*2ec0*/  IMAD R16, R7.reuse, R16, R13 ;  /* 0x0000001007107224 */ /* 0x040fe200078e020d */
[----:B------:R-:W-:Y:S01]  /*2ed0*/  IABS R11, R18 ;  /* 0x00000012000b7213 */ /* 0x000fe20000000000 */
[----:B------:R-:W-:Y:S01]  /*2ee0*/  @!P3 IMAD.MOV R2, RZ, RZ, -R2 ;  /* 0x000000ffff02b224 */ /* 0x000fe200078e0a02 */
[C---:B------:R-:W-:Y:S01]  /*2ef0*/  ISETP.GT.U32.AND P1, PT, R7.reuse, R10, PT ;  /* 0x0000000a0700720c */ /* 0x040fe20003f24070 */
[----:B------:R-:W-:Y:S01]  /*2f00*/  @!P0 IMAD.IADD R8, R8, 0x1, -R7 ;  /* 0x0000000108088824 */ /* 0x000fe200078e0a07 */
[----:B------:R-:W-:Y:S01]  /*2f10*/  ISETP.GT.U32.AND P3, PT, R7, R16, PT ;  /* 0x000000100700720c */ /* 0x000fe20003f64070 */
[----:B------:R-:W-:Y:S01]  /*2f20*/  IMAD.HI.U32 R9, R0, R11, RZ ;  /* 0x0000000b00097227 */ /* 0x000fe200078e00ff */
[----:B------:R-:W-:-:S02]  /*2f30*/  IABS R13, R17 ;  /* 0x00000011000d7213 */ /* 0x000fc40000000000 */
[----:B------:R-:W-:Y:S01]  /*2f40*/  ISETP.GT.U32.AND P0, PT, R7, R8, PT ;  /* 0x000000080700720c */ /* 0x000fe20003f04070 */
[----:B------:R-:W-:Y:S01]  /*2f50*/  IMAD.MOV R14, RZ, RZ, -R9 ;  /* 0x000000ffff0e7224 */ /* 0x000fe200078e0a09 */
[C---:B------:R-:W-:Y:S01]  /*2f60*/  LOP3.LUT R85, R247.reuse, 0x15e, RZ, 0xfc, !PT ;  /* 0x0000015ef7557812 */ /* 0x040fe200078efcff */
[----:B------:R-:W-:Y:S01]  /*2f70*/  @!P2 IMAD.IADD R12, R12, 0x1, -R7 ;  /* 0x000000010c0ca824 */ /* 0x000fe200078e0a07 */
[----:B------:R-:W-:Y:S01]  /*2f80*/  LOP3.LUT R86, R247, 0x15c, RZ, 0xfc, !PT ;  /* 0x0000015cf7567812 */ /* 0x000fe200078efcff */
[----:B------:R-:W-:Y:S01]  /*2f90*/  IMAD R9, R7, R14, R11 ;  /* 0x0000000e07097224 */ /* 0x000fe200078e020b */
[----:B------:R-:W-:Y:S01]  /*2fa0*/  LOP3.LUT R87, R247, 0x15a, RZ, 0xfc, !PT ;  /* 0x0000015af7577812 */ /* 0x000fe200078efcff */
[--C-:B------:R-:W-:Y:S01]  /*2fb0*/  @!P1 IMAD.IADD R10, R10, 0x1, -R7.reuse ;  /* 0x000000010a0a9824 */ /* 0x100fe200078e0a07 */
[C---:B------:R-:W-:Y:S01]  /*2fc0*/  ISETP.GT.U32.AND P2, PT, R7.reuse, R12, PT ;  /* 0x0000000c0700720c */ /* 0x040fe20003f44070 */
[----:B------:R-:W-:Y:S01]  /*2fd0*/  @!P3 IMAD.IADD R16, R16, 0x1, -R7 ;  /* 0x000000011010b824 */ /* 0x000fe200078e0a07 */
[----:B------:R-:W-:Y:S01]  /*2fe0*/  IABS R81, R86 ;  /* 0x0000005600517213 */ /* 0x000fe20000000000 */
[----:B------:R-:W-:Y:S01]  /*2ff0*/  IMAD.HI.U32 R11, R0, R13, RZ ;  /* 0x0000000d000b7227 */ /* 0x000fe200078e00ff */
[----:B------:R-:W-:-:S02]  /*3000*/  ISETP.GT.U32.AND P1, PT, R7, R10, PT ;  /* 0x0000000a0700720c */ /* 0x000fc40003f24070 */
[----:B------:R-:W-:Y:S01]  /*3010*/  ISETP.GT.U32.AND P3, PT, R7, R16, PT ;  /* 0x000000100700720c */ /* 0x000fe20003f64070 */
[----:B------:R-:W-:Y:S01]  /*3020*/  IMAD.MOV R14, RZ, RZ, -R11 ;  /* 0x000000ffff0e7224 */ /* 0x000fe200078e0a0b */
[----:B------:R-:W-:Y:S01]  /*3030*/  LOP3.LUT R88, R247, 0x158, RZ, 0xfc, !PT ;  /* 0x00000158f7587812 */ /* 0x000fe200078efcff */
[----:B------:R-:W-:Y:S01]  /*3040*/  @!P4 IMAD.MOV R6, RZ, RZ, -R6 ;  /* 0x000000ffff06c224 */ /* 0x000fe200078e0a06 */
[----:B------:R-:W-:Y:S01]  /*3050*/  ISETP.GE.AND P4, PT, R19, RZ, PT ;  /* 0x000000ff1300720c */ /* 0x000fe20003f86270 */
[----:B------:R-:W-:Y:S01]  /*3060*/  IMAD R14, R7, R14, R13 ;  /* 0x0000000e070e7224 */ /* 0x000fe200078e020d */
[----:B------:R-:W-:Y:S01]  /*3070*/  LOP3.LUT R19, R247, 0x1e0, RZ, 0xfc, !PT ;  /* 0x000001e0f7137812 */ /* 0x000fe200078efcff */
[--C-:B------:R-:W-:Y:S01]  /*3080*/  @!P0 IMAD.IADD R8, R8, 0x1, -R7.reuse ;  /* 0x0000000108088824 */ /* 0x100fe200078e0a07 */
[----:B------:R-:W-:Y:S01]  /*3090*/  ISETP.GE.AND P0, PT, R20, RZ, PT ;  /* 0x000000ff1400720c */ /* 0x000fe20003f06270 */
[--C-:B------:R-:W-:Y:S01]  /*30a0*/  @!P2 IMAD.IADD R12, R12, 0x1, -R7.reuse ;  /* 0x000000010c0ca824 */ /* 0x100fe200078e0a07 */
[----:B------:R-:W-:Y:S01]  /*30b0*/  IABS R15, R19 ;  /* 0x00000013000f7213 */ /* 0x000fe20000000000 */
[----:B------:R-:W-:Y:S01]  /*30c0*/  IMAD.MOV.U32 R4, RZ, RZ, R8 ;  /* 0x000000ffff047224 */ /* 0x000fe200078e0008 */
[----:B------:R-:W-:Y:S01]  /*30d0*/  ISETP.GT.U32.AND P2, PT, R7, R14, PT ;  /* 0x0000000e0700720c */ /* 0x000fe20003f44070 */
[----:B------:R-:W-:Y:S01]  /*30e0*/  @!P1 IMAD.IADD R10, R10, 0x1, -R7 ;  /* 0x000000010a0a9824 */ /* 0x000fe200078e0a07 */
[----:B------:R-:W-:Y:S01]  /*30f0*/  STL [R1+0x1bb8], R6 ;  /* 0x001bb80601007387 */ /* 0x000fe20000100800 */
[----:B------:R-:W-:Y:S01]  /*3100*/  IMAD.HI.U32 R8, R0, R15, RZ ;  /* 0x0000000f00087227 */ /* 0x000fe200078e00ff */
[----:B------:R-:W-:-:S02]  /*3110*/  LOP3.LUT R13, R247, 0x1de, RZ, 0xfc, !PT ;  /* 0x000001def70d7812 */ /* 0x000fc400078efcff */
[----:B------:R0:W-:Y:S01]  /*3120*/  STL [R1+0x14], R2 ;  /* 0x0000140201007387 */ /* 0x0001e20000100800 */
[----:B------:R-:W-:Y:S01]  /*3130*/  @!P3 IMAD.IADD R16, R16, 0x1, -R7 ;  /* 0x000000011010b824 */ /* 0x000fe200078e0a07 */
[----:B------:R-:W-:Y:S01]  /*3140*/  ISETP.GT.U32.AND P3, PT, R7, R9, PT ;  /* 0x000000090700720c */ /* 0x000fe20003f64070 */
[----:B------:R-:W-:Y:S01]  /*3150*/  IMAD.MOV R8, RZ, RZ, -R8 ;  /* 0x000000ffff087224 */ /* 0x000fe200078e0a08 */
[----:B------:R-:W-:Y:S01]  /*3160*/  ISETP.GE.AND P1, PT, R19, RZ, PT ;  /* 0x000000ff1300720c */ /* 0x000fe20003f26270 */
[----:B------:R-:W-:Y:S01]  /*3170*/  IMAD.MOV.U32 R3, RZ, RZ, R16 ;  /* 0x000000ffff037224 */ /* 0x000fe200078e0010 */
[----:B------:R-:W-:Y:S01]  /*3180*/  LOP3.LUT R19, R247, 0x1da, RZ, 0xfc, !PT ;  /* 0x000001daf7137812 */ /* 0x000fe200078efcff */
[----:B------:R-:W-:Y:S01]  /*3190*/  IMAD R11, R7, R8, R15 ;  /* 0x00000008070b7224 */ /* 0x000fe200078e020f */
[C---:B------:R-:W-:Y:S01]  /*31a0*/  LOP3.LUT R20, R247.reuse, 0x1d8, RZ, 0xfc, !PT ;  /* 0x000001d8f7147812 */ /* 0x040fe200078efcff */
[----:B------:R-:W-:Y:S01]  /*31b0*/  IMAD.MOV.U32 R8, RZ, RZ, R12 ;  /* 0x000000ffff087224 */ /* 0x000fe200078e000c */
[C---:B------:R-:W-:Y:S01]  /*31c0*/  LOP3.LUT R89, R247.reuse, 0x154, RZ, 0xfc, !PT ;  /* 0x00000154f7597812 */ /* 0x040fe200078efcff */
[----:B0-----:R-:W-:Y:S01]  /*31d0*/  IMAD.MOV.U32 R2, RZ, RZ, R10 ;  /* 0x000000ffff027224 */ /* 0x001fe200078e000a */
[C---:B------:R-:W-:Y:S01]  /*31e0*/  LOP3.LUT R10, R247.reuse, 0x1dc, RZ, 0xfc, !PT ;  /* 0x000001dcf70a7812 */ /* 0x040fe200078efcff */
[--C-:B------:R-:W-:Y:S01]  /*31f0*/  @!P2 IMAD.IADD R14, R14, 0x1, -R7.reuse ;  /* 0x000000010e0ea824 */ /* 0x100fe200078e0a07 */
[----:B------:R-:W-:Y:S01]  /*3200*/  LOP3.LUT R90, R247, 0x14e, RZ, 0xfc, !PT ;  /* 0x0000014ef75a7812 */ /* 0x000fe200078efcff */
[----:B------:R-:W-:Y:S01]  /*3210*/  @!P4 IMAD.MOV R2, RZ, RZ, -R2 ;  /* 0x000000ffff02c224 */ /* 0x000fe200078e0a02 */
[----:B------:R-:W-:Y:S01]  /*3220*/  ISETP.GE.AND P4, PT, R13, RZ, PT ;  /* 0x000000ff0d00720c */ /* 0x000fe20003f86270 */
[----:B------:R-:W-:Y:S01]  /*3230*/  @!P0 IMAD.MOV R8, RZ, RZ, -R8 ;  /* 0x000000ffff088224 */ /* 0x000fe200078e0a08 */
[----:B------:R-:W-:Y:S01]  /*3240*/  IABS R13, R13 ;  /* 0x0000000d000d7213 */ /* 0x000fe20000000000 */
[----:B------:R-:W-:Y:S01]  /*3250*/  @!P3 IMAD.IADD R9, R9, 0x1, -R7 ;  /* 0x000000010909b824 */ /* 0x000fe200078e0a07 */
[----:B------:R-:W-:Y:S01]  /*3260*/  IABS R15, R10 ;  /* 0x0000000a000f7213 */ /* 0x000fe20000000000 */
[----:B------:R-:W-:Y:S01]  /*3270*/  @!P6 IMAD.MOV R4, RZ, RZ, -R4 ;  /* 0x000000ffff04e224 */ /* 0x000fe200078e0a04 */
[----:B------:R-:W-:Y:S01]  /*3280*/  ISETP.GE.AND P0, PT, R10, RZ, PT ;  /* 0x000000ff0a00720c */ /* 0x000fe20003f06270 */
[C---:B------:R-:W-:Y:S01]  /*3290*/  IMAD.HI.U32 R10, R0.reuse, R13, RZ ;  /* 0x0000000d000a7227 */ /* 0x040fe200078e00ff */
[C---:B------:R-:W-:Y:S01]  /*32a0*/  ISETP.GT.U32.AND P2, PT, R7.reuse, R14, PT ;  /* 0x0000000e0700720c */ /* 0x040fe20003f44070 */
[----:B------:R-:W-:Y:S01]  /*32b0*/  STL [R1+0x1bbc], R5 ;  /* 0x001bbc0501007387 */ /* 0x000fe20000100800 */
[----:B------:R-:W-:Y:S01]  /*32c0*/  ISETP.GT.U32.AND P3, PT, R7, R9, PT ;  /* 0x000000090700720c */ /* 0x000fe20003f64070 */
[----:B------:R-:W-:Y:S01]  /*32d0*/  IMAD.HI.U32 R12, R0, R15, RZ ;  /* 0x0000000f000c7227 */ /* 0x000fe200078e00ff */
[----:B------:R-:W-:Y:S01]  /*32e0*/  ISETP.GE.AND P6, PT, R18, RZ, PT ;  /* 0x000000ff1200720c */ /* 0x000fe20003fc6270 */
[----:B------:R0:W-:Y:S01]  /*32f0*/  STL [R1+0x1bc0], R4 ;  /* 0x001bc00401007387 */ /* 0x0001e20000100800 */
[----:B------:R-:W-:Y:S01]  /*3300*/  IABS R18, R20 ;  /* 0x0000001400127213 */ /* 0x000fe20000000000 */
[----:B------:R-:W-:Y:S01]  /*3310*/  IMAD.MOV R10, RZ, RZ, -R10 ;  /* 0x000000ffff0a7224 */ /* 0x000fe200078e0a0a */
[C---:B------:R-:W-:Y:S01]  /*3320*/  LOP3.LUT R91, R247.reuse, 0x14c, RZ, 0xfc, !PT ;  /* 0x0000014cf75b7812 */ /* 0x040fe200078efcff */
[----:B------:R-:W-:Y:S01]  /*3330*/  IMAD.MOV R16, RZ, RZ, -R12 ;  /* 0x000000ffff107224 */ /* 0x000fe200078e0a0c */
[----:B------:R-:W-:Y:S01]  /*3340*/  LOP3.LUT R96, R247, 0x148, RZ, 0xfc, !PT ;  /* 0x00000148f7607812 */ /* 0x000fe200078efcff */
[----:B------:R-:W-:Y:S01]  /*3350*/  IMAD R12, R7, R10, R13 ;  /* 0x0000000a070c7224 */ /* 0x000fe200078e020d */
[----:B------:R-:W-:Y:S01]  /*3360*/  LOP3.LUT R99, R247, 0x144, RZ, 0xfc, !PT ;  /* 0x00000144f7637812 */ /* 0x000fe200078efcff */
[--C-:B------:R-:W-:Y:S01]  /*3370*/  @!P2 IMAD.IADD R14, R14, 0x1, -R7.reuse ;  /* 0x000000010e0ea824 */ /* 0x100fe200078e0a07 */
[----:B------:R-:W-:Y:S01]  /*3380*/  IABS R93, R96 ;  /* 0x00000060005d7213 */ /* 0x000fe20000000000 */
[----:B------:R-:W-:Y:S01]  /*3390*/  @!P3 IMAD.IADD R9, R9, 0x1, -R7 ;  /* 0x000000010909b824 */ /* 0x000fe200078e0a07 */
[C---:B------:R-:W-:Y:S01]  /*33a0*/  ISETP.GT.U32.AND P2, PT, R7.reuse, R12, PT ;  /* 0x0000000c0700720c */ /* 0x040fe20003f44070 */
[C---:B------:R-:W-:Y:S01]  /*33b0*/  IMAD R13, R7.reuse, R16, R15 ;  /* 0x00000010070d7224 */ /* 0x040fe200078e020f */
[C---:B------:R-:W-:Y:S01]  /*33c0*/  ISETP.GT.U32.AND P3, PT, R7.reuse, R11, PT ;  /* 0x0000000b0700720c */ /* 0x040fe20003f64070 */
[----:B------:R-:W-:Y:S01]  /*33d0*/  @!P6 IMAD.MOV R9, RZ, RZ, -R9 ;  /* 0x000000ffff09e224 */ /* 0x000fe200078e0a09 */
[----:B------:R-:W-:Y:S01]  /*33e0*/  IABS R95, R99 ;  /* 0x00000063005f7213 */ /* 0x000fe20000000000 */
[----:B------:R-:W-:Y:S01]  /*33f0*/  @!P5 IMAD.MOV R3, RZ, RZ, -R3 ;  /* 0x000000ffff03d224 */ /* 0x000fe200078e0a03 */
[----:B------:R-:W-:Y:S01]  /*3400*/  ISETP.GT.U32.AND P6, PT, R7, R13, PT ;  /* 0x0000000d0700720c */ /* 0x000fe20003fc4070 */
[----:B------:R-:W-:Y:S01]  /*3410*/  IMAD.HI.U32 R15, R0, R18, RZ ;  /* 0x00000012000f7227 */ /* 0x000fe200078e00ff */
[----:B------:R-:W-:-:S02]  /*3420*/  ISETP.GE.AND P5, PT, R17, RZ, PT ;  /* 0x000000ff1100720c */ /* 0x000fc40003fa6270 */
[----:B------:R-:W-:Y:S01]  /*3430*/  IABS R17, R19 ;  /* 0x0000001300117213 */ /* 0x000fe20000000000 */
[----:B------:R-:W-:Y:S01]  /*3440*/  IMAD.MOV R15, RZ, RZ, -R15 ;  /* 0x000000ffff0f7224 */ /* 0x000fe200078e0a0f */
[C---:B------:R-:W-:Y:S01]  /*3450*/  LOP3.LUT R98, R247.reuse, 0x146, RZ, 0xfc, !PT ;  /* 0x00000146f7627812 */ /* 0x040fe200078efcff */
[--C-:B------:R-:W-:Y:S01]  /*3460*/  @!P2 IMAD.IADD R12, R12, 0x1, -R7.reuse ;  /* 0x000000010c0ca824 */ /* 0x100fe200078e0a07 */
[----:B------:R-:W-:Y:S01]  /*3470*/  LOP3.LUT R100, R247, 0x142, RZ, 0xfc, !PT ;  /* 0x00000142f7647812 */ /* 0x000fe200078efcff */
[----:B------:R-:W-:Y:S01]  /*3480*/  IMAD.HI.U32 R10, R0, R17, RZ ;  /* 0x00000011000a7227 */ /* 0x000fe200078e00ff */
[----:B------:R-:W-:Y:S01]  /*3490*/  IABS R94, R98 ;  /* 0x00000062005e7213 */ /* 0x000fe20000000000 */
[----:B------:R-:W-:Y:S01]  /*34a0*/  STL [R1+0x1bc4], R3 ;  /* 0x001bc40301007387 */ /* 0x000fe20000100800 */
[----:B------:R-:W-:Y:S01]  /*34b0*/  ISETP.GT.U32.AND P2, PT, R7, R12, PT ;  /* 0x0000000c0700720c */ /* 0x000fe20003f44070 */
[----:B------:R-:W-:Y:S01]  /*34c0*/  IMAD.MOV R16, RZ, RZ, -R10 ;  /* 0x000000ffff107224 */ /* 0x000fe200078e0a0a */
[C---:B------:R-:W-:Y:S01]  /*34d0*/  LOP3.LUT R101, R247.reuse, 0x140, RZ, 0xfc, !PT ;  /* 0x00000140f7657812 */ /* 0x040fe200078efcff */
[----:B------:R-:W-:Y:S01]  /*34e0*/  IMAD.MOV.U32 R10, RZ, RZ, R14 ;  /* 0x000000ffff0a7224 */ /* 0x000fe200078e000e */
[----:B------:R-:W-:Y:S01]  /*34f0*/  LOP3.LUT R103, R247, 0x13c, RZ, 0xfc, !PT ;  /* 0x0000013cf7677812 */ /* 0x000fe200078efcff */
[----:B------:R-:W-:Y:S01]  /*3500*/  @!P6 IMAD.IADD R13, R13, 0x1, -R7 ;  /* 0x000000010d0de824 */ /* 0x000fe200078e0a07 */
[----:B------:R-:W-:Y:S01]  /*3510*/  LOP3.LUT R102, R247, 0x13e, RZ, 0xfc, !PT ;  /* 0x0000013ef7667812 */ /* 0x000fe200078efcff */
[----:B------:R-:W-:Y:S01]  /*3520*/  @!P5 IMAD.MOV R10, RZ, RZ, -R10 ;  /* 0x000000ffff0ad224 */ /* 0x000fe200078e0a0a */
[----:B------:R-:W-:Y:S01]  /*3530*/  ISETP.GE.AND P5, PT, R19, RZ, PT ;  /* 0x000000ff1300720c */ /* 0x000fe20003fa6270 */
[C---:B------:R-:W-:Y:S01]  /*3540*/  IMAD R14, R7.reuse, R16, R17 ;  /* 0x00000010070e7224 */ /* 0x040fe200078e0211 */
[----:B------:R-:W-:Y:S01]  /*3550*/  IABS R19, R26 ;  /* 0x0000001a00137213 */ /* 0x000fe20000000000 */
[C---:B------:R-:W-:Y:S01]  /*3560*/  IMAD R15, R7.reuse, R15, R18 ;  /* 0x0000000f070f7224 */ /* 0x040fe200078e0212 */
[C---:B------:R-:W-:Y:S01]  /*3570*/  ISETP.GT.U32.AND P6, PT, R7.reuse, R13, PT ;  /* 0x0000000d0700720c */ /* 0x040fe20003fc4070 */
[--C-:B------:R-:W-:Y:S01]  /*3580*/  @!P2 IMAD.IADD R12, R12, 0x1, -R7.reuse ;  /* 0x000000010c0ca824 */ /* 0x100fe200078e0a07 */
[----:B------:R-:W-:Y:S01]  /*3590*/  ISETP.GT.U32.AND P2, PT, R7, R14, PT ;  /* 0x0000000e0700720c */ /* 0x000fe20003f44070 */
[C---:B------:R-:W-:Y:S01]  /*35a0*/  IMAD.HI.U32 R16, R0.reuse, R19, RZ ;  /* 0x0000001300107227 */ /* 0x040fe200078e00ff */
[----:B------:R-:W-:Y:S01]  /*35b0*/  IABS R97, R103 ;  /* 0x0000006700617213 */ /* 0x000fe20000000000 */
[----:B------:R-:W-:Y:S01]  /*35c0*/  STL [R1+0x1bc8], R2 ;  /* 0x001bc80201007387 */ /* 0x000fe20000100800 */
[C---:B------:R-:W-:Y:S01]  /*35d0*/  LOP3.LUT R104, R247.reuse, 0x13a, RZ, 0xfc, !PT ;  /* 0x0000013af7687812 */ /* 0x040fe200078efcff */
[----:B------:R-:W-:Y:S01]  /*35e0*/  IMAD.MOV R16, RZ, RZ, -R16 ;  /* 0x000000ffff107224 */ /* 0x000fe200078e0a10 */
[C---:B------:R-:W-:Y:S01]  /*35f0*/  LOP3.LUT R105, R247.reuse, 0x138, RZ, 0xfc, !PT ;  /* 0x00000138f7697812 */ /* 0x040fe200078efcff */
[----:B------:R-:W-:Y:S01]  /*3600*/  IMAD.HI.U32 R17, R0, R21, RZ ;  /* 0x0000001500117227 */ /* 0x000fe200078e00ff */
[C---:B------:R-:W-:Y:S01]  /*3610*/  LOP3.LUT R108, R247.reuse, 0x12c, RZ, 0xfc, !PT ;  /* 0x0000012cf76c7812 */ /* 0x040fe200078efcff */
[----:B------:R-:W-:Y:S01]  /*3620*/  STL [R1+0x1bcc], R8 ;  /* 0x001bcc0801007387 */ /* 0x000fe20000100800 */
[----:B------:R-:W-:Y:S01]  /*3630*/  LOP3.LUT R111, R247, 0x128, RZ, 0xfc, !PT ;  /* 0x00000128f76f7812 */ /* 0x000fe200078efcff */
[----:B------:R-:W-:Y:S01]  /*3640*/  @!P6 IMAD.IADD R13, R13, 0x1, -R7 ;  /* 0x000000010d0de824 */ /* 0x000fe200078e0a07 */
[C---:B------:R-:W-:Y:S01]  /*3650*/  ISETP.GT.U32.AND P6, PT, R7.reuse, R15, PT ;  /* 0x0000000f0700720c */ /* 0x040fe20003fc4070 */
[----:B------:R-:W-:Y:S01]  /*3660*/  IMAD R16, R7, R16, R19 ;  /* 0x0000001007107224 */ /* 0x000fe200078e0213 */
[----:B------:R-:W-:Y:S01]  /*3670*/  LOP3.LUT R112, R247, 0x126, RZ, 0xfc, !PT ;  /* 0x00000126f7707812 */ /* 0x000fe200078efcff */
[--C-:B------:R-:W-:Y:S01]  /*3680*/  @!P3 IMAD.IADD R11, R11, 0x1, -R7.reuse ;  /* 0x000000010b0bb824 */ /* 0x100fe200078e0a07 */
[----:B------:R-:W-:Y:S01]  /*3690*/  LOP3.LUT R110, R247, 0x12a, RZ, 0xfc, !PT ;  /* 0x0000012af76e7812 */ /* 0x000fe200078efcff */
[----:B------:R-:W-:Y:S01]  /*36a0*/  @!P2 IMAD.IADD R14, R14, 0x1, -R7 ;  /* 0x000000010e0ea824 */ /* 0x000fe200078e0a07 */
[C---:B------:R-:W-:Y:S01]  /*36b0*/  ISETP.GT.U32.AND P2, PT, R7.reuse, R16, PT ;  /* 0x000000100700720c */ /* 0x040fe20003f44070 */
[----:B------:R-:W-:Y:S01]  /*36c0*/  IMAD.HI.U32 R18, R0, R23, RZ ;  /* 0x0000001700127227 */ /* 0x000fe200078e00ff */
[----:B------:R-:W-:Y:S01]  /*36d0*/  ISETP.GT.U32.AND P3, PT, R7, R11, PT ;  /* 0x0000000b0700720c */ /* 0x000fe20003f64070 */
[----:B------:R-:W-:Y:S01]  /*36e0*/  STL [R1+0x1bd4], R9 ;  /* 0x001bd40901007387 */ /* 0x000fe20000100800 */
[----:B------:R-:W-:Y:S01]  /*36f0*/  IABS R107, R112 ;  /* 0x00000070006b7213 */ /* 0x000fe20000000000 */
[----:B------:R-:W-:Y:S01]  /*3700*/  IMAD.MOV R22, RZ, RZ, -R17 ;  /* 0x000000ffff167224 */ /* 0x000fe200078e0a11 */
[----:B------:R-:W-:Y:S01]  /*3710*/  IABS R106, R110 ;  /* 0x0000006e006a7213 */ /* 0x000fe20000000000 */
[----:B------:R-:W-:Y:S01]  /*3720*/  IMAD.MOV R18, RZ, RZ, -R18 ;  /* 0x000000ffff127224 */ /* 0x000fe200078e0a12 */
[----:B------:R-:W-:Y:S01]  /*3730*/  LOP3.LUT R114, R247, 0x122, RZ, 0xfc, !PT ;  /* 0x00000122f7727812 */ /* 0x000fe200078efcff */
[----:B------:R-:W-:Y:S01]  /*3740*/  IMAD R17, R7, R22, R21 ;  /* 0x0000001607117224 */ /* 0x000fe200078e0215 */
[----:B------:R-:W-:Y:S01]  /*3750*/  LOP3.LUT R113, R247, 0x124, RZ, 0xfc, !PT ;  /* 0x00000124f7717812 */ /* 0x000fe200078efcff */
[----:B------:R-:W-:Y:S01]  /*3760*/  IMAD R18, R7, R18, R23 ;  /* 0x0000001207127224 */ /* 0x000fe200078e0217 */
[----:B------:R-:W-:Y:S01]  /*3770*/  IABS R23, R31 ;  /* 0x0000001f00177213 */ /* 0x000fe20000000000 */
[--C-:B------:R-:W-:Y:S01]  /*3780*/  @!P6 IMAD.IADD R15, R15, 0x1, -R7.reuse ;  /* 0x000000010f0fe824 */ /* 0x100fe200078e0a07 */
[C---:B------:R-:W-:Y:S01]  /*3790*/  ISETP.GT.U32.AND P6, PT, R7.reuse, R17, PT ;  /* 0x000000110700720c */ /* 0x040fe20003fc4070 */
[----:B------:R-:W-:Y:S01]  /*37a0*/  @!P2 IMAD.IADD R16, R16, 0x1, -R7 ;  /* 0x000000011010a824 */ /* 0x000fe200078e0a07 */
[C---:B------:R-:W-:Y:S01]  /*37b0*/  ISETP.GT.U32.AND P2, PT, R7.reuse, R14, PT ;  /* 0x0000000e0700720c */ /* 0x040fe20003f44070 */
[----:B------:R-:W-:Y:S01]  /*37c0*/  @!P0 IMAD.MOV R13, RZ, RZ, -R13 ;  /* 0x000000ffff0d8224 */ /* 0x000fe200078e0a0d */
[----:B------:R-:W-:Y:S01]  /*37d0*/  ISETP.GT.U32.AND P0, PT, R7, R18, PT ;  /* 0x000000120700720c */ /* 0x000fe20003f04070 */
[----:B------:R-:W-:Y:S01]  /*37e0*/  @!P3 IMAD.IADD R11, R11, 0x1, -R7 ;  /* 0x000000010b0bb824 */ /* 0x000fe200078e0a07 */
[----:B------:R-:W-:Y:S01]  /*37f0*/  ISETP.GE.AND P3, PT, R20, RZ, PT ;  /* 0x000000ff1400720c */ /* 0x000fe20003f66270 */
[----:B------:R-:W-:Y:S01]  /*3800*/  IMAD.HI.U32 R20, R0, R25, RZ ;  /* 0x0000001900147227 */ /* 0x000fe200078e00ff */
[----:B------:R-:W-:Y:S01]  /*3810*/  IABS R109, R113 ;  /* 0x00000071006d7213 */ /* 0x000fe20000000000 */
[----:B------:R-:W-:Y:S01]  /*3820*/  STL [R1+0x1bd8], R10 ;  /* 0x001bd80a01007387 */ /* 0x000fe20000100800 */
[----:B------:R-:W-:Y:S01]  /*3830*/  LOP3.LUT R115, R247, 0x120, RZ, 0xfc, !PT ;  /* 0x00000120f7737812 */ /* 0x000fe200078efcff */
[----:B------:R-:W-:Y:S01]  /*3840*/  @!P1 IMAD.MOV R11, RZ, RZ, -R11 ;  /* 0x000000ffff0b9224 */ /* 0x000fe200078e0a0b */
[----:B------:R-:W-:Y:S01]  /*3850*/  ISETP.GT.U32.AND P1, PT, R7, R15, PT ;  /* 0x0000000f0700720c */ /* 0x000fe20003f24070 */
[----:B------:R-:W-:Y:S01]  /*3860*/  IMAD.MOV R20, RZ, RZ, -R20 ;  /* 0x000000ffff147224 */ /* 0x000fe200078e0a14 */
[----:B------:R-:W-:Y:S01]  /*3870*/  LOP3.LUT R116, R247, 0x11e, RZ, 0xfc, !PT ;  /* 0x0000011ef7747812 */ /* 0x000fe200078efcff */
[----:B------:R-:W-:Y:S01]  /*3880*/  @!P6 IMAD.IADD R17, R17, 0x1, -R7 ;  /* 0x000000011111e824 */ /* 0x000fe200078e0a07 */
[C---:B------:R-:W-:Y:S01]  /*3890*/  ISETP.GT.U32.AND P6, PT, R7.reuse, R16, PT ;  /* 0x000000100700720c */ /* 0x040fe20003fc4070 */
[----:B------:R-:W-:Y:S01]  /*38a0*/  IMAD R20, R7, R20, R25 ;  /* 0x0000001407147224 */ /* 0x000fe200078e0219 */
[----:B------:R-:W-:Y:S01]  /*38b0*/  IABS R25, R32 ;  /* 0x0000002000197213 */ /* 0x000fe20000000000 */
[--C-:B------:R-:W-:Y:S01]  /*38c0*/  @!P2 IMAD.IADD R14, R14, 0x1, -R7.reuse ;  /* 0x000000010e0ea824 */ /* 0x100fe200078e0a07 */
[----:B------:R-:W-:Y:S01]  /*38d0*/  LOP3.LUT R117, R247, 0x11c, RZ, 0xfc, !PT ;  /* 0x0000011cf7757812 */ /* 0x000fe200078efcff */
[--C-:B------:R-:W-:Y:S01]  /*38e0*/  @!P0 IMAD.IADD R18, R18, 0x1, -R7.reuse ;  /* 0x0000000112128824 */ /* 0x100fe200078e0a07 */
[----:B------:R-:W-:Y:S01]  /*38f0*/  ISETP.GE.AND P0, PT, R28, RZ, PT ;  /* 0x000000ff1c00720c */ /* 0x000fe20003f06270 */
[----:B------:R-:W-:Y:S01]  /*3900*/  @!P4 IMAD.MOV R12, RZ, RZ, -R12 ;  /* 0x000000ffff0cc224 */ /* 0x000fe200078e0a0c */
[C---:B------:R-:W-:Y:S01]  /*3910*/  ISETP.GT.U32.AND P4, PT, R7.reuse, R17, PT ;  /* 0x000000110700720c */ /* 0x040fe20003f84070 */
[----:B------:R-:W-:Y:S01]  /*3920*/  @!P5 IMAD.MOV R14, RZ, RZ, -R14 ;  /* 0x000000ffff0ed224 */ /* 0x000fe200078e0a0e */
[----:B------:R-:W-:Y:S01]  /*3930*/  ISETP.GT.U32.AND P5, PT, R7, R18, PT ;  /* 0x000000120700720c */ /* 0x000fe20003fa4070 */
[C---:B------:R-:W-:Y:S01]  /*3940*/  IMAD.HI.U32 R19, R0.reuse, R24, RZ ;  /* 0x0000001800137227 */ /* 0x040fe200078e00ff */
[C---:B------:R-:W-:Y:S01]  /*3950*/  LOP3.LUT R28, R247.reuse, 0x1c6, RZ, 0xfc, !PT ;  /* 0x000001c6f71c7812 */ /* 0x040fe200078efcff */
[----:B------:R-:W-:Y:S01]  /*3960*/  STL [R1+0x1bdc], R11 ;  /* 0x001bdc0b01007387 */ /* 0x000fe20000100800 */
[C---:B------:R-:W-:Y:S01]  /*3970*/  LOP3.LUT R118, R247.reuse, 0x11a, RZ, 0xfc, !PT ;  /* 0x0000011af7767812 */ /* 0x040fe200078efcff */
[----:B------:R-:W-:Y:S01]  /*3980*/  IMAD.HI.U32 R22, R0, R25, RZ ;  /* 0x0000001900167227 */ /* 0x000fe200078e00ff */
[C---:B------:R-:W-:Y:S01]  /*3990*/  LOP3.LUT R119, R247.reuse, 0x118, RZ, 0xfc, !PT ;  /* 0x00000118f7777812 */ /* 0x040fe200078efcff */
[----:B------:R-:W-:Y:S01]  /*39a0*/  STL [R1+0x1be0], R12 ;  /* 0x001be00c01007387 */ /* 0x000fe20000100800 */
[----:B------:R-:W-:Y:S01]  /*39b0*/  LOP3.LUT R120, R247, 0x116, RZ, 0xfc, !PT ;  /* 0x00000116f7787812 */ /* 0x000fe200078efcff */
[----:B------:R-:W-:Y:S01]  /*39c0*/  @!P1 IMAD.IADD R15, R15, 0x1, -R7 ;  /* 0x000000010f0f9824 */ /* 0x000fe200078e0a07 */
[----:B------:R-:W-:Y:S01]  /*39d0*/  ISETP.GE.AND P1, PT, R26, RZ, PT ;  /* 0x000000ff1a00720c */ /* 0x000fe20003f26270 */
[----:B------:R-:W-:Y:S01]  /*39e0*/  IMAD.MOV R19, RZ, RZ, -R19 ;  /* 0x000000ffff137224 */ /* 0x000fe200078e0a13 */
[C---:B------:R-:W-:Y:S01]  /*39f0*/  LOP3.LUT R121, R247.reuse, 0x112, RZ, 0xfc, !PT ;  /* 0x00000112f7797812 */ /* 0x040fe200078efcff */
[----:B------:R-:W-:Y:S01]  /*3a00*/  IMAD.HI.U32 R21, R0, R23, RZ ;  /* 0x0000001700157227 */ /* 0x000fe200078e00ff */
[C---:B------:R-:W-:Y:S01]  /*3a10*/  LOP3.LUT R122, R247.reuse, 0x10e, RZ, 0xfc, !PT ;  /* 0x0000010ef77a7812 */ /* 0x040fe200078efcff */
[----:B------:R1:W-:Y:S01]  /*3a20*/  STL [R1+0x1be4], R13 ;  /* 0x001be40d01007387 */ /* 0x0003e20000100800 */
[----:B------:R-:W-:Y:S01]  /*3a30*/  LOP3.LUT R125, R247, 0x108, RZ, 0xfc, !PT ;  /* 0x00000108f77d7812 */ /* 0x000fe200078efcff */
[----:B------:R-:W-:Y:S01]  /*3a40*/  @!P6 IMAD.IADD R16, R16, 0x1, -R7 ;  /* 0x000000011010e824 */ /* 0x000fe200078e0a07 */
[----:B------:R-:W-:Y:S01]  /*3a50*/  ISETP.GT.U32.AND P6, PT, R7, R20, PT ;  /* 0x000000140700720c */ /* 0x000fe20003fc4070 */
[----:B------:R-:W-:Y:S01]  /*3a60*/  IMAD.MOV R22, RZ, RZ, -R22 ;  /* 0x000000ffff167224 */ /* 0x000fe200078e0a16 */
[----:B------:R-:W-:Y:S01]  /*3a70*/  LOP3.LUT R124, R247, 0x10c, RZ, 0xfc, !PT ;  /* 0x0000010cf77c7812 */ /* 0x000fe200078efcff */
[----:B------:R-:W-:Y:S01]  /*3a80*/  IMAD R19, R7, R19, R24 ;  /* 0x0000001307137224 */ /* 0x000fe200078e0218 */
[----:B------:R-:W-:Y:S01]  /*3a90*/  IABS R123, R125 ;  /* 0x0000007d007b7213 */ /* 0x000fe20000000000 */
[----:B------:R-:W-:Y:S01]  /*3aa0*/  IMAD.MOV R24, RZ, RZ, -R21 ;  /* 0x000000ffff187224 */ /* 0x000fe200078e0a15 */
[----:B------:R-:W-:Y:S01]  /*3ab0*/  LOP3.LUT R130, R247, 0x100, RZ, 0xfc, !PT ;  /* 0x00000100f7827812 */ /* 0x000fe200078efcff */
[C---:B------:R-:W-:Y:S01]  /*3ac0*/  IMAD R22, R7.reuse, R22, R25 ;  /* 0x0000001607167224 */ /* 0x040fe200078e0219 */
[----:B------:R-:W-:Y:S01]  /*3ad0*/  ISETP.GT.U32.AND P2, PT, R7, R19, PT ;  /* 0x000000130700720c */ /* 0x000fe20003f44070 */
[----:B------:R-:W-:Y:S01]  /*3ae0*/  @!P4 IMAD.IADD R17, R17, 0x1, -R7 ;  /* 0x000000011111c824 */ /* 0x000fe200078e0a07 */
[----:B------:R-:W-:Y:S01]  /*3af0*/  ISETP.GE.AND P4, PT, R27, RZ, PT ;  /* 0x000000ff1b00720c */ /* 0x000fe20003f86270 */
[----:B------:R-:W-:Y:S01]  /*3b00*/  IMAD R21, R7, R24, R23 ;  /* 0x0000001807157224 */ /* 0x000fe200078e0217 */
[----:B------:R-:W-:Y:S01]  /*3b10*/  LOP3.LUT R24, R247, 0x1c8, RZ, 0xfc, !PT ;  /* 0x000001c8f7187812 */ /* 0x000fe200078efcff */
[--C-:B------:R-:W-:Y:S01]  /*3b20*/  @!P5 IMAD.IADD R18, R18, 0x1, -R7.reuse ;  /* 0x000000011212d824 */ /* 0x100fe200078e0a07 */
[C---:B------:R-:W-:Y:S01]  /*3b30*/  ISETP.GT.U32.AND P5, PT, R7.reuse, R22, PT ;  /* 0x000000160700720c */ /* 0x040fe20003fa4070 */
[----:B------:R-:W-:Y:S01]  /*3b40*/  @!P1 IMAD.MOV R16, RZ, RZ, -R16 ;  /* 0x000000ffff109224 */ /* 0x000fe200078e0a10 */
[----:B------:R-:W-:Y:S01]  /*3b50*/  ISETP.GT.U32.AND P1, PT, R7, R21, PT ;  /* 0x000000150700720c */ /* 0x000fe20003f24070 */
[----:B------:R-:W-:Y:S01]  /*3b60*/  @!P6 IMAD.IADD R20, R20, 0x1, -R7 ;  /* 0x000000011414e824 */ /* 0x000fe200078e0a07 */
[----:B------:R-:W-:Y:S01]  /*3b70*/  IABS R25, R24 ;  /* 0x0000001800197213 */ /* 0x000fe20000000000 */
[----:B------:R-:W-:Y:S01]  /*3b80*/  @!P3 IMAD.MOV R15, RZ, RZ, -R15 ;  /* 0x000000ffff0fb224 */ /* 0x000fe200078e0a0f */
[----:B------:R-:W-:Y:S01]  /*3b90*/  IABS R27, R28 ;  /* 0x0000001c001b7213 */ /* 0x000fe20000000000 */
[----:B------:R-:W-:Y:S01]  /*3ba0*/  @!P2 IMAD.IADD R19, R19, 0x1, -R7 ;  /* 0x000000011313a824 */ /* 0x000fe200078e0a07 */
[C---:B------:R-:W-:Y:S01]  /*3bb0*/  ISETP.GT.U32.AND P6, PT, R7.reuse, R20, PT ;  /* 0x000000140700720c */ /* 0x040fe20003fc4070 */
[----:B------:R-:W-:Y:S01]  /*3bc0*/  @!P4 IMAD.MOV R17, RZ, RZ, -R17 ;  /* 0x000000ffff11c224 */ /* 0x000fe200078e0a11 */
[----:B------:R-:W-:Y:S01]  /*3bd0*/  ISETP.GE.AND P4, PT, R30, RZ, PT ;  /* 0x000000ff1e00720c */ /* 0x000fe20003f86270 */
[----:B------:R-:W-:Y:S01]  /*3be0*/  IMAD.HI.U32 R23, R0, R25, RZ ;  /* 0x0000001900177227 */ /* 0x000fe200078e00ff */
[----:B------:R-:W-:Y:S01]  /*3bf0*/  ISETP.GT.U32.AND P3, PT, R7, R19, PT ;  /* 0x000000130700720c */ /* 0x000fe20003f64070 */
[----:B------:R-:W-:Y:S01]  /*3c00*/  STL [R1+0x1be8], R14 ;  /* 0x001be80e01007387 */ /* 0x000fe20000100800 */
[----:B------:R-:W-:Y:S01]  /*3c10*/  ISETP.GE.AND P2, PT, R29, RZ, PT ;  /* 0x000000ff1d00720c */ /* 0x000fe20003f46270 */
[--C-:B------:R-:W-:Y:S01]  /*3c20*/  @!P5 IMAD.IADD R22, R22, 0x1, -R7.reuse ;  /* 0x000000011616d824 */ /* 0x100fe200078e0a07 */
[----:B------:R-:W-:Y:S01]  /*3c30*/  LOP3.LUT R128, R247, 0x104, RZ, 0xfc, !PT ;  /* 0x00000104f7807812 */ /* 0x000fe200078efcff */
[----:B------:R-:W-:Y:S01]  /*3c40*/  @!P1 IMAD.IADD R21, R21, 0x1, -R7 ;  /* 0x0000000115159824 */ /* 0x000fe200078e0a07 */
[----:B------:R-:W-:Y:S01]  /*3c50*/  ISETP.GE.AND P1, PT, R24, RZ, PT ;  /* 0x000000ff1800720c */ /* 0x000fe20003f26270 */
[----:B------:R-:W-:Y:S01]  /*3c60*/  IMAD.HI.U32 R24, R0, R27, RZ ;  /* 0x0000001b00187227 */ /* 0x000fe200078e00ff */
[----:B------:R-:W-:Y:S01]  /*3c70*/  ISETP.GT.U32.AND P5, PT, R7, R22, PT ;  /* 0x000000160700720c */ /* 0x000fe20003fa4070 */
[----:B------:R-:W-:Y:S01]  /*3c80*/  STL [R1+0x1bec], R15 ;  /* 0x001bec0f01007387 */ /* 0x000fe20000100800 */
[----:B------:R-:W-:Y:S01]  /*3c90*/  IABS R127, R130 ;  /* 0x00000082007f7213 */ /* 0x000fe20000000000 */
[----:B------:R-:W-:Y:S01]  /*3ca0*/  IMAD.MOV R26, RZ, RZ, -R23 ;  /* 0x000000ffff1a7224 */ /* 0x000fe200078e0a17 */
[----:B------:R-:W-:Y:S01]  /*3cb0*/  LOP3.LUT R129, R247, 0x102, RZ, 0xfc, !PT ;  /* 0x00000102f7817812 */ /* 0x000fe200078efcff */
[----:B------:R-:W-:Y:S01]  /*3cc0*/  @!P6 IMAD.IADD R20, R20, 0x1, -R7 ;  /* 0x000000011414e824 */ /* 0x000fe200078e0a07 */
[----:B------:R-:W-:Y:S01]  /*3cd0*/  ISETP.GE.AND P6, PT, R32, RZ, PT ;  /* 0x000000ff2000720c */ /* 0x000fe20003fc6270 */
[----:B------:R-:W-:Y:S01]  /*3ce0*/  IMAD.MOV R24, RZ, RZ, -R24 ;  /* 0x000000ffff187224 */ /* 0x000fe200078e0a18 */
[----:B------:R-:W-:Y:S01]  /*3cf0*/  IABS R32, R35 ;  /* 0x0000002300207213 */ /* 0x000fe20000000000 */
[----:B------:R-:W-:Y:S01]  /*3d00*/  IMAD R23, R7, R26, R25 ;  /* 0x0000001a07177224 */ /* 0x000fe200078e0219 */
[----:B------:R-:W-:Y:S01]  /*3d10*/  LOP3.LUT R25, R247, 0x1c4, RZ, 0xfc, !PT ;  /* 0x000001c4f7197812 */ /* 0x000fe200078efcff */
[----:B------:R-:W-:Y:S01]  /*3d20*/  IMAD R24, R7, R24, R27 ;  /* 0x0000001807187224 */ /* 0x000fe200078e021b */
[----:B------:R-:W-:Y:S01]  /*3d30*/  LOP3.LUT R26, R247, 0x1c2, RZ, 0xfc, !PT ;  /* 0x000001c2f71a7812 */ /* 0x000fe200078efcff */
[----:B------:R-:W-:Y:S01]  /*3d40*/  @!P4 IMAD.MOV R20, RZ, RZ, -R20 ;  /* 0x000000ffff14c224 */ /* 0x000fe200078e0a14 */
[C---:B------:R-:W-:Y:S01]  /*3d50*/  ISETP.GT.U32.AND P4, PT, R7.reuse, R23, PT ;  /* 0x000000170700720c */ /* 0x040fe20003f84070 */
[----:B------:R-:W-:Y:S01]  /*3d60*/  @!P0 IMAD.MOV R18, RZ, RZ, -R18 ;  /* 0x000000ffff128224 */ /* 0x000fe200078e0a12 */
[C---:B------:R-:W-:Y:S01]  /*3d70*/  ISETP.GT.U32.AND P0, PT, R7.reuse, R21, PT ;  /* 0x000000150700720c */ /* 0x040fe20003f04070 */
[--C-:B------:R-:W-:Y:S01]  /*3d80*/  @!P5 IMAD.IADD R22, R22, 0x1, -R7.reuse ;  /* 0x000000011616d824 */ /* 0x100fe200078e0a07 */
[----:B------:R-:W-:Y:S01]  /*3d90*/  ISETP.GT.U32.AND P5, PT, R7, R24, PT ;  /* 0x000000180700720c */ /* 0x000fe20003fa4070 */
[----:B------:R-:W-:Y:S01]  /*3da0*/  @!P3 IMAD.IADD R19, R19, 0x1, -R7 ;  /* 0x000000011313b824 */ /* 0x000fe200078e0a07 */
[----:B------:R-:W-:Y:S01]  /*3db0*/  ISETP.GE.AND P3, PT, R31, RZ, PT ;  /* 0x000000ff1f00720c */ /* 0x000fe20003f66270 */
[----:B------:R-:W-:Y:S01]  /*3dc0*/  @!P6 IMAD.MOV R22, RZ, RZ, -R22 ;  /* 0x000000ffff16e224 */ /* 0x000fe200078e0a16 */
[----:B------:R-:W-:Y:S01]  /*3dd0*/  LOP3.LUT R31, R247, 0x1c0, RZ, 0xfc, !PT ;  /* 0x000001c0f71f7812 */ /* 0x000fe200078efcff */
[----:B------:R-:W-:Y:S01]  /*3de0*/  @!P2 IMAD.MOV R19, RZ, RZ, -R19 ;  /* 0x000000ffff13a224 */ /* 0x000fe200078e0a13 */
[----:B------:R-:W-:Y:S01]  /*3df0*/  ISETP.GE.AND P2, PT, R28, RZ, PT ;  /* 0x000000ff1c00720c */ /* 0x000fe20003f46270 */
[----:B------:R-:W-:Y:S01]  /*3e00*/  STL [R1+0x1bf0], R16 ;  /* 0x001bf01001007387 */ /* 0x000fe20000100800 */
[----:B------:R-:W-:Y:S01]  /*3e10*/  IABS R28, R25 ;  /* 0x00000019001c7213 */ /* 0x000fe20000000000 */
[--C-:B------:R-:W-:Y:S01]  /*3e20*/  @!P4 IMAD.IADD R23, R23, 0x1, -R7.reuse ;  /* 0x000000011717c824 */ /* 0x100fe200078e0a07 */
[----:B------:R-:W-:Y:S01]  /*3e30*/  IABS R29, R26 ;  /* 0x0000001a001d7213 */ /* 0x000fe20000000000 */
[--C-:B------:R-:W-:Y:S01]  /*3e40*/  @!P0 IMAD.IADD R21, R21, 0x1, -R7.reuse ;  /* 0x0000000115158824 */ /* 0x100fe200078e0a07 */
[----:B------:R-:W-:Y:S01]  /*3e50*/  IABS R30, R31 ;  /* 0x0000001f001e7213 */ /* 0x000fe20000000000 */
[----:B------:R-:W-:Y:S01]  /*3e60*/  @!P5 IMAD.IADD R24, R24, 0x1, -R7 ;  /* 0x000000011818d824 */ /* 0x000fe200078e0a07 */
[----:B------:R-:W-:Y:S01]  /*3e70*/  ISETP.GT.U32.AND P4, PT, R7, R23, PT ;  /* 0x000000170700720c */ /* 0x000fe20003f84070 */
[----:B------:R-:W-:Y:S01]  /*3e80*/  @!P3 IMAD.MOV R21, RZ, RZ, -R21 ;  /* 0x000000ffff15b224 */ /* 0x000fe200078e0a15 */
[----:B------:R-:W-:Y:S01]  /*3e90*/  ISETP.GE.AND P0, PT, R25, RZ, PT ;  /* 0x000000ff1900720c */ /* 0x000fe20003f06270 */
[----:B------:R-:W-:Y:S01]  /*3ea0*/  IMAD.HI.U32 R25, R0, R28, RZ ;  /* 0x0000001c00197227 */ /* 0x000fe200078e00ff */
[----:B------:R-:W-:Y:S01]  /*3eb0*/  ISETP.GE.AND P3, PT, R26, RZ, PT ;  /* 0x000000ff1a00720c */ /* 0x000fe20003f66270 */
[----:B------:R-:W-:Y:S01]  /*3ec0*/  STL [R1+0x1bf4], R17 ;  /* 0x001bf41101007387 */ /* 0x000fe20000100800 */
[----:B------:R-:W-:Y:S01]  /*3ed0*/  ISETP.GT.U32.AND P5, PT, R7, R24, PT ;  /* 0x000000180700720c */ /* 0x000fe20003fa4070 */
[C---:B------:R-:W-:Y:S01]  /*3ee0*/  IMAD.HI.U32 R26, R0.reuse, R29, RZ ;  /* 0x0000001d001a7227 */ /* 0x040fe200078e00ff */
[----:B------:R-:W-:Y:S01]  /*3ef0*/  ISETP.GE.AND P6, PT, R31, RZ, PT ;  /* 0x000000ff1f00720c */ /* 0x000fe20003fc6270 */
[----:B------:R3:W-:Y:S01]  /*3f00*/  STL [R1+0x1bf8], R18 ;  /* 0x001bf81201007387 */ /* 0x0007e20000100800 */
[----:B------:R-:W-:Y:S01]  /*3f10*/  LOP3.LUT R31, R247, 0x1be, RZ, 0xfc, !PT ;  /* 0x000001bef71f7812 */ /* 0x000fe200078efcff */
[----:B------:R-:W-:Y:S01]  /*3f20*/  IMAD.HI.U32 R27, R0, R30, RZ ;  /* 0x0000001e001b7227 */ /* 0x000fe200078e00ff */
[----:B------:R-:W-:-:S02]  /*3f30*/  IABS R126, R129 ;  /* 0x00000081007e7213 */ /* 0x000fc40000000000 */
[C---:B------:R-:W-:Y:S01]  /*3f40*/  LOP3.LUT R131, R247.reuse, 0xfe, RZ, 0xfc, !PT ;  /* 0x000000fef7837812 */ /* 0x040fe200078efcff */
[----:B------:R-:W-:Y:S01]  /*3f50*/  IMAD.MOV R25, RZ, RZ, -R25 ;  /* 0x000000ffff197224 */ /* 0x000fe200078e0a19 */
[C---:B------:R-:W-:Y:S01]  /*3f60*/  LOP3.LUT R132, R247.reuse, 0xfc, RZ, 0xfc, !PT ;  /* 0x000000fcf7847812 */ /* 0x040fe200078efcff */
[----:B------:R-:W-:Y:S01]  /*3f70*/  IMAD.MOV R26, RZ, RZ, -R26 ;  /* 0x000000ffff1a7224 */ /* 0x000fe200078e0a1a */
[C---:B------:R-:W-:Y:S01]  /*3f80*/  LOP3.LUT R133, R247.reuse, 0xfa, RZ, 0xfc, !PT ;  /* 0x000000faf7857812 */ /* 0x040fe200078efcff */
        /* <DEDUP_REMOVED lines=8> */
[C---:B------:R-:W-:Y:S01]  /*4010*/  IMAD R27, R7.reuse, R27, R30 ;  /* 0x0000001b071b7224 */ /* 0x040fe200078e021e */
[----:B------:R-:W-:Y:S01]  /*4020*/  IABS R134, R136 ;  /* 0x0000008800867213 */ /* 0x000fe20000000000 */
[----:B------:R-:W-:Y:S01]  /*4030*/  @!P5 IMAD.IADD R24, R24, 0x1, -R7 ;  /* 0x000000011818d824 */ /* 0x000fe200078e0a07 */
[C---:B------:R-:W-:Y:S01]  /*4040*/  ISETP.GT.U32.AND P5, PT, R7.reuse, R26, PT ;  /* 0x0000001a0700720c */ /* 0x040fe20003fa4070 */
[----:B------:R-:W-:Y:S01]  /*4050*/  @!P1 IMAD.MOV R23, RZ, RZ, -R23 ;  /* 0x000000ffff179224 */ /* 0x000fe200078e0a17 */
[----:B------:R-:W-:Y:S01]  /*4060*/  ISETP.GT.U32.AND P1, PT, R7, R27, PT ;  /* 0x0000001b0700720c */ /* 0x000fe20003f24070 */
[----:B------:R-:W-:Y:S01]  /*4070*/  IMAD.HI.U32 R28, R0, R29, RZ ;  /* 0x0000001d001c7227 */ /* 0x000fe200078e00ff */
[----:B------:R-:W-:-:S02]  /*4080*/  LOP3.LUT R142, R247, 0xf0, RZ, 0xfc, !PT ;  /* 0x000000f0f78e7812 */ /* 0x000fc400078efcff */
[C---:B------:R-:W-:Y:S01]  /*4090*/  LOP3.LUT R143, R247.reuse, 0xee, RZ, 0xfc, !PT ;  /* 0x000000eef78f7812 */ /* 0x040fe200078efcff */
[----:B------:R-:W-:Y:S01]  /*40a0*/  IMAD.HI.U32 R30, R0, R33, RZ ;  /* 0x00000021001e7227 */ /* 0x000fe200078e00ff */
[----:B------:R-:W-:Y:S02]  /*40b0*/  LOP3.LUT R144, R247, 0xec, RZ, 0xfc, !PT ;  /* 0x000000ecf7907812 */ /* 0x000fe400078efcff */
[----:B------:R-:W-:Y:S01]  /*40c0*/  IABS R137, R143 ;  /* 0x0000008f00897213 */ /* 0x000fe20000000000 */
[--C-:B------:R-:W-:Y:S01]  /*40d0*/  @!P4 IMAD.IADD R25, R25, 0x1, -R7.reuse ;  /* 0x000000011919c824 */ /* 0x100fe200078e0a07 */
[----:B------:R-:W-:Y:S01]  /*40e0*/  IABS R139, R144 ;  /* 0x00000090008b7213 */ /* 0x000fe20000000000 */
[--C-:B------:R-:W-:Y:S01]  /*40f0*/  @!P5 IMAD.IADD R26, R26, 0x1, -R7.reuse ;  /* 0x000000011a1ad824 */ /* 0x100fe200078e0a07 */
[----:B------:R-:W-:Y:S01]  /*4100*/  LOP3.LUT R146, R247, 0xe8, RZ, 0xfc, !PT ;  /* 0x000000e8f7927812 */ /* 0x000fe200078efcff */
[----:B------:R-:W-:Y:S01]  /*4110*/  @!P1 IMAD.IADD R27, R27, 0x1, -R7 ;  /* 0x000000011b1b9824 */ /* 0x000fe200078e0a07 */
[C---:B------:R-:W-:Y:S01]  /*4120*/  ISETP.GT.U32.AND P4, PT, R7.reuse, R25, PT ;  /* 0x000000190700720c */ /* 0x040fe20003f84070 */
[----:B------:R-:W-:Y:S01]  /*4130*/  @!P2 IMAD.MOV R24, RZ, RZ, -R24 ;  /* 0x000000ffff18a224 */ /* 0x000fe200078e0a18 */
[C---:B------:R-:W-:Y:S01]  /*4140*/  ISETP.GT.U32.AND P5, PT, R7.reuse, R26, PT ;  /* 0x0000001a0700720c */ /* 0x040fe20003fa4070 */
[----:B------:R-:W-:Y:S01]  /*4150*/  IMAD.MOV R28, RZ, RZ, -R28 ;  /* 0x000000ffff1c7224 */ /* 0x000fe200078e0a1c */
[----:B------:R-:W-:Y:S01]  /*4160*/  ISETP.GT.U32.AND P1, PT, R7, R27, PT ;  /* 0x0000001b0700720c */ /* 0x000fe20003f24070 */
[----:B------:R-:W-:Y:S01]  /*4170*/  IMAD.MOV R30, RZ, RZ, -R30 ;  /* 0x000000ffff1e7224 */ /* 0x000fe200078e0a1e */
[----:B------:R-:W-:Y:S01]  /*4180*/  ISETP.GE.AND P2, PT, R31, RZ, PT ;  /* 0x000000ff1f00720c */ /* 0x000fe20003f46270 */
[----:B------:R-:W-:Y:S01]  /*4190*/  IMAD.HI.U32 R31, R0, R34, RZ ;  /* 0x00000022001f7227 */ /* 0x000fe200078e00ff */
[----:B------:R-:W-:-:S02]  /*41a0*/  LOP3.LUT R145, R247, 0xea, RZ, 0xfc, !PT ;  /* 0x000000eaf7917812 */ /* 0x000fc400078efcff */
[----:B------:R-:W-:Y:S01]  /*41b0*/  IABS R141, R146 ;  /* 0x00000092008d7213 */ /* 0x000fe20000000000 */
[----:B------:R-:W-:Y:S01]  /*41c0*/  IMAD R28, R7, R28, R29 ;  /* 0x0000001c071c7224 */ /* 0x000fe200078e021d */
[----:B------:R-:W-:Y:S01]  /*41d0*/  IABS R140, R145 ;  /* 0x00000091008c7213 */ /* 0x000fe20000000000 */
[----:B------:R-:W-:Y:S01]  /*41e0*/  IMAD.MOV R31, RZ, RZ, -R31 ;  /* 0x000000ffff1f7224 */ /* 0x000fe200078e0a1f */
[----:B------:R-:W-:Y:S01]  /*41f0*/  LOP3.LUT R147, R247, 0xe6, RZ, 0xfc, !PT ;  /* 0x000000e6f7937812 */ /* 0x000fe200078efcff */
[----:B------:R-:W-:Y:S01]  /*4200*/  IMAD R30, R7, R30, R33 ;  /* 0x0000001e071e7224 */ /* 0x000fe200078e0221 */
[C---:B------:R-:W-:Y:S01]  /*4210*/  LOP3.LUT R148, R247.reuse, 0xe4, RZ, 0xfc, !PT ;  /* 0x000000e4f7947812 */ /* 0x040fe200078efcff */
[----:B------:R-:W-:Y:S01]  /*4220*/  IMAD.HI.U32 R29, R0, R32, RZ ;  /* 0x00000020001d7227 */ /* 0x000fe200078e00ff */
[C---:B------:R-:W-:Y:S02]  /*4230*/  LOP3.LUT R152, R247.reuse, 0xd4, RZ, 0xfc, !PT ;  /* 0x000000d4f7987812 */ /* 0x040fe400078efcff */
[----:B------:R-:W-:Y:S01]  /*4240*/  LOP3.LUT R151, R247, 0xd6, RZ, 0xfc, !PT ;  /* 0x000000d6f7977812 */ /* 0x000fe200078efcff */
[--C-:B------:R-:W-:Y:S01]  /*4250*/  @!P4 IMAD.IADD R25, R25, 0x1, -R7.reuse ;  /* 0x000000011919c824 */ /* 0x100fe200078e0a07 */
[----:B------:R-:W-:Y:S01]  /*4260*/  ISETP.GT.U32.AND P4, PT, R7, R28, PT ;  /* 0x0000001c0700720c */ /* 0x000fe20003f84070 */
[--C-:B------:R-:W-:Y:S01]  /*4270*/  @!P5 IMAD.IADD R26, R26, 0x1, -R7.reuse ;  /* 0x000000011a1ad824 */ /* 0x100fe200078e0a07 */
[----:B------:R-:W-:Y:S01]  /*4280*/  ISETP.GE.AND P5, PT, R35, RZ, PT ;  /* 0x000000ff2300720c */ /* 0x000fe20003fa6270 */
[----:B------:R-:W-:Y:S01]  /*4290*/  IMAD R31, R7, R31, R34 ;  /* 0x0000001f071f7224 */ /* 0x000fe200078e0222 */
[----:B------:R-:W-:Y:S01]  /*42a0*/  LOP3.LUT R35, R247, 0x1b6, RZ, 0xfc, !PT ;  /* 0x000001b6f7237812 */ /* 0x000fe200078efcff */
[----:B------:R-:W-:Y:S01]  /*42b0*/  @!P1 IMAD.IADD R27, R27, 0x1, -R7 ;  /* 0x000000011b1b9824 */ /* 0x000fe200078e0a07 */
[C---:B------:R-:W-:Y:S01]  /*42c0*/  ISETP.GT.U32.AND P1, PT, R7.reuse, R30, PT ;  /* 0x0000001e0700720c */ /* 0x040fe20003f24070 */
[----:B------:R-:W-:Y:S01]  /*42d0*/  IMAD.MOV R29, RZ, RZ, -R29 ;  /* 0x000000ffff1d7224 */ /* 0x000fe200078e0a1d */
[----:B------:R-:W-:Y:S01]  /*42e0*/  IABS R33, R35 ;  /* 0x0000002300217213 */ /* 0x000fe20000000000 */
[----:B------:R-:W-:Y:S01]  /*42f0*/  @!P6 IMAD.MOV R27, RZ, RZ, -R27 ;  /* 0x000000ffff1be224 */ /* 0x000fe200078e0a1b */
[C---:B------:R-:W-:Y:S01]  /*4300*/  ISETP.GT.U32.AND P6, PT, R7.reuse, R31, PT ;  /* 0x0000001f0700720c */ /* 0x040fe20003fc4070 */
[----:B------:R-:W-:Y:S01]  /*4310*/  IMAD R29, R7, R29, R32 ;  /* 0x0000001d071d7224 */ /* 0x000fe200078e0220 */
[----:B------:R-:W-:Y:S01]  /*4320*/  IABS R149, R152 ;  /* 0x0000009800957213 */ /* 0x000fe20000000000 */
[----:B------:R-:W-:Y:S01]  /*4330*/  @!P0 IMAD.MOV R25, RZ, RZ, -R25 ;  /* 0x000000ffff198224 */ /* 0x000fe200078e0a19 */
[----:B------:R-:W-:Y:S01]  /*4340*/  LOP3.LUT R153, R247, 0xd2, RZ, 0xfc, !PT ;  /* 0x000000d2f7997812 */ /* 0x000fe200078efcff */
[----:B------:R-:W-:Y:S01]  /*4350*/  @!P3 IMAD.MOV R26, RZ, RZ, -R26 ;  /* 0x000000ffff1ab224 */ /* 0x000fe200078e0a1a */
[----:B------:R-:W-:Y:S01]  /*4360*/  ISETP.GT.U32.AND P0, PT, R7, R29, PT ;  /* 0x0000001d0700720c */ /* 0x000fe20003f04070 */
[----:B------:R-:W-:Y:S01]  /*4370*/  IMAD.HI.U32 R32, R0, R33, RZ ;  /* 0x0000002100207227 */ /* 0x000fe200078e00ff */
[----:B------:R-:W-:-:S02]  /*4380*/  ISETP.GE.AND P3, PT, R36, RZ, PT ;  /* 0x000000ff2400720c */ /* 0x000fc40003f66270 */
[----:B------:R-:W-:Y:S01]  /*4390*/  LOP3.LUT R36, R247, 0x1b4, RZ, 0xfc, !PT ;  /* 0x000001b4f7247812 */ /* 0x000fe200078efcff */
[--C-:B------:R-:W-:Y:S01]  /*43a0*/  @!P4 IMAD.IADD R28, R28, 0x1, -R7.reuse ;  /* 0x000000011c1cc824 */ /* 0x100fe200078e0a07 */
[----:B------:R-:W-:Y:S01]  /*43b0*/  IABS R150, R153 ;  /* 0x0000009900967213 */ /* 0x000fe20000000000 */
[--C-:B------:R-:W-:Y:S01]  /*43c0*/  @!P1 IMAD.IADD R30, R30, 0x1, -R7.reuse ;  /* 0x000000011e1e9824 */ /* 0x100fe200078e0a07 */
[----:B------:R-:W-:Y:S01]  /*43d0*/  IABS R34, R36 ;  /* 0x0000002400227213 */ /* 0x000fe20000000000 */
[----:B------:R-:W-:Y:S01]  /*43e0*/  IMAD.MOV R32, RZ, RZ, -R32 ;  /* 0x000000ffff207224 */ /* 0x000fe200078e0a20 */
[----:B------:R-:W-:Y:S01]  /*43f0*/  ISETP.GT.U32.AND P4, PT, R7, R28, PT ;  /* 0x0000001c0700720c */ /* 0x000fe20003f84070 */
[----:B------:R-:W-:Y:S01]  /*4400*/  @!P6 IMAD.IADD R31, R31, 0x1, -R7 ;  /* 0x000000011f1fe824 */ /* 0x000fe200078e0a07 */
[C---:B------:R-:W-:Y:S01]  /*4410*/  ISETP.GT.U32.AND P6, PT, R7.reuse, R30, PT ;  /* 0x0000001e0700720c */ /* 0x040fe20003fc4070 */
[----:B------:R-:W-:Y:S01]  /*4420*/  IMAD R32, R7, R32, R33 ;  /* 0x0000002007207224 */ /* 0x000fe200078e0221 */
[C---:B------:R-:W-:Y:S01]  /*4430*/  LOP3.LUT R157, R247.reuse, 0xca, RZ, 0xfc, !PT ;  /* 0x000000caf79d7812 */ /* 0x040fe200078efcff */
[----:B------:R-:W-:Y:S01]  /*4440*/  IMAD.HI.U32 R33, R0, R34, RZ ;  /* 0x0000002200217227 */ /* 0x000fe200078e00ff */
[----:B------:R-:W-:-:S02]  /*4450*/  LOP3.LUT R156, R247, 0xcc, RZ, 0xfc, !PT ;  /* 0x000000ccf79c7812 */ /* 0x000fc400078efcff */
[----:B------:R-:W-:Y:S01]  /*4460*/  LOP3.LUT R158, R247, 0xc8, RZ, 0xfc, !PT ;  /* 0x000000c8f79e7812 */ /* 0x000fe200078efcff */
[----:B------:R-:W-:Y:S01]  /*4470*/  @!P0 IMAD.IADD R29, R29, 0x1, -R7 ;  /* 0x000000011d1d8824 */ /* 0x000fe200078e0a07 */
[----:B------:R-:W-:Y:S01]  /*4480*/  ISETP.GE.AND P0, PT, R35, RZ, PT ;  /* 0x000000ff2300720c */ /* 0x000fe20003f06270 */
[----:B------:R-:W-:Y:S01]  /*4490*/  IMAD.MOV R33, RZ, RZ, -R33 ;  /* 0x000000ffff217224 */ /* 0x000fe200078e0a21 */
[----:B------:R-:W-:Y:S01]  /*44a0*/  IABS R154, R157 ;  /* 0x0000009d009a7213 */ /* 0x000fe20000000000 */
[--C-:B------:R-:W-:Y:S01]  /*44b0*/  @!P4 IMAD.IADD R28, R28, 0x1, -R7.reuse ;  /* 0x000000011c1cc824 */ /* 0x100fe200078e0a07 */
[C---:B------:R-:W-:Y:S01]  /*44c0*/  ISETP.GT.U32.AND P1, PT, R7.reuse, R29, PT ;  /* 0x0000001d0700720c */ /* 0x040fe20003f24070 */
[----:B------:R-:W-:Y:S01]  /*44d0*/  IMAD R33, R7, R33, R34 ;  /* 0x0000002107217224 */ /* 0x000fe200078e0222 */
[----:B------:R-:W-:Y:S01]  /*44e0*/  ISETP.GE.AND P4, PT, R37, RZ, PT ;  /* 0x000000ff2500720c */ /* 0x000fe20003f86270 */
[----:B------:R-:W-:Y:S01]  /*44f0*/  @!P6 IMAD.IADD R30, R30, 0x1, -R7 ;  /* 0x000000011e1ee824 */ /* 0x000fe200078e0a07 */
[----:B------:R-:W-:Y:S01]  /*4500*/  IABS R37, R40 ;  /* 0x0000002800257213 */ /* 0x000fe20000000000 */
[----:B------:R-:W-:Y:S01]  /*4510*/  @!P2 IMAD.MOV R28, RZ, RZ, -R28 ;  /* 0x000000ffff1ca224 */ /* 0x000fe200078e0a1c */
[C---:B------:R-:W-:Y:S01]  /*4520*/  ISETP.GT.U32.AND P6, PT, R7.reuse, R33, PT ;  /* 0x000000210700720c */ /* 0x040fe20003fc4070 */
[----:B------:R-:W-:Y:S01]  /*4530*/  IMAD.HI.U32 R35, R0, R38, RZ ;  /* 0x0000002600237227 */ /* 0x000fe200078e00ff */
[----:B------:R-:W-:-:S02]  /*4540*/  ISETP.GT.U32.AND P2, PT, R7, R31, PT ;  /* 0x0000001f0700720c */ /* 0x000fc40003f44070 */
[----:B------:R-:W-:Y:S01]  /*4550*/  IABS R155, R158 ;  /* 0x0000009e009b7213 */ /* 0x000fe20000000000 */
[----:B------:R-:W-:Y:S01]  /*4560*/  IMAD.HI.U32 R34, R0, R37, RZ ;  /* 0x0000002500227227 */ /* 0x000fe200078e00ff */
[C---:B------:R-:W-:Y:S02]  /*4570*/  LOP3.LUT R160, R247.reuse, 0xc6, RZ, 0xfc, !PT ;  /* 0x000000c6f7a07812 */ /* 0x040fe400078efcff */
[----:B------:R-:W-:Y:S01]  /*4580*/  LOP3.LUT R161, R247, 0xc4, RZ, 0xfc, !PT ;  /* 0x000000c4f7a17812 */ /* 0x000fe200078efcff */
[--C-:B------:R-:W-:Y:S01]  /*4590*/  @!P1 IMAD.IADD R29, R29, 0x1, -R7.reuse ;  /* 0x000000011d1d9824 */ /* 0x100fe200078e0a07 */
[----:B------:R-:W-:Y:S01]  /*45a0*/  ISETP.GT.U32.AND P1, PT, R7, R32, PT ;  /* 0x000000200700720c */ /* 0x000fe20003f24070 */
[----:B------:R-:W-:Y:S01]  /*45b0*/  IMAD.MOV R34, RZ, RZ, -R34 ;  /* 0x000000ffff227224 */ /* 0x000fe200078e0a22 */
[----:B------:R-:W-:Y:S01]  /*45c0*/  LOP3.LUT R162, R247, 0xc2, RZ, 0xfc, !PT ;  /* 0x000000c2f7a27812 */ /* 0x000fe200078efcff */
[--C-:B------:R-:W-:Y:S01]  /*45d0*/  @!P6 IMAD.IADD R33, R33, 0x1, -R7.reuse ;  /* 0x000000012121e824 */ /* 0x100fe200078e0a07 */
[----:B------:R-:W-:Y:S01]  /*45e0*/  LOP3.LUT R163, R247, 0xc0, RZ, 0xfc, !PT ;  /* 0x000000c0f7a37812 */ /* 0x000fe200078efcff */
[----:B------:R-:W-:Y:S01]  /*45f0*/  @!P2 IMAD.IADD R31, R31, 0x1, -R7 ;  /* 0x000000011f1fa824 */ /* 0x000fe200078e0a07 */
[----:B------:R-:W-:Y:S01]  /*4600*/  ISETP.GE.AND P2, PT, R36, RZ, PT ;  /* 0x000000ff2400720c */ /* 0x000fe20003f46270 */
[----:B------:R-:W-:Y:S01]  /*4610*/  IMAD.HI.U32 R36, R0, R39, RZ ;  /* 0x0000002700247227 */ /* 0x000fe200078e00ff */
[----:B------:R-:W-:-:S02]  /*4620*/  ISETP.GT.U32.AND P6, PT, R7, R33, PT ;  /* 0x000000210700720c */ /* 0x000fc40003fc4070 */
[----:B------:R-:W-:Y:S01]  /*4630*/  LOP3.LUT R164, R247, 0xbe, RZ, 0xfc, !PT ;  /* 0x000000bef7a47812 */ /* 0x000fe200078efcff */
[----:B------:R-:W-:Y:S01]  /*4640*/  IMAD.MOV R35, RZ, RZ, -R35 ;  /* 0x000000ffff237224 */ /* 0x000fe200078e0a23 */
[----:B------:R-:W-:Y:S01]  /*4650*/  IABS R159, R163 ;  /* 0x000000a3009f7213 */ /* 0x000fe20000000000 */
[----:B------:R-:W-:Y:S01]  /*4660*/  IMAD R34, R7, R34, R37 ;  /* 0x0000002207227224 */ /* 0x000fe200078e0225 */
[C---:B------:R-:W-:Y:S01]  /*4670*/  LOP3.LUT R166, R247.reuse, 0xb6, RZ, 0xfc, !PT ;  /* 0x000000b6f7a67812 */ /* 0x040fe200078efcff */
[----:B------:R-:W-:Y:S01]  /*4680*/  @!P1 IMAD.IADD R32, R32, 0x1, -R7 ;  /* 0x0000000120209824 */ /* 0x000fe200078e0a07 */
[----:B------:R-:W-:Y:S01]  /*4690*/  ISETP.GE.AND P1, PT, R40, RZ, PT ;  /* 0x000000ff2800720c */ /* 0x000fe20003f26270 */
[----:B------:R-:W-:Y:S01]  /*46a0*/  IMAD.MOV R36, RZ, RZ, -R36 ;  /* 0x000000ffff247224 */ /* 0x000fe200078e0a24 */
[----:B------:R-:W-:Y:S01]  /*46b0*/  LOP3.LUT R165, R247, 0xb8, RZ, 0xfc, !PT ;  /* 0x000000b8f7a57812 */ /* 0x000fe200078efcff */
[----:B------:R-:W-:Y:S01]  /*46c0*/  IMAD R35, R7, R35, R38 ;  /* 0x0000002307237224 */ /* 0x000fe200078e0226 */
[----:B------:R-:W-:Y:S01]  /*46d0*/  LOP3.LUT R169, R247, 0xb2, RZ, 0xfc, !PT ;  /* 0x000000b2f7a97812 */ /* 0x000fe200078efcff */
[----:B------:R-:W-:Y:S01]  /*46e0*/  @!P3 IMAD.MOV R30, RZ, RZ, -R30 ;  /* 0x000000ffff1eb224 */ /* 0x000fe200078e0a1e */
[C---:B------:R-:W-:Y:S01]  /*46f0*/  ISETP.GT.U32.AND P3, PT, R7.reuse, R34, PT ;  /* 0x000000220700720c */ /* 0x040fe20003f64070 */
[----:B------:R-:W-:Y:S01]  /*4700*/  @!P5 IMAD.MOV R29, RZ, RZ, -R29 ;  /* 0x000000ffff1dd224 */ /* 0x000fe200078e0a1d */
[C---:B------:R-:W-:Y:S01]  /*4710*/  ISETP.GT.U32.AND P5, PT, R7.reuse, R32, PT ;  /* 0x000000200700720c */ /* 0x040fe20003fa4070 */
[C---:B------:R-:W-:Y:S01]  /*4720*/  IMAD R36, R7.reuse, R36, R39 ;  /* 0x0000002407247224 */ /* 0x040fe200078e0227 */
[----:B------:R-:W-:Y:S01]  /*4730*/  IABS R39, R44 ;  /* 0x0000002c00277213 */ /* 0x000fe20000000000 */
[----:B------:R-:W-:Y:S01]  /*4740*/  @!P4 IMAD.MOV R31, RZ, RZ, -R31 ;  /* 0x000000ffff1fc224 */ /* 0x000fe200078e0a1f */
[----:B------:R-:W-:Y:S01]  /*4750*/  ISETP.GT.U32.AND P4, PT, R7, R35, PT ;  /* 0x000000230700720c */ /* 0x000fe20003f84070 */
[----:B------:R-:W-:Y:S01]  /*4760*/  @!P6 IMAD.IADD R33, R33, 0x1, -R7 ;  /* 0x000000012121e824 */ /* 0x000fe200078e0a07 */
[----:B------:R-:W-:Y:S01]  /*4770*/  ISETP.GT.U32.AND P6, PT, R7, R36, PT ;  /* 0x000000240700720c */ /* 0x000fe20003fc4070 */
[----:B------:R-:W-:Y:S01]  /*4780*/  IMAD.HI.U32 R37, R0, R39, RZ ;  /* 0x0000002700257227 */ /* 0x000fe200078e00ff */
[----:B------:R-:W-:-:S02]  /*4790*/  LOP3.LUT R170, R247, 0xb0, RZ, 0xfc, !PT ;  /* 0x000000b0f7aa7812 */ /* 0x000fc400078efcff */
[----:B------:R-:W-:Y:S01]  /*47a0*/  LOP3.LUT R168, R247, 0xb4, RZ, 0xfc, !PT ;  /* 0x000000b4f7a87812 */ /* 0x000fe200078efcff */
[--C-:B------:R-:W-:Y:S01]  /*47b0*/  @!P3 IMAD.IADD R34, R34, 0x1, -R7.reuse ;  /* 0x000000012222b824 */ /* 0x100fe200078e0a07 */
[----:B------:R-:W-:Y:S01]  /*47c0*/  ISETP.GE.AND P3, PT, R42, RZ, PT ;  /* 0x000000ff2a00720c */ /* 0x000fe20003f66270 */
[----:B------:R-:W-:Y:S01]  /*47d0*/  @!P5 IMAD.IADD R32, R32, 0x1, -R7 ;  /* 0x000000012020d824 */ /* 0x000fe200078e0a07 */
[----:B------:R-:W-:Y:S01]  /*47e0*/  ISETP.GE.AND P5, PT, R41, RZ, PT ;  /* 0x000000ff2900720c */ /* 0x000fe20003fa6270 */
[----:B------:R-:W-:Y:S01]  /*47f0*/  IMAD.MOV R40, RZ, RZ, -R37 ;  /* 0x000000ffff287224 */ /* 0x000fe200078e0a25 */
[----:B------:R-:W-:Y:S01]  /*4800*/  IABS R41, R45 ;  /* 0x0000002d00297213 */ /* 0x000fe20000000000 */
[--C-:B------:R-:W-:Y:S01]  /*4810*/  @!P4 IMAD.IADD R35, R35, 0x1, -R7.reuse ;  /* 0x000000012323c824 */ /* 0x100fe200078e0a07 */
[C---:B------:R-:W-:Y:S01]  /*4820*/  ISETP.GT.U32.AND P4, PT, R7.reuse, R34, PT ;  /* 0x000000220700720c */ /* 0x040fe20003f84070 */
[----:B------:R-:W-:Y:S01]  /*4830*/  @!P6 IMAD.IADD R36, R36, 0x1, -R7 ;  /* 0x000000012424e824 */ /* 0x000fe200078e0a07 */
[----:B------:R-:W-:Y:S01]  /*4840*/  IABS R42, R46 ;  /* 0x0000002e002a7213 */ /* 0x000fe20000000000 */
[----:B------:R-:W-:Y:S01]  /*4850*/  IMAD.HI.U32 R38, R0, R41, RZ ;  /* 0x0000002900267227 */ /* 0x000fe200078e00ff */
[----:B------:R-:W-:-:S02]  /*4860*/  ISETP.GT.U32.AND P6, PT, R7, R35, PT ;  /* 0x000000230700720c */ /* 0x000fc40003fc4070 */
[----:B------:R-:W-:Y:S01]  /*4870*/  IABS R167, R170 ;  /* 0x000000aa00a77213 */ /* 0x000fe20000000000 */
[----:B------:R-:W-:Y:S01]  /*4880*/  IMAD R37, R7, R40, R39 ;  /* 0x0000002807257224 */ /* 0x000fe200078e0227 */
[C---:B------:R-:W-:Y:S01]  /*4890*/  LOP3.LUT R172, R247.reuse, 0xac, RZ, 0xfc, !PT ;  /* 0x000000acf7ac7812 */ /* 0x040fe200078efcff */
[----:B------:R-:W-:Y:S01]  /*48a0*/  IMAD.MOV R38, RZ, RZ, -R38 ;  /* 0x000000ffff267224 */ /* 0x000fe200078e0a26 */
[C---:B------:R-:W-:Y:S01]  /*48b0*/  LOP3.LUT R173, R247.reuse, 0xaa, RZ, 0xfc, !PT ;  /* 0x000000aaf7ad7812 */ /* 0x040fe200078efcff */
[----:B------:R-:W-:Y:S01]  /*48c0*/  IMAD.HI.U32 R39, R0, R42, RZ ;  /* 0x0000002a00277227 */ /* 0x000fe200078e00ff */
[C---:B------:R-:W-:Y:S02]  /*48d0*/  LOP3.LUT R174, R247.reuse, 0xa8, RZ, 0xfc, !PT ;  /* 0x000000a8f7ae7812 */ /* 0x040fe400078efcff */
[----:B------:R-:W-:Y:S01]  /*48e0*/  LOP3.LUT R175, R247, 0xa6, RZ, 0xfc, !PT ;  /* 0x000000a6f7af7812 */ /* 0x000fe200078efcff */
[----:B------:R-:W-:Y:S01]  /*48f0*/  @!P4 IMAD.IADD R34, R34, 0x1, -R7 ;  /* 0x000000012222c824 */ /* 0x000fe200078e0a07 */
[C---:B------:R-:W-:Y:S01]  /*4900*/  ISETP.GT.U32.AND P4, PT, R7.reuse, R37, PT ;  /* 0x000000250700720c */ /* 0x040fe20003f84070 */
[----:B------:R-:W-:Y:S01]  /*4910*/  IMAD R38, R7, R38, R41 ;  /* 0x0000002607267224 */ /* 0x000fe200078e0229 */
[----:B------:R-:W-:Y:S01]  /*4920*/  IABS R41, R48 ;  /* 0x0000003000297213 */ /* 0x000fe20000000000 */
[----:B------:R-:W-:Y:S01]  /*4930*/  @!P6 IMAD.IADD R35, R35, 0x1, -R7 ;  /* 0x000000012323e824 */ /* 0x000fe200078e0a07 */
[----:B------:R-:W-:Y:S01]  /*4940*/  IABS R171, R174 ;  /* 0x000000ae00ab7213 */ /* 0x000fe20000000000 */
[----:B------:R-:W-:Y:S01]  /*4950*/  IMAD.MOV R39, RZ, RZ, -R39 ;  /* 0x000000ffff277224 */ /* 0x000fe200078e0a27 */
[----:B------:R-:W-:Y:S01]  /*4960*/  ISETP.GT.U32.AND P6, PT, R7, R38, PT ;  /* 0x000000260700720c */ /* 0x000fe20003fc4070 */
[----:B------:R-:W-:Y:S01]  /*4970*/  IMAD.HI.U32 R40, R0, R43, RZ ;  /* 0x0000002b00287227 */ /* 0x000fe200078e00ff */
[----:B------:R-:W-:-:S02]  /*4980*/  LOP3.LUT R176, R247, 0xa2, RZ, 0xfc, !PT ;  /* 0x000000a2f7b07812 */ /* 0x000fc400078efcff */
[----:B------:R-:W-:Y:S01]  /*4990*/  LOP3.LUT R177, R247, 0xa0, RZ, 0xfc, !PT ;  /* 0x000000a0f7b17812 */ /* 0x000fe200078efcff */
[----:B------:R-:W-:Y:S01]  /*49a0*/  @!P0 IMAD.MOV R32, RZ, RZ, -R32 ;  /* 0x000000ffff208224 */ /* 0x000fe200078e0a20 */
[----:B------:R-:W-:Y:S01]  /*49b0*/  ISETP.GT.U32.AND P0, PT, R7, R36, PT ;  /* 0x000000240700720c */ /* 0x000fe20003f04070 */
[--C-:B------:R-:W-:Y:S01]  /*49c0*/  @!P4 IMAD.IADD R37, R37, 0x1, -R7.reuse ;  /* 0x000000012525c824 */ /* 0x100fe200078e0a07 */
[----:B------:R-:W-:Y:S01]  /*49d0*/  ISETP.GE.AND P4, PT, R45, RZ, PT ;  /* 0x000000ff2d00720c */ /* 0x000fe20003f86270 */
[----:B------:R-:W-:Y:S01]  /*49e0*/  IMAD R39, R7, R39, R42 ;  /* 0x0000002707277224 */ /* 0x000fe200078e022a */
[C---:B------:R-:W-:Y:S01]  /*49f0*/  LOP3.LUT R45, R247.reuse, 0x1a0, RZ, 0xfc, !PT ;  /* 0x000001a0f72d7812 */ /* 0x040fe200078efcff */
[----:B------:R-:W-:Y:S01]  /*4a00*/  IMAD.MOV R40, RZ, RZ, -R40 ;  /* 0x000000ffff287224 */ /* 0x000fe200078e0a28 */
[----:B------:R-:W-:Y:S01]  /*4a10*/  LOP3.LUT R182, R247, 0x9c, RZ, 0xfc, !PT ;  /* 0x0000009cf7b67812 */ /* 0x000fe200078efcff */
[----:B------:R-:W-:Y:S01]  /*4a20*/  @!P6 IMAD.IADD R38, R38, 0x1, -R7 ;  /* 0x000000012626e824 */ /* 0x000fe200078e0a07 */
[C---:B------:R-:W-:Y:S01]  /*4a30*/  ISETP.GT.U32.AND P6, PT, R7.reuse, R37, PT ;  /* 0x000000250700720c */ /* 0x040fe20003fc4070 */
[----:B------:R-:W-:Y:S01]  /*4a40*/  @!P1 IMAD.MOV R34, RZ, RZ, -R34 ;  /* 0x000000ffff229224 */ /* 0x000fe200078e0a22 */
[C---:B------:R-:W-:Y:S01]  /*4a50*/  ISETP.GT.U32.AND P1, PT, R7.reuse, R39, PT ;  /* 0x000000270700720c */ /* 0x040fe20003f24070 */
[----:B------:R-:W-:Y:S01]  /*4a60*/  IMAD R40, R7, R40, R43 ;  /* 0x0000002807287224 */ /* 0x000fe200078e022b */
[----:B------:R-:W-:Y:S01]  /*4a70*/  LOP3.LUT R183, R247, 0x9a, RZ, 0xfc, !PT ;  /* 0x0000009af7b77812 */ /* 0x000fe200078efcff */
[----:B------:R-:W-:Y:S01]  /*4a80*/  @!P2 IMAD.MOV R33, RZ, RZ, -R33 ;  /* 0x000000ffff21a224 */ /* 0x000fe200078e0a21 */
[----:B------:R-:W-:Y:S01]  /*4a90*/  ISETP.GT.U32.AND P2, PT, R7, R38, PT ;  /* 0x000000260700720c */ /* 0x000fe20003f44070 */
[----:B------:R-:W-:Y:S01]  /*4aa0*/  IMAD.MOV.U32 R42, RZ, RZ, R41 ;  /* 0x000000ffff2a7224 */ /* 0x000fe200078e0029 */
[C---:B------:R-:W-:Y:S01]  /*4ab0*/  LOP3.LUT R186, R247.reuse, 0x94, RZ, 0xfc, !PT ;  /* 0x00000094f7ba7812 */ /* 0x040fe200078efcff */
[----:B------:R-:W-:Y:S01]  /*4ac0*/  @!P0 IMAD.IADD R36, R36, 0x1, -R7 ;  /* 0x0000000124248824 */ /* 0x000fe200078e0a07 */
[----:B------:R-:W-:Y:S01]  /*4ad0*/  ISETP.GE.AND P0, PT, R44, RZ, PT ;  /* 0x000000ff2c00720c */ /* 0x000fe20003f06270 */
[----:B------:R-:W-:Y:S01]  /*4ae0*/  IMAD.HI.U32 R41, R0, R42, RZ ;  /* 0x0000002a00297227 */ /* 0x000fe200078e00ff */
[----:B------:R-:W-:-:S02]  /*4af0*/  LOP3.LUT R44, R247, 0x1a2, RZ, 0xfc, !PT ;  /* 0x000001a2f72c7812 */ /* 0x000fc400078efcff */
[----:B------:R-:W-:Y:S01]  /*4b00*/  IABS R181, R186 ;  /* 0x000000ba00b57213 */ /* 0x000fe20000000000 */
[--C-:B------:R-:W-:Y:S01]  /*4b10*/  @!P6 IMAD.IADD R37, R37, 0x1, -R7.reuse ;  /* 0x000000012525e824 */ /* 0x100fe200078e0a07 */
[----:B------:R-:W-:Y:S01]  /*4b20*/  ISETP.GT.U32.AND P6, PT, R7, R40, PT ;  /* 0x000000280700720c */ /* 0x000fe20003fc4070 */
[----:B------:R-:W-:Y:S01]  /*4b30*/  @!P1 IMAD.IADD R39, R39, 0x1, -R7 ;  /* 0x0000000127279824 */ /* 0x000fe200078e0a07 */
[----:B------:R-:W-:Y:S01]  /*4b40*/  IABS R43, R44 ;  /* 0x0000002c002b7213 */ /* 0x000fe20000000000 */
[----:B------:R-:W-:Y:S01]  /*4b50*/  IMAD.MOV R41, RZ, RZ, -R41 ;  /* 0x000000ffff297224 */ /* 0x000fe200078e0a29 */
[----:B------:R-:W-:Y:S01]  /*4b60*/  ISETP.GE.AND P1, PT, R44, RZ, PT ;  /* 0x000000ff2c00720c */ /* 0x000fe20003f26270 */
[----:B------:R-:W-:Y:S01]  /*4b70*/  @!P2 IMAD.IADD R38, R38, 0x1, -R7 ;  /* 0x000000012626a824 */ /* 0x000fe200078e0a07 */
[----:B------:R-:W-:Y:S01]  /*4b80*/  ISETP.GE.AND P2, PT, R48, RZ, PT ;  /* 0x000000ff3000720c */ /* 0x000fe20003f46270 */
[----:B------:R-:W-:Y:S01]  /*4b90*/  IMAD R41, R7, R41, R42 ;  /* 0x0000002907297224 */ /* 0x000fe200078e022a */
[----:B------:R-:W-:Y:S01]  /*4ba0*/  IABS R48, R53 ;  /* 0x0000003500307213 */ /* 0x000fe20000000000 */
[----:B------:R-:W-:Y:S01]  /*4bb0*/  IMAD.HI.U32 R42, R0, R43, RZ ;  /* 0x0000002b002a7227 */ /* 0x000fe200078e00ff */
[----:B------:R-:W-:-:S02]  /*4bc0*/  LOP3.LUT R185, R247, 0x96, RZ, 0xfc, !PT ;  /* 0x00000096f7b97812 */ /* 0x000fc400078efcff */
[----:B------:R-:W-:Y:S01]  /*4bd0*/  LOP3.LUT R184, R247, 0x98, RZ, 0xfc, !PT ;  /* 0x00000098f7b87812 */ /* 0x000fe200078efcff */
[----:B------:R-:W-:Y:S01]  /*4be0*/  @!P6 IMAD.IADD R40, R40, 0x1, -R7 ;  /* 0x000000012828e824 */ /* 0x000fe200078e0a07 */
[C---:B------:R-:W-:Y:S01]  /*4bf0*/  ISETP.GT.U32.AND P6, PT, R7.reuse, R39, PT ;  /* 0x000000270700720c */ /* 0x040fe20003fc4070 */
[----:B------:R-:W-:Y:S01]  /*4c00*/  IMAD.MOV R42, RZ, RZ, -R42 ;  /* 0x000000ffff2a7224 */ /* 0x000fe200078e0a2a */
[----:B------:R-:W-:Y:S01]  /*4c10*/  IABS R180, R185 ;  /* 0x000000b900b47213 */ /* 0x000fe20000000000 */
[----:B------:R-:W-:Y:S01]  /*4c20*/  @!P4 IMAD.MOV R38, RZ, RZ, -R38 ;  /* 0x000000ffff26c224 */ /* 0x000fe200078e0a26 */
[C---:B------:R-:W-:Y:S01]  /*4c30*/  ISETP.GT.U32.AND P4, PT, R7.reuse, R41, PT ;  /* 0x000000290700720c */ /* 0x040fe20003f84070 */
[----:B------:R-:W-:Y:S01]  /*4c40*/  @!P5 IMAD.MOV R35, RZ, RZ, -R35 ;  /* 0x000000ffff23d224 */ /* 0x000fe200078e0a23 */
[----:B------:R-:W-:Y:S01]  /*4c50*/  ISETP.GE.AND P5, PT, R46, RZ, PT ;  /* 0x000000ff2e00720c */ /* 0x000fe20003fa6270 */
[C---:B------:R-:W-:Y:S01]  /*4c60*/  IMAD R42, R7.reuse, R42, R43 ;  /* 0x0000002a072a7224 */ /* 0x040fe200078e022b */
[----:B------:R-:W-:Y:S01]  /*4c70*/  IABS R46, R45 ;  /* 0x0000002d002e7213 */ /* 0x000fe20000000000 */
[----:B------:R-:W-:Y:S01]  /*4c80*/  @!P0 IMAD.MOV R37, RZ, RZ, -R37 ;  /* 0x000000ffff258224 */ /* 0x000fe200078e0a25 */
[----:B------:R-:W-:Y:S01]  /*4c90*/  ISETP.GT.U32.AND P0, PT, R7, R40, PT ;  /* 0x000000280700720c */ /* 0x000fe20003f04070 */
[----:B------:R-:W-:Y:S01]  /*4ca0*/  @!P3 IMAD.MOV R36, RZ, RZ, -R36 ;  /* 0x000000ffff24b224 */ /* 0x000fe200078e0a24 */
[----:B------:R-:W-:Y:S01]  /*4cb0*/  ISETP.GE.AND P3, PT, R47, RZ, PT ;  /* 0x000000ff2f00720c */ /* 0x000fe20003f66270 */
[----:B------:R-:W-:Y:S01]  /*4cc0*/  @!P6 IMAD.IADD R39, R39, 0x1, -R7 ;  /* 0x000000012727e824 */ /* 0x000fe200078e0a07 */
[----:B------:R-:W-:Y:S01]  /*4cd0*/  ISETP.GT.U32.AND P6, PT, R7, R42, PT ;  /* 0x0000002a0700720c */ /* 0x000fe20003fc4070 */
[----:B------:R-:W-:Y:S01]  /*4ce0*/  IMAD.HI.U32 R43, R0, R46, RZ ;  /* 0x0000002e002b7227 */ /* 0x000fe200078e00ff */
[----:B------:R-:W-:-:S02]  /*4cf0*/  IABS R47, R50 ;  /* 0x00000032002f7213 */ /* 0x000fc40000000000 */
[----:B------:R-:W-:Y:S01]  /*4d00*/  IABS R179, R184 ;  /* 0x000000b800b37213 */ /* 0x000fe20000000000 */
[----:B------:R-:W-:Y:S01]  /*4d10*/  @!P4 IMAD.IADD R41, R41, 0x1, -R7 ;  /* 0x000000012929c824 */ /* 0x000fe200078e0a07 */
[----:B------:R-:W-:Y:S01]  /*4d20*/  ISETP.GE.AND P4, PT, R50, RZ, PT ;  /* 0x000000ff3200720c */ /* 0x000fe20003f86270 */
[----:B------:R-:W-:Y:S01]  /*4d30*/  @!P5 IMAD.MOV R39, RZ, RZ, -R39 ;  /* 0x000000ffff27d224 */ /* 0x000fe200078e0a27 */
[----:B------:R-:W-:Y:S01]  /*4d40*/  IABS R50, R55 ;  /* 0x0000003700327213 */ /* 0x000fe20000000000 */
[----:B------:R-:W-:Y:S01]  /*4d50*/  IMAD.HI.U32 R44, R0, R47, RZ ;  /* 0x0000002f002c7227 */ /* 0x000fe200078e00ff */
[----:B------:R-:W-:Y:S02]  /*4d60*/  ISETP.GT.U32.AND P5, PT, R7, R41, PT ;  /* 0x000000290700720c */ /* 0x000fe40003fa4070 */
[C---:B------:R-:W-:Y:S01]  /*4d70*/  LOP3.LUT R187, R247.reuse, 0x92, RZ, 0xfc, !PT ;  /* 0x00000092f7bb7812 */ /* 0x040fe200078efcff */
[----:B------:R-:W-:Y:S01]  /*4d80*/  IMAD.MOV R43, RZ, RZ, -R43 ;  /* 0x000000ffff2b7224 */ /* 0x000fe200078e0a2b */
[C---:B------:R-:W-:Y:S01]  /*4d90*/  LOP3.LUT R188, R247.reuse, 0x90, RZ, 0xfc, !PT ;  /* 0x00000090f7bc7812 */ /* 0x040fe200078efcff */
[--C-:B------:R-:W-:Y:S01]  /*4da0*/  @!P6 IMAD.IADD R42, R42, 0x1, -R7.reuse ;  /* 0x000000012a2ae824 */ /* 0x100fe200078e0a07 */
[----:B------:R-:W-:Y:S01]  /*4db0*/  LOP3.LUT R189, R247, 0x8c, RZ, 0xfc, !PT ;  /* 0x0000008cf7bd7812 */ /* 0x000fe200078efcff */
[----:B------:R-:W-:Y:S01]  /*4dc0*/  @!P0 IMAD.IADD R40, R40, 0x1, -R7 ;  /* 0x0000000128288824 */ /* 0x000fe200078e0a07 */
[----:B------:R-:W-:Y:S01]  /*4dd0*/  ISETP.GE.AND P0, PT, R45, RZ, PT ;  /* 0x000000ff2d00720c */ /* 0x000fe20003f06270 */
[----:B------:R-:W-:Y:S01]  /*4de0*/  IMAD.MOV R44, RZ, RZ, -R44 ;  /* 0x000000ffff2c7224 */ /* 0x000fe200078e0a2c */
[C---:B------:R-:W-:Y:S01]  /*4df0*/  ISETP.GT.U32.AND P6, PT, R7.reuse, R42, PT ;  /* 0x0000002a0700720c */ /* 0x040fe20003fc4070 */
[----:B------:R-:W-:Y:S01]  /*4e00*/  IMAD R43, R7, R43, R46 ;  /* 0x0000002b072b7224 */ /* 0x000fe200078e022e */
[C---:B------:R-:W-:Y:S01]  /*4e10*/  LOP3.LUT R192, R247.reuse, 0x86, RZ, 0xfc, !PT ;  /* 0x00000086f7c07812 */ /* 0x040fe200078efcff */
[----:B------:R-:W-:Y:S01]  /*4e20*/  IMAD.HI.U32 R45, R0, R48, RZ ;  /* 0x00000030002d7227 */ /* 0x000fe200078e00ff */
[----:B------:R-:W-:-:S02]  /*4e30*/  LOP3.LUT R190, R247, 0x8a, RZ, 0xfc, !PT ;  /* 0x0000008af7be7812 */ /* 0x000fc400078efcff */
[----:B------:R-:W-:Y:S01]  /*4e40*/  LOP3.LUT R191, R247, 0x88, RZ, 0xfc, !PT ;  /* 0x00000088f7bf7812 */ /* 0x000fe200078efcff */
[----:B------:R-:W-:Y:S01]  /*4e50*/  IMAD R44, R7, R44, R47 ;  /* 0x0000002c072c7224 */ /* 0x000fe200078e022f */
[----:B------:R-:W-:Y:S01]  /*4e60*/  LOP3.LUT R193, R247, 0x84, RZ, 0xfc, !PT ;  /* 0x00000084f7c17812 */ /* 0x000fe200078efcff */
[----:B------:R-:W-:Y:S01]  /*4e70*/  @!P3 IMAD.MOV R40, RZ, RZ, -R40 ;  /* 0x000000ffff28b224 */ /* 0x000fe200078e0a28 */
[----:B------:R-:W-:Y:S01]  /*4e80*/  ISETP.GT.U32.AND P3, PT, R7, R43, PT ;  /* 0x0000002b0700720c */ /* 0x000fe20003f64070 */
[----:B------:R-:W-:Y:S01]  /*4e90*/  IMAD.MOV R45, RZ, RZ, -R45 ;  /* 0x000000ffff2d7224 */ /* 0x000fe200078e0a2d */
[----:B------:R-:W-:Y:S01]  /*4ea0*/  LOP3.LUT R194, R247, 0x7e, RZ, 0xfc, !PT ;  /* 0x0000007ef7c27812 */ /* 0x000fe200078efcff */
[--C-:B------:R-:W-:Y:S01]  /*4eb0*/  @!P5 IMAD.IADD R41, R41, 0x1, -R7.reuse ;  /* 0x000000012929d824 */ /* 0x100fe200078e0a07 */
[C---:B------:R-:W-:Y:S01]  /*4ec0*/  ISETP.GT.U32.AND P5, PT, R7.reuse, R44, PT ;  /* 0x0000002c0700720c */ /* 0x040fe20003fa4070 */
[----:B------:R-:W-:Y:S01]  /*4ed0*/  IMAD R45, R7, R45, R48 ;  /* 0x0000002d072d7224 */ /* 0x000fe200078e0230 */
[----:B------:R-:W-:Y:S01]  /*4ee0*/  IABS R48, R54 ;  /* 0x0000003600307213 */ /* 0x000fe20000000000 */
[----:B------:R-:W-:Y:S01]  /*4ef0*/  @!P6 IMAD.IADD R42, R42, 0x1, -R7 ;  /* 0x000000012a2ae824 */ /* 0x000fe200078e0a07 */
[----:B------:R-:W-:Y:S01]  /*4f00*/  LOP3.LUT R196, R247, 0x7a, RZ, 0xfc, !PT ;  /* 0x0000007af7c47812 */ /* 0x000fe200078efcff */
[----:B------:R-:W-:Y:S01]  /*4f10*/  IMAD.HI.U32 R47, R0, R50, RZ ;  /* 0x00000032002f7227 */ /* 0x000fe200078e00ff */
[----:B------:R-:W-:-:S02]  /*4f20*/  ISETP.GT.U32.AND P6, PT, R7, R45, PT ;  /* 0x0000002d0700720c */ /* 0x000fc40003fc4070 */
[----:B------:R-:W-:Y:S01]  /*4f30*/  LOP3.LUT R195, R247, 0x7c, RZ, 0xfc, !PT ;  /* 0x0000007cf7c37812 */ /* 0x000fe200078efcff */
[--C-:B------:R-:W-:Y:S01]  /*4f40*/  @!P3 IMAD.IADD R43, R43, 0x1, -R7.reuse ;  /* 0x000000012b2bb824 */ /* 0x100fe200078e0a07 */
[----:B------:R-:W-:Y:S01]  /*4f50*/  ISETP.GE.AND P3, PT, R53, RZ, PT ;  /* 0x000000ff3500720c */ /* 0x000fe20003f66270 */
[----:B------:R-:W-:Y:S01]  /*4f60*/  IMAD.HI.U32 R46, R0, R48, RZ ;  /* 0x00000030002e7227 */ /* 0x000fe200078e00ff */
[C---:B------:R-:W-:Y:S02]  /*4f70*/  LOP3.LUT R201, R247.reuse, 0x72, RZ, 0xfc, !PT ;  /* 0x00000072f7c97812 */ /* 0x040fe400078efcff */
[----:B------:R-:W-:Y:S01]  /*4f80*/  LOP3.LUT R199, R247, 0x76, RZ, 0xfc, !PT ;  /* 0x00000076f7c77812 */ /* 0x000fe200078efcff */
[--C-:B------:R-:W-:Y:S01]  /*4f90*/  @!P5 IMAD.IADD R44, R44, 0x1, -R7.reuse ;  /* 0x000000012c2cd824 */ /* 0x100fe200078e0a07 */
[----:B------:R-:W-:Y:S01]  /*4fa0*/  ISETP.GT.U32.AND P5, PT, R7, R43, PT ;  /* 0x0000002b0700720c */ /* 0x000fe20003fa4070 */
[----:B------:R-:W-:Y:S01]  /*4fb0*/  IMAD.MOV R46, RZ, RZ, -R46 ;  /* 0x000000ffff2e7224 */ /* 0x000fe200078e0a2e */
[----:B------:R-:W-:Y:S01]  /*4fc0*/  IABS R198, R201 ;  /* 0x000000c900c67213 */ /* 0x000fe20000000000 */
[----:B------:R-:W-:Y:S01]  /*4fd0*/  @!P6 IMAD.IADD R45, R45, 0x1, -R7 ;  /* 0x000000012d2de824 */ /* 0x000fe200078e0a07 */
[C---:B------:R-:W-:Y:S01]  /*4fe0*/  ISETP.GT.U32.AND P6, PT, R7.reuse, R44, PT ;  /* 0x0000002c0700720c */ /* 0x040fe20003fc4070 */
[----:B------:R-:W-:Y:S01]  /*4ff0*/  IMAD R46, R7, R46, R48 ;  /* 0x0000002e072e7224 */ /* 0x000fe200078e0230 */
[C---:B------:R-:W-:Y:S01]  /*5000*/  LOP3.LUT R200, R247.reuse, 0x74, RZ, 0xfc, !PT ;  /* 0x00000074f7c87812 */ /* 0x040fe200078efcff */
[----:B------:R-:W-:Y:S01]  /*5010*/  IMAD.MOV R47, RZ, RZ, -R47 ;  /* 0x000000ffff2f7224 */ /* 0x000fe200078e0a2f */
[----:B------:R-:W-:Y:S01]  /*5020*/  LOP3.LUT R202, R247, 0x70, RZ, 0xfc, !PT ;  /* 0x00000070f7ca7812 */ /* 0x000fe200078efcff */
[----:B------:R-:W-:Y:S01]  /*5030*/  @!P2 IMAD.MOV R41, RZ, RZ, -R41 ;  /* 0x000000ffff29a224 */ /* 0x000fe200078e0a29 */
[C---:B------:R-:W-:Y:S01]  /*5040*/  ISETP.GT.U32.AND P2, PT, R7.reuse, R45, PT ;  /* 0x0000002d0700720c */ /* 0x040fe20003f44070 */
[----:B------:R-:W-:Y:S01]  /*5050*/  IMAD R47, R7, R47, R50 ;  /* 0x0000002f072f7224 */ /* 0x000fe200078e0232 */
[----:B------:R-:W-:Y:S01]  /*5060*/  IABS R197, R200 ;  /* 0x000000c800c57213 */ /* 0x000fe20000000000 */
[----:B------:R-:W-:Y:S01]  /*5070*/  @!P5 IMAD.IADD R43, R43, 0x1, -R7 ;  /* 0x000000012b2bd824 */ /* 0x000fe200078e0a07 */
[----:B------:R-:W-:Y:S01]  /*5080*/  ISETP.GT.U32.AND P5, PT, R7, R46, PT ;  /* 0x0000002e0700720c */ /* 0x000fe20003fa4070 */
[----:B------:R-:W-:Y:S01]  /*5090*/  IMAD.HI.U32 R50, R0, R52, RZ ;  /* 0x0000003400327227 */ /* 0x000fe200078e00ff */
[----:B------:R-:W-:-:S02]  /*50a0*/  LOP3.LUT R203, R247, 0x6e, RZ, 0xfc, !PT ;  /* 0x0000006ef7cb7812 */ /* 0x000fc400078efcff */
[----:B------:R-:W-:Y:S01]  /*50b0*/  LOP3.LUT R204, R247, 0x6c, RZ, 0xfc, !PT ;  /* 0x0000006cf7cc7812 */ /* 0x000fe200078efcff */
[--C-:B------:R-:W-:Y:S01]  /*50c0*/  @!P6 IMAD.IADD R44, R44, 0x1, -R7.reuse ;  /* 0x000000012c2ce824 */ /* 0x100fe200078e0a07 */
[----:B------:R-:W-:Y:S01]  /*50d0*/  ISETP.GT.U32.AND P6, PT, R7, R47, PT ;  /* 0x0000002f0700720c */ /* 0x000fe20003fc4070 */
[----:B------:R-:W-:Y:S01]  /*50e0*/  IMAD.MOV R50, RZ, RZ, -R50 ;  /* 0x000000ffff327224 */ /* 0x000fe200078e0a32 */
[----:B------:R-:W-:Y:S01]  /*50f0*/  LOP3.LUT R205, R247, 0x66, RZ, 0xfc, !PT ;  /* 0x00000066f7cd7812 */ /* 0x000fe200078efcff */
[----:B------:R-:W-:Y:S01]  /*5100*/  @!P1 IMAD.MOV R42, RZ, RZ, -R42 ;  /* 0x000000ffff2a9224 */ /* 0x000fe200078e0a2a */
[----:B------:R-:W-:Y:S01]  /*5110*/  ISETP.GE.AND P1, PT, R54, RZ, PT ;  /* 0x000000ff3600720c */ /* 0x000fe20003f26270 */
[----:B------:R-:W-:Y:S01]  /*5120*/  IMAD R50, R7, R50, R52 ;  /* 0x0000003207327224 */ /* 0x000fe200078e0234 */
[C---:B------:R-:W-:Y:S01]  /*5130*/  LOP3.LUT R54, R247.reuse, 0x192, RZ, 0xfc, !PT ;  /* 0x00000192f7367812 */ /* 0x040fe200078efcff */
[----:B------:R-:W-:Y:S01]  /*5140*/  @!P5 IMAD.IADD R46, R46, 0x1, -R7 ;  /* 0x000000012e2ed824 */ /* 0x000fe200078e0a07 */
[----:B------:R-:W-:Y:S01]  /*5150*/  LOP3.LUT R212, R247, 0x60, RZ, 0xfc, !PT ;  /* 0x00000060f7d47812 */ /* 0x000fe200078efcff */
[----:B------:R-:W-:Y:S01]  /*5160*/  @!P0 IMAD.MOV R43, RZ, RZ, -R43 ;  /* 0x000000ffff2b8224 */ /* 0x000fe200078e0a2b */
[----:B------:R-:W-:Y:S01]  /*5170*/  IABS R53, R54 ;  /* 0x0000003600357213 */ /* 0x000fe20000000000 */
[----:B------:R-:W-:Y:S01]  /*5180*/  @!P4 IMAD.MOV R44, RZ, RZ, -R44 ;  /* 0x000000ffff2cc224 */ /* 0x000fe200078e0a2c */
[C---:B------:R-:W-:Y:S01]  /*5190*/  ISETP.GT.U32.AND P0, PT, R7.reuse, R46, PT ;  /* 0x0000002e0700720c */ /* 0x040fe20003f04070 */
[----:B------:R-:W-:Y:S01]  /*51a0*/  IMAD.HI.U32 R48, R0, R51, RZ ;  /* 0x0000003300307227 */ /* 0x000fe200078e00ff */
[----:B------:R-:W-:-:S02]  /*51b0*/  ISETP.GT.U32.AND P4, PT, R7, R50, PT ;  /* 0x000000320700720c */ /* 0x000fc40003f84070 */
[----:B------:R-:W-:Y:S01]  /*51c0*/  IABS R207, R212 ;  /* 0x000000d400cf7213 */ /* 0x000fe20000000000 */
[----:B------:R-:W-:Y:S01]  /*51d0*/  @!P6 IMAD.IADD R47, R47, 0x1, -R7 ;  /* 0x000000012f2fe824 */ /* 0x000fe200078e0a07 */
[C---:B------:R-:W-:Y:S01]  /*51e0*/  LOP3.LUT R211, R247.reuse, 0x5e, RZ, 0xfc, !PT ;  /* 0x0000005ef7d37812 */ /* 0x040fe200078efcff */
[----:B------:R-:W-:Y:S01]  /*51f0*/  IMAD.MOV R48, RZ, RZ, -R48 ;  /* 0x000000ffff307224 */ /* 0x000fe200078e0a30 */
[----:B------:R-:W-:Y:S01]  /*5200*/  LOP3.LUT R210, R247, 0x5a, RZ, 0xfc, !PT ;  /* 0x0000005af7d27812 */ /* 0x000fe200078efcff */
[----:B------:R-:W-:Y:S01]  /*5210*/  IMAD.MOV.U32 R52, RZ, RZ, R53 ;  /* 0x000000ffff347224 */ /* 0x000fe200078e0035 */
[----:B------:R-:W-:Y:S01]  /*5220*/  ISETP.GT.U32.AND P6, PT, R7, R47, PT ;  /* 0x0000002f0700720c */ /* 0x000fe20003fc4070 */
[----:B------:R-:W-:Y:S01]  /*5230*/  @!P2 IMAD.IADD R45, R45, 0x1, -R7 ;  /* 0x000000012d2da824 */ /* 0x000fe200078e0a07 */
[----:B------:R-:W-:Y:S01]  /*5240*/  ISETP.GE.AND P2, PT, R55, RZ, PT ;  /* 0x000000ff3700720c */ /* 0x000fe20003f46270 */
[----:B------:R-:W-:Y:S01]  /*5250*/  IMAD R48, R7, R48, R51 ;  /* 0x0000003007307224 */ /* 0x000fe200078e0233 */
[----:B------:R-:W-:Y:S01]  /*5260*/  LOP3.LUT R55, R247, 0x190, RZ, 0xfc, !PT ;  /* 0x00000190f7377812 */ /* 0x000fe200078efcff */
[----:B------:R-:W-:Y:S01]  /*5270*/  IMAD.HI.U32 R51, R0, R52, RZ ;  /* 0x0000003400337227 */ /* 0x000fe200078e00ff */
[----:B------:R-:W-:-:S02]  /*5280*/  IABS R208, R211 ;  /* 0x000000d300d07213 */ /* 0x000fc40000000000 */
[----:B------:R-:W-:Y:S01]  /*5290*/  ISETP.GT.U32.AND P5, PT, R7, R48, PT ;  /* 0x000000300700720c */ /* 0x000fe20003fa4070 */
[----:B------:R-:W-:Y:S01]  /*52a0*/  IMAD.MOV R51, RZ, RZ, -R51 ;  /* 0x000000ffff337224 */ /* 0x000fe200078e0a33 */
[----:B------:R-:W-:Y:S01]  /*52b0*/  IABS R53, R55 ;  /* 0x0000003700357213 */ /* 0x000fe20000000000 */
[--C-:B------:R-:W-:Y:S01]  /*52c0*/  @!P0 IMAD.IADD R46, R46, 0x1, -R7.reuse ;  /* 0x000000012e2e8824 */ /* 0x100fe200078e0a07 */
[----:B------:R-:W-:Y:S01]  /*52d0*/  ISETP.GE.AND P0, PT, R57, RZ, PT ;  /* 0x000000ff3900720c */ /* 0x000fe20003f06270 */
[----:B------:R-:W-:Y:S01]  /*52e0*/  @!P4 IMAD.IADD R50, R50, 0x1, -R7 ;  /* 0x000000013232c824 */ /* 0x000fe200078e0a07 */
[----:B------:R-:W-:Y:S01]  /*52f0*/  ISETP.GE.AND P4, PT, R54, RZ, PT ;  /* 0x000000ff3600720c */ /* 0x000fe20003f86270 */
[----:B------:R-:W-:Y:S01]  /*5300*/  IMAD R51, R7, R51, R52 ;  /* 0x0000003307337224 */ /* 0x000fe200078e0234 */
[----:B------:R-:W-:Y:S01]  /*5310*/  LOP3.LUT R54, R247, 0x18c, RZ, 0xfc, !PT ;  /* 0x0000018cf7367812 */ /* 0x000fe200078efcff */
[----:B------:R-:W-:Y:S01]  /*5320*/  @!P1 IMAD.MOV R46, RZ, RZ, -R46 ;  /* 0x000000ffff2e9224 */ /* 0x000fe200078e0a2e */
[----:B------:R-:W-:Y:S01]  /*5330*/  ISETP.GT.U32.AND P1, PT, R7, R50, PT ;  /* 0x000000320700720c */ /* 0x000fe20003f24070 */
[----:B------:R-:W-:Y:S01]  /*5340*/  IMAD.HI.U32 R52, R0, R53, RZ ;  /* 0x0000003500347227 */ /* 0x000fe200078e00ff */
[----:B------:R-:W-:-:S02]  /*5350*/  IABS R58, R54 ;  /* 0x00000036003a7213 */ /* 0x000fc40000000000 */
[----:B------:R-:W-:Y:S01]  /*5360*/  LOP3.LUT R213, R247, 0x5c, RZ, 0xfc, !PT ;  /* 0x0000005cf7d57812 */ /* 0x000fe200078efcff */
[--C-:B------:R-:W-:Y:S01]  /*5370*/  @!P6 IMAD.IADD R47, R47, 0x1, -R7.reuse ;  /* 0x000000012f2fe824 */ /* 0x100fe200078e0a07 */
[----:B------:R-:W-:Y:S01]  /*5380*/  ISETP.GT.U32.AND P6, PT, R7, R51, PT ;  /* 0x000000330700720c */ /* 0x000fe20003fc4070 */
[----:B------:R-:W-:Y:S01]  /*5390*/  IMAD.MOV R52, RZ, RZ, -R52 ;  /* 0x000000ffff347224 */ /* 0x000fe200078e0a34 */
[----:B------:R-:W-:Y:S01]  /*53a0*/  IABS R209, R213 ;  /* 0x000000d500d17213 */ /* 0x000fe20000000000 */
[----:B------:R-:W-:Y:S01]  /*53b0*/  @!P5 IMAD.IADD R48, R48, 0x1, -R7 ;  /* 0x000000013030d824 */ /* 0x000fe200078e0a07 */
[----:B------:R-:W-:Y:S01]  /*53c0*/  LOP3.LUT R216, R247, 0x54, RZ, 0xfc, !PT ;  /* 0x00000054f7d87812 */ /* 0x000fe200078efcff */
[----:B------:R-:W-:Y:S01]  /*53d0*/  IMAD R52, R7, R52, R53 ;  /* 0x0000003407347224 */ /* 0x000fe200078e0235 */
[----:B------:R-:W-:Y:S01]  /*53e0*/  LOP3.LUT R53, R247, 0x18e, RZ, 0xfc, !PT ;  /* 0x0000018ef7357812 */ /* 0x000fe200078efcff */
[----:B------:R-:W-:Y:S01]  /*53f0*/  @!P1 IMAD.IADD R50, R50, 0x1, -R7 ;  /* 0x0000000132329824 */ /* 0x000fe200078e0a07 */
[C---:B------:R-:W-:Y:S01]  /*5400*/  ISETP.GT.U32.AND P5, PT, R7.reuse, R48, PT ;  /* 0x000000300700720c */ /* 0x040fe20003fa4070 */
[----:B------:R-:W-:Y:S01]  /*5410*/  @!P3 IMAD.MOV R45, RZ, RZ, -R45 ;  /* 0x000000ffff2db224 */ /* 0x000fe200078e0a2d */
[----:B------:R-:W-:Y:S01]  /*5420*/  ISETP.GT.U32.AND P1, PT, R7, R52, PT ;  /* 0x000000340700720c */ /* 0x000fe20003f24070 */
[----:B------:R-:W-:Y:S01]  /*5430*/  @!P2 IMAD.MOV R47, RZ, RZ, -R47 ;  /* 0x000000ffff2fa224 */ /* 0x000fe200078e0a2f */
[----:B------:R-:W-:Y:S01]  /*5440*/  IABS R57, R53 ;  /* 0x0000003500397213 */ /* 0x000fe20000000000 */
[----:B------:R-:W-:Y:S01]  /*5450*/  @!P6 IMAD.IADD R51, R51, 0x1, -R7 ;  /* 0x000000013333e824 */ /* 0x000fe200078e0a07 */
[----:B------:R-:W-:Y:S01]  /*5460*/  ISETP.GE.AND P3, PT, R56, RZ, PT ;  /* 0x000000ff3800720c */ /* 0x000fe20003f66270 */
[----:B------:R-:W-:Y:S01]  /*5470*/  @!P0 IMAD.MOV R50, RZ, RZ, -R50 ;  /* 0x000000ffff328224 */ /* 0x000fe200078e0a32 */
[----:B------:R-:W-:-:S02]  /*5480*/  LOP3.LUT R56, R247, 0x188, RZ, 0xfc, !PT ;  /* 0x00000188f7387812 */ /* 0x000fc400078efcff */
[----:B------:R-:W-:Y:S02]  /*5490*/  ISETP.GT.U32.AND P6, PT, R7, R51, PT ;  /* 0x000000330700720c */ /* 0x000fe40003fc4070 */
[----:B------:R-:W-:Y:S01]  /*54a0*/  ISETP.GE.AND P2, PT, R53, RZ, PT ;  /* 0x000000ff3500720c */ /* 0x000fe20003f46270 */
[--C-:B------:R-:W-:Y:S01]  /*54b0*/  @!P5 IMAD.IADD R48, R48, 0x1, -R7.reuse ;  /* 0x000000013030d824 */ /* 0x100fe200078e0a07 */
[----:B------:R-:W-:Y:S01]  /*54c0*/  ISETP.GE.AND P5, PT, R55, RZ, PT ;  /* 0x000000ff3700720c */ /* 0x000fe20003fa6270 */
[--C-:B------:R-:W-:Y:S01]  /*54d0*/  @!P1 IMAD.IADD R52, R52, 0x1, -R7.reuse ;  /* 0x0000000134349824 */ /* 0x100fe200078e0a07 */
[----:B------:R-:W-:Y:S01]  /*54e0*/  LOP3.LUT R55, R247, 0x18a, RZ, 0xfc, !PT ;  /* 0x0000018af7377812 */ /* 0x000fe200078efcff */
[C---:B------:R-:W-:Y:S01]  /*54f0*/  IMAD.HI.U32 R53, R0.reuse, R57, RZ ;  /* 0x0000003900357227 */ /* 0x040fe200078e00ff */
[----:B------:R-:W-:Y:S02]  /*5500*/  IABS R61, R56 ;  /* 0x00000038003d7213 */ /* 0x000fe40000000000 */
[----:B------:R-:W-:Y:S01]  /*5510*/  IABS R59, R55 ;  /* 0x00000037003b7213 */ /* 0x000fe20000000000 */
[----:B------:R-:W-:Y:S01]  /*5520*/  @!P3 IMAD.MOV R48, RZ, RZ, -R48 ;  /* 0x000000ffff30b224 */ /* 0x000fe200078e0a30 */
[----:B------:R-:W-:Y:S01]  /*5530*/  ISETP.GT.U32.AND P1, PT, R7, R52, PT ;  /* 0x000000340700720c */ /* 0x000fe20003f24070 */
[----:B------:R-:W-:Y:S01]  /*5540*/  @!P6 IMAD.IADD R51, R51, 0x1, -R7 ;  /* 0x000000013333e824 */ /* 0x000fe200078e0a07 */
[----:B------:R-:W-:Y:S01]  /*5550*/  ISETP.GE.AND P0, PT, R55, RZ, PT ;  /* 0x000000ff3700720c */ /* 0x000fe20003f06270 */
[----:B------:R-:W-:Y:S01]  /*5560*/  IMAD.HI.U32 R55, R0, R59, RZ ;  /* 0x0000003b00377227 */ /* 0x000fe200078e00ff */
[----:B------:R-:W-:-:S02]  /*5570*/  ISETP.GE.AND P6, PT, R56, RZ, PT ;  /* 0x000000ff3800720c */ /* 0x000fc40003fc6270 */
[----:B------:R-:W-:Y:S01]  /*5580*/  ISETP.GE.AND P3, PT, R54, RZ, PT ;  /* 0x000000ff3600720c */ /* 0x000fe20003f66270 */
[----:B------:R-:W-:Y:S01]  /*5590*/  IMAD.MOV R56, RZ, RZ, -R53 ;  /* 0x000000ffff387224 */ /* 0x000fe200078e0a35 */
[C---:B------:R-:W-:Y:S01]  /*55a0*/  LOP3.LUT R215, R247.reuse, 0x52, RZ, 0xfc, !PT ;  /* 0x00000052f7d77812 */ /* 0x040fe200078efcff */
[----:B------:R-:W-:Y:S01]  /*55b0*/  IMAD.MOV R60, RZ, RZ, -R55 ;  /* 0x000000ffff3c7224 */ /* 0x000fe200078e0a37 */
[----:B------:R-:W-:Y:S01]  /*55c0*/  LOP3.LUT R218, R247, 0x56, RZ, 0xfc, !PT ;  /* 0x00000056f7da7812 */ /* 0x000fe200078efcff */
[----:B------:R-:W-:Y:S01]  /*55d0*/  IMAD R53, R7, R56, R57 ;  /* 0x0000003807357224 */ /* 0x000fe200078e0239 */
[----:B------:R-:W-:Y:S01]  /*55e0*/  IABS R214, R215 ;  /* 0x000000d700d67213 */ /* 0x000fe20000000000 */
[----:B------:R-:W-:Y:S01]  /*55f0*/  @!P4 IMAD.MOV R51, RZ, RZ, -R51 ;  /* 0x000000ffff33c224 */ /* 0x000fe200078e0a33 */
[----:B------:R-:W-:Y:S01]  /*5600*/  LOP3.LUT R217, R247, 0x50, RZ, 0xfc, !PT ;  /* 0x00000050f7d97812 */ /* 0x000fe200078efcff */
[----:B------:R-:W-:Y:S01]  /*5610*/  @!P1 IMAD.IADD R52, R52, 0x1, -R7 ;  /* 0x0000000134349824 */ /* 0x000fe200078e0a07 */
[C---:B------:R-:W-:Y:S01]  /*5620*/  ISETP.GT.U32.AND P4, PT, R7.reuse, R53, PT ;  /* 0x000000350700720c */ /* 0x040fe20003f84070 */
[----:B------:R-:W-:Y:S01]  /*5630*/  IMAD R55, R7, R60, R59 ;  /* 0x0000003c07377224 */ /* 0x000fe200078e023b */
[----:B------:R-:W-:Y:S01]  /*5640*/  IABS R59, R64 ;  /* 0x00000040003b7213 */ /* 0x000fe20000000000 */
[----:B------:R-:W-:Y:S01]  /*5650*/  @!P5 IMAD.MOV R52, RZ, RZ, -R52 ;  /* 0x000000ffff34d224 */ /* 0x000fe200078e0a34 */
[----:B------:R-:W-:Y:S01]  /*5660*/  LOP3.LUT R219, R247, 0x4e, RZ, 0xfc, !PT ;  /* 0x0000004ef7db7812 */ /* 0x000fe200078efcff */
[----:B------:R-:W-:Y:S01]  /*5670*/  IMAD.HI.U32 R56, R0, R61, RZ ;  /* 0x0000003d00387227 */ /* 0x000fe200078e00ff */
[----:B------:R-:W-:-:S02]  /*5680*/  ISETP.GT.U32.AND P5, PT, R7, R55, PT ;  /* 0x000000370700720c */ /* 0x000fc40003fa4070 */
[C---:B------:R-:W-:Y:S01]  /*5690*/  LOP3.LUT R220, R247.reuse, 0x4c, RZ, 0xfc, !PT ;  /* 0x0000004cf7dc7812 */ /* 0x040fe200078efcff */
[----:B------:R-:W-:Y:S01]  /*56a0*/  IMAD.MOV R56, RZ, RZ, -R56 ;  /* 0x000000ffff387224 */ /* 0x000fe200078e0a38 */
[C---:B------:R-:W-:Y:S01]  /*56b0*/  LOP3.LUT R221, R247.reuse, 0x4a, RZ, 0xfc, !PT ;  /* 0x0000004af7dd7812 */ /* 0x040fe200078efcff */
[C---:B------:R-:W-:Y:S01]  /*56c0*/  IMAD.HI.U32 R54, R0.reuse, R58, RZ ;  /* 0x0000003a00367227 */ /* 0x040fe200078e00ff */
[C---:B------:R-:W-:Y:S02]  /*56d0*/  LOP3.LUT R222, R247.reuse, 0x48, RZ, 0xfc, !PT ;  /* 0x00000048f7de7812 */ /* 0x040fe400078efcff */
[----:B------:R-:W-:Y:S01]  /*56e0*/  LOP3.LUT R224, R247, 0x42, RZ, 0xfc, !PT ;  /* 0x00000042f7e07812 */ /* 0x000fe200078efcff */
[----:B------:R-:W-:Y:S01]  /*56f0*/  @!P4 IMAD.IADD R53, R53, 0x1, -R7 ;  /* 0x000000013535c824 */ /* 0x000fe200078e0a07 */
[----:B------:R-:W-:Y:S01]  /*5700*/  LOP3.LUT R234, R247, 0x40, RZ, 0xfc, !PT ;  /* 0x00000040f7ea7812 */ /* 0x000fe200078efcff */
[----:B------:R-:W-:Y:S01]  /*5710*/  IMAD R56, R7, R56, R61 ;  /* 0x0000003807387224 */ /* 0x000fe200078e023d */
[----:B------:R-:W-:Y:S01]  /*5720*/  IABS R61, R65 ;  /* 0x00000041003d7213 */ /* 0x000fe20000000000 */
[----:B------:R-:W-:Y:S01]  /*5730*/  @!P5 IMAD.IADD R55, R55, 0x1, -R7 ;  /* 0x000000013737d824 */ /* 0x000fe200078e0a07 */
[----:B------:R-:W-:Y:S01]  /*5740*/  ISETP.GT.U32.AND P4, PT, R7, R53, PT ;  /* 0x000000350700720c */ /* 0x000fe20003f84070 */
[----:B------:R-:W-:Y:S01]  /*5750*/  IMAD.MOV R54, RZ, RZ, -R54 ;  /* 0x000000ffff367224 */ /* 0x000fe200078e0a36 */
[----:B------:R-:W-:Y:S01]  /*5760*/  LOP3.LUT R233, R247, 0x3e, RZ, 0xfc, !PT ;  /* 0x0000003ef7e97812 */ /* 0x000fe200078efcff */
[----:B------:R-:W-:Y:S01]  /*5770*/  IMAD.HI.U32 R57, R0, R59, RZ ;  /* 0x0000003b00397227 */ /* 0x000fe200078e00ff */
[----:B------:R-:W-:-:S02]  /*5780*/  ISETP.GT.U32.AND P5, PT, R7, R55, PT ;  /* 0x000000370700720c */ /* 0x000fc40003fa4070 */
[----:B------:R-:W-:Y:S01]  /*5790*/  IABS R223, R234 ;  /* 0x000000ea00df7213 */ /* 0x000fe20000000000 */
[----:B------:R-:W-:Y:S01]  /*57a0*/  IMAD R54, R7, R54, R58 ;  /* 0x0000003607367224 */ /* 0x000fe200078e023a */
[C---:B------:R-:W-:Y:S01]  /*57b0*/  LOP3.LUT R225, R247.reuse, 0x3c, RZ, 0xfc, !PT ;  /* 0x0000003cf7e17812 */ /* 0x040fe200078efcff */
[C---:B------:R-:W-:Y:S01]  /*57c0*/  IMAD.HI.U32 R58, R0.reuse, R61, RZ ;  /* 0x0000003d003a7227 */ /* 0x040fe200078e00ff */
[----:B------:R-:W-:Y:S02]  /*57d0*/  LOP3.LUT R228, R247, 0x3a, RZ, 0xfc, !PT ;  /* 0x0000003af7e47812 */ /* 0x000fe400078efcff */
[----:B------:R-:W-:Y:S01]  /*57e0*/  ISETP.GT.U32.AND P1, PT, R7, R54, PT ;  /* 0x000000360700720c */ /* 0x000fe20003f24070 */
[----:B------:R-:W-:Y:S01]  /*57f0*/  IMAD.MOV R58, RZ, RZ, -R58 ;  /* 0x000000ffff3a7224 */ /* 0x000fe200078e0a3a */
[----:B------:R-:W-:Y:S01]  /*5800*/  LOP3.LUT R229, R247, 0x38, RZ, 0xfc, !PT ;  /* 0x00000038f7e57812 */ /* 0x000fe200078efcff */
[----:B------:R-:W-:Y:S01]  /*5810*/  @!P4 IMAD.IADD R53, R53, 0x1, -R7 ;  /* 0x000000013535c824 */ /* 0x000fe200078e0a07 */
[C---:B------:R-:W-:Y:S01]  /*5820*/  ISETP.GT.U32.AND P4, PT, R7.reuse, R56, PT ;  /* 0x000000380700720c */ /* 0x040fe20003f84070 */
[----:B------:R-:W-:Y:S01]  /*5830*/  IMAD R58, R7, R58, R61 ;  /* 0x0000003a073a7224 */ /* 0x000fe200078e023d */
[----:B------:R-:W-:Y:S01]  /*5840*/  LOP3.LUT R231, R247, 0x34, RZ, 0xfc, !PT ;  /* 0x00000034f7e77812 */ /* 0x000fe200078efcff */
[----:B------:R-:W-:Y:S01]  /*5850*/  @!P5 IMAD.IADD R55, R55, 0x1, -R7 ;  /* 0x000000013737d824 */ /* 0x000fe200078e0a07 */
[----:B------:R-:W-:Y:S01]  /*5860*/  LOP3.LUT R232, R247, 0x32, RZ, 0xfc, !PT ;  /* 0x00000032f7e87812 */ /* 0x000fe200078efcff */
[----:B------:R-:W-:Y:S01]  /*5870*/  IMAD.MOV R60, RZ, RZ, -R57 ;  /* 0x000000ffff3c7224 */ /* 0x000fe200078e0a39 */
[----:B------:R-:W-:Y:S01]  /*5880*/  ISETP.GT.U32.AND P5, PT, R7, R58, PT ;  /* 0x0000003a0700720c */ /* 0x000fe20003fa4070 */
[----:B------:R-:W-:Y:S01]  /*5890*/  IMAD.MOV.U32 R61, RZ, RZ, R62 ;  /* 0x000000ffff3d7224 */ /* 0x000fe200078e003e */
[----:B------:R-:W-:Y:S01]  /*58a0*/  LOP3.LUT R6, R247, 0x26, RZ, 0xfc, !PT ;  /* 0x00000026f7067812 */ /* 0x000fe200078efcff */
[----:B------:R-:W-:Y:S01]  /*58b0*/  IMAD R57, R7, R60, R59 ;  /* 0x0000003c07397224 */ /* 0x000fe200078e023b */
[----:B------:R-:W-:Y:S01]  /*58c0*/  LOP3.LUT R250, R247, 0x1e, RZ, 0xfc, !PT ;  /* 0x0000001ef7fa7812 */ /* 0x000fe200078efcff */
[----:B------:R-:W-:Y:S01]  /*58d0*/  IMAD.HI.U32 R59, R0, R61, RZ ;  /* 0x0000003d003b7227 */ /* 0x000fe200078e00ff */
[----:B------:R-:W-:-:S02]  /*58e0*/  IABS R249, R6 ;  /* 0x0000000600f97213 */ /* 0x000fc40000000000 */
[----:B0-----:R-:W-:Y:S01]  /*58f0*/  LOP3.LUT R4, R247, 0x1c, RZ, 0xfc, !PT ;  /* 0x0000001cf7047812 */ /* 0x001fe200078efcff */
[--C-:B------:R-:W-:Y:S01]  /*5900*/  @!P4 IMAD.IADD R56, R56, 0x1, -R7.reuse ;  /* 0x000000013838c824 */ /* 0x100fe200078e0a07 */
[----:B------:R-:W-:Y:S01]  /*5910*/  ISETP.GE.AND P4, PT, R64, RZ, PT ;  /* 0x000000ff4000720c */ /* 0x000fe20003f86270 */
[----:B------:R-:W-:Y:S01]  /*5920*/  @!P1 IMAD.IADD R54, R54, 0x1, -R7 ;  /* 0x0000000136369824 */ /* 0x000fe200078e0a07 */
[----:B------:R-:W-:Y:S01]  /*5930*/  IABS R64, R68 ;  /* 0x0000004400407213 */ /* 0x000fe20000000000 */
[----:B------:R-:W-:Y:S01]  /*5940*/  @!P2 IMAD.MOV R53, RZ, RZ, -R53 ;  /* 0x000000ffff35a224 */ /* 0x000fe200078e0a35 */
[C---:B------:R-:W-:Y:S01]  /*5950*/  ISETP.GT.U32.AND P2, PT, R7.reuse, R56, PT ;  /* 0x000000380700720c */ /* 0x040fe20003f44070 */
[----:B------:R-:W-:Y:S01]  /*5960*/  @!P5 IMAD.IADD R58, R58, 0x1, -R7 ;  /* 0x000000013a3ad824 */ /* 0x000fe200078e0a07 */
[C---:B------:R-:W-:Y:S01]  /*5970*/  ISETP.GT.U32.AND P1, PT, R7.reuse, R54, PT ;  /* 0x000000360700720c */ /* 0x040fe20003f24070 */
[----:B------:R-:W-:Y:S01]  /*5980*/  IMAD.MOV R62, RZ, RZ, -R59 ;  /* 0x000000ffff3e7224 */ /* 0x000fe200078e0a3b */
[----:B------:R-:W-:Y:S01]  /*5990*/  IABS R241, R4 ;  /* 0x0000000400f17213 */ /* 0x000fe20000000000 */
[----:B------:R-:W-:Y:S01]  /*59a0*/  IMAD.HI.U32 R60, R0, R63, RZ ;  /* 0x0000003f003c7227 */ /* 0x000fe200078e00ff */
[----:B------:R-:W-:-:S02]  /*59b0*/  ISETP.GT.U32.AND P5, PT, R7, R58, PT ;  /* 0x0000003a0700720c */ /* 0x000fc40003fa4070 */
[----:B------:R-:W-:Y:S01]  /*59c0*/  LOP3.LUT R5, R247, 0x1a, RZ, 0xfc, !PT ;  /* 0x0000001af7057812 */ /* 0x000fe200078efcff */
[----:B------:R-:W-:Y:S01]  /*59d0*/  IMAD R59, R7, R62, R61 ;  /* 0x0000003e073b7224 */ /* 0x000fe200078e023d */
[C---:B-1----:R-:W-:Y:S01]  /*59e0*/  LOP3.LUT R13, R247.reuse, 0x16, RZ, 0xfc, !PT ;  /* 0x00000016f70d7812 */ /* 0x042fe200078efcff */
[----:B------:R-:W-:Y:S01]  /*59f0*/  IMAD.HI.U32 R61, R0, R64, RZ ;  /* 0x00000040003d7227 */ /* 0x000fe200078e00ff */
[C---:B------:R-:W-:Y:S02]  /*5a00*/  LOP3.LUT R12, R247.reuse, 0x14, RZ, 0xfc, !PT ;  /* 0x00000014f70c7812 */ /* 0x040fe400078efcff */
[C---:B------:R-:W-:Y:S01]  /*5a10*/  LOP3.LUT R252, R247.reuse, 0x18, RZ, 0xfc, !PT ;  /* 0x00000018f7fc7812 */ /* 0x040fe200078efcff */
[----:B------:R-:W-:Y:S01]  /*5a20*/  IMAD.MOV R60, RZ, RZ, -R60 ;  /* 0x000000ffff3c7224 */ /* 0x000fe200078e0a3c */
[C---:B------:R-:W-:Y:S01]  /*5a30*/  LOP3.LUT R10, R247.reuse, 0x10, RZ, 0xfc, !PT ;  /* 0x00000010f70a7812 */ /* 0x040fe200078efcff */
[----:B------:R-:W-:Y:S01]  /*5a40*/  IMAD.MOV R61, RZ, RZ, -R61 ;  /* 0x000000ffff3d7224 */ /* 0x000fe200078e0a3d */
[----:B------:R-:W-:Y:S01]  /*5a50*/  LOP3.LUT R11, R247, 0x12, RZ, 0xfc, !PT ;  /* 0x00000012f70b7812 */ /* 0x000fe200078efcff */
[----:B------:R-:W-:Y:S01]  /*5a60*/  IMAD R60, R7, R60, R63 ;  /* 0x0000003c073c7224 */ /* 0x000fe200078e023f */
[----:B------:R-:W-:Y:S01]  /*5a70*/  LOP3.LUT R9, R247, 0xe, RZ, 0xfc, !PT ;  /* 0x0000000ef7097812 */ /* 0x000fe200078efcff */
[--C-:B------:R-:W-:Y:S01]  /*5a80*/  @!P2 IMAD.IADD R56, R56, 0x1, -R7.reuse ;  /* 0x000000013838a824 */ /* 0x100fe200078e0a07 */
[C---:B------:R-:W-:Y:S01]  /*5a90*/  ISETP.GT.U32.AND P2, PT, R7.reuse, R59, PT ;  /* 0x0000003b0700720c */ /* 0x040fe20003f44070 */
[C---:B------:R-:W-:Y:S01]  /*5aa0*/  IMAD R61, R7.reuse, R61, R64 ;  /* 0x0000003d073d7224 */ /* 0x040fe200078e0240 */
[----:B------:R-:W-:Y:S01]  /*5ab0*/  IABS R64, R69 ;  /* 0x0000004500407213 */ /* 0x000fe20000000000 */
[--C-:B------:R-:W-:Y:S01]  /*5ac0*/  @!P1 IMAD.IADD R54, R54, 0x1, -R7.reuse ;  /* 0x0000000136369824 */ /* 0x100fe200078e0a07 */
[C---:B------:R-:W-:Y:S01]  /*5ad0*/  ISETP.GT.U32.AND P1, PT, R7.reuse, R57, PT ;  /* 0x000000390700720c */ /* 0x040fe20003f24070 */
[----:B------:R-:W-:Y:S01]  /*5ae0*/  @!P6 IMAD.MOV R56, RZ, RZ, -R56 ;  /* 0x000000ffff38e224 */ /* 0x000fe200078e0a38 */
[C---:B------:R-:W-:Y:S01]  /*5af0*/  ISETP.GT.U32.AND P6, PT, R7.reuse, R60, PT ;  /* 0x0000003c0700720c */ /* 0x040fe20003fc4070 */
[----:B------:R-:W-:Y:S01]  /*5b00*/  @!P5 IMAD.IADD R58, R58, 0x1, -R7 ;  /* 0x000000013a3ad824 */ /* 0x000fe200078e0a07 */
[----:B------:R-:W-:Y:S01]  /*5b10*/  ISETP.GT.U32.AND P5, PT, R7, R61, PT ;  /* 0x0000003d0700720c */ /* 0x000fe20003fa4070 */
[----:B------:R-:W-:Y:S01]  /*5b20*/  IMAD.HI.U32 R62, R0, R64, RZ ;  /* 0x00000040003e7227 */ /* 0x000fe200078e00ff */
[----:B------:R-:W-:-:S02]  /*5b30*/  IABS R246, R9 ;  /* 0x0000000900f67213 */ /* 0x000fc40000000000 */
[----:B------:R-:W-:Y:S01]  /*5b40*/  LOP3.LUT R49, R247, 0xc, RZ, 0xfc, !PT ;  /* 0x0000000cf7317812 */ /* 0x000fe200078efcff */
[--C-:B------:R-:W-:Y:S01]  /*5b50*/  @!P2 IMAD.IADD R59, R59, 0x1, -R7.reuse ;  /* 0x000000013b3ba824 */ /* 0x100fe200078e0a07 */
[----:B------:R-:W-:Y:S01]  /*5b60*/  ISETP.GE.AND P2, PT, R68, RZ, PT ;  /* 0x000000ff4400720c */ /* 0x000fe20003f46270 */
[----:B------:R-:W-:Y:S01]  /*5b70*/  @!P3 IMAD.MOV R54, RZ, RZ, -R54 ;  /* 0x000000ffff36b224 */ /* 0x000fe200078e0a36 */
[----:B------:R-:W-:Y:S01]  /*5b80*/  IABS R251, R49 ;  /* 0x0000003100fb7213 */ /* 0x000fe20000000000 */
[--C-:B------:R-:W-:Y:S01]  /*5b90*/  @!P1 IMAD.IADD R57, R57, 0x1, -R7.reuse ;  /* 0x0000000139399824 */ /* 0x100fe200078e0a07 */
[----:B------:R-:W-:Y:S01]  /*5ba0*/  ISETP.GE.AND P1, PT, R65, RZ, PT ;  /* 0x000000ff4100720c */ /* 0x000fe20003f26270 */
[--C-:B------:R-:W-:Y:S01]  /*5bb0*/  @!P6 IMAD.IADD R60, R60, 0x1, -R7.reuse ;  /* 0x000000013c3ce824 */ /* 0x100fe200078e0a07 */
[----:B------:R-:W-:Y:S01]  /*5bc0*/  IABS R65, R70 ;  /* 0x0000004600417213 */ /* 0x000fe20000000000 */
[----:B------:R-:W-:Y:S01]  /*5bd0*/  @!P5 IMAD.IADD R61, R61, 0x1, -R7 ;  /* 0x000000013d3dd824 */ /* 0x000fe200078e0a07 */
[C---:B------:R-:W-:Y:S01]  /*5be0*/  ISETP.GT.U32.AND P6, PT, R7.reuse, R59, PT ;  /* 0x0000003b0700720c */ /* 0x040fe20003fc4070 */
[----:B------:R-:W-:Y:S01]  /*5bf0*/  IMAD.MOV R62, RZ, RZ, -R62 ;  /* 0x000000ffff3e7224 */ /* 0x000fe200078e0a3e */
[C---:B------:R-:W-:Y:S01]  /*5c00*/  ISETP.GT.U32.AND P3, PT, R7.reuse, R57, PT ;  /* 0x000000390700720c */ /* 0x040fe20003f64070 */
[----:B------:R-:W-:Y:S01]  /*5c10*/  IMAD.HI.U32 R63, R0, R65, RZ ;  /* 0x00000041003f7227 */ /* 0x000fe200078e00ff */
[----:B------:R-:W-:-:S02]  /*5c20*/  ISETP.GT.U32.AND P5, PT, R7, R61, PT ;  /* 0x0000003d0700720c */ /* 0x000fc40003fa4070 */
[----:B------:R-:W-:Y:S01]  /*5c30*/  LOP3.LUT R3, R247, 0x6, RZ, 0xfc, !PT ;  /* 0x00000006f7037812 */ /* 0x000fe200078efcff */
[----:B------:R-:W-:Y:S01]  /*5c40*/  IMAD R62, R7, R62, R64 ;  /* 0x0000003e073e7224 */ /* 0x000fe200078e0240 */
[C---:B------:R-:W-:Y:S01]  /*5c50*/  LOP3.LUT R2, R247.reuse, 0x4, RZ, 0xfc, !PT ;  /* 0x00000004f7027812 */ /* 0x040fe200078efcff */
[----:B------:R-:W-:Y:S01]  /*5c60*/  IMAD.MOV R64, RZ, RZ, -R63 ;  /* 0x000000ffff407224 */ /* 0x000fe200078e0a3f */
[----:B------:R-:W-:Y:S01]  /*5c70*/  LOP3.LUT R8, R247, 0x2, RZ, 0xfc, !PT ;  /* 0x00000002f7087812 */ /* 0x000fe200078efcff */
[----:B------:R-:W-:Y:S01]  /*5c80*/  @!P0 IMAD.MOV R55, RZ, RZ, -R55 ;  /* 0x000000ffff378224 */ /* 0x000fe200078e0a37 */
[----:B------:R-:W-:Y:S01]  /*5c90*/  ISETP.GE.AND P0, PT, R66, RZ, PT ;  /* 0x000000ff4200720c */ /* 0x000fe20003f06270 */
[----:B------:R-:W-:Y:S01]  /*5ca0*/  @!P6 IMAD.IADD R59, R59, 0x1, -R7 ;  /* 0x000000013b3be824 */ /* 0x000fe200078e0a07 */
[----:B------:R-:W-:Y:S01]  /*5cb0*/  IABS R66, R71 ;  /* 0x0000004700427213 */ /* 0x000fe20000000000 */
[C---:B------:R-:W-:Y:S01]  /*5cc0*/  IMAD R63, R7.reuse, R64, R65 ;  /* 0x00000040073f7224 */ /* 0x040fe200078e0241 */
[----:B------:R-:W-:Y:S01]  /*5cd0*/  ISETP.GT.U32.AND P6, PT, R7, R62, PT ;  /* 0x0000003e0700720c */ /* 0x000fe20003fc4070 */
[--C-:B------:R-:W-:Y:S01]  /*5ce0*/  @!P3 IMAD.IADD R57, R57, 0x1, -R7.reuse ;  /* 0x000000013939b824 */ /* 0x100fe200078e0a07 */
[----:B------:R-:W-:Y:S01]  /*5cf0*/  ISETP.GE.AND P3, PT, R67, RZ, PT ;  /* 0x000000ff4300720c */ /* 0x000fe20003f66270 */
[----:B------:R-:W-:Y:S01]  /*5d00*/  @!P5 IMAD.IADD R61, R61, 0x1, -R7 ;  /* 0x000000013d3dd824 */ /* 0x000fe200078e0a07 */
[----:B------:R-:W-:Y:S01]  /*5d10*/  ISETP.GT.U32.AND P5, PT, R7, R63, PT ;  /* 0x0000003f0700720c */ /* 0x000fe20003fa4070 */
[----:B------:R-:W-:Y:S01]  /*5d20*/  IMAD.HI.U32 R64, R0, R66, RZ ;  /* 0x0000004200407227 */ /* 0x000fe200078e00ff */
[----:B------:R-:W-:-:S02]  /*5d30*/  IABS R67, R72 ;  /* 0x0000004800437213 */ /* 0x000fc40000000000 */
[----:B---3--:R-:W-:Y:S01]  /*5d40*/  IABS R18, R8 ;  /* 0x0000000800127213 */ /* 0x008fe20000000000 */
[----:B------:R-:W-:Y:S01]  /*5d50*/  @!P4 IMAD.MOV R57, RZ, RZ, -R57 ;  /* 0x000000ffff39c224 */ /* 0x000fe200078e0a39 */
[----:B------:R-:W-:Y:S01]  /*5d60*/  ISETP.GT.U32.AND P4, PT, R7, R60, PT ;  /* 0x0000003c0700720c */ /* 0x000fe20003f84070 */
[----:B------:R-:W-:Y:S02]  /*5d70*/  IMAD.MOV R64, RZ, RZ, -R64 ;  /* 0x000000ffff407224 */ /* 0x000fe400078e0a40 */
[----:B------:R-:W-:-:S04]  /*5d80*/  IMAD.HI.U32 R65, R0, R67, RZ ;  /* 0x0000004300417227 */ /* 0x000fc800078e00ff */
[----:B------:R-:W-:Y:S01]  /*5d90*/  @!P6 IMAD.IADD R62, R62, 0x1, -R7 ;  /* 0x000000013e3ee824 */ /* 0x000fe200078e0a07 */
[----:B------:R-:W-:Y:S01]  /*5da0*/  ISETP.GE.AND P6, PT, R70, RZ, PT ;  /* 0x000000ff4600720c */ /* 0x000fe20003fc6270 */
[----:B------:R-:W-:Y:S01]  /*5db0*/  IMAD R64, R7, R64, R66 ;  /* 0x0000004007407224 */ /* 0x000fe200078e0242 */
[----:B------:R-:W-:Y:S01]  /*5dc0*/  IABS R66, R73 ;  /* 0x0000004900427213 */ /* 0x000fe20000000000 */
[----:B------:R-:W-:Y:S02]  /*5dd0*/  IMAD.MOV R68, RZ, RZ, -R65 ;  /* 0x000000ffff447224 */ /* 0x000fe400078e0a41 */
[----:B------:R-:W-:Y:S01]  /*5de0*/  @!P5 IMAD.IADD R63, R63, 0x1, -R7 ;  /* 0x000000013f3fd824 */ /* 0x000fe200078e0a07 */
[C---:B------:R-:W-:Y:S01]  /*5df0*/  ISETP.GT.U32.AND P5, PT, R7.reuse, R62, PT ;  /* 0x0000003e0700720c */ /* 0x040fe20003fa4070 */
[----:B------:R-:W-:Y:S02]  /*5e00*/  IMAD R65, R7, R68, R67 ;  /* 0x0000004407417224 */ /* 0x000fe400078e0243 */
[----:B------:R-:W-:-:S02]  /*5e10*/  IMAD.MOV.U32 R68, RZ, RZ, R66 ;  /* 0x000000ffff447224 */ /* 0x000fc400078e0042 */
[----:B------:R-:W-:Y:S01]  /*5e20*/  @!P4 IMAD.IADD R60, R60, 0x1, -R7 ;  /* 0x000000013c3cc824 */ /* 0x000fe200078e0a07 */
[----:B------:R-:W-:Y:S01]  /*5e30*/  ISETP.GE.AND P4, PT, R69, RZ, PT ;  /* 0x000000ff4500720c */ /* 0x000fe20003f86270 */
[----:B------:R-:W-:Y:S01]  /*5e40*/  @!P1 IMAD.MOV R58, RZ, RZ, -R58 ;  /* 0x000000ffff3a9224 */ /* 0x000fe200078e0a3a */
[----:B------:R-:W-:Y:S01]  /*5e50*/  IABS R69, R74 ;  /* 0x0000004a00457213 */ /* 0x000fe20000000000 */
[----:B------:R-:W-:Y:S01]  /*5e60*/  IMAD.HI.U32 R66, R0, R68, RZ ;  /* 0x0000004400427227 */ /* 0x000fe200078e00ff */
[----:B------:R-:W-:-:S03]  /*5e70*/  ISETP.GT.U32.AND P1, PT, R7, R63, PT ;  /* 0x0000003f0700720c */ /* 0x000fc60003f24070 */
[----:B------:R-:W-:Y:S01]  /*5e80*/  @!P3 IMAD.MOV R60, RZ, RZ, -R60 ;  /* 0x000000ffff3cb224 */ /* 0x000fe200078e0a3c */
[----:B------:R-:W-:Y:S01]  /*5e90*/  ISETP.GT.U32.AND P3, PT, R7, R65, PT ;  /* 0x000000410700720c */ /* 0x000fe20003f64070 */
[----:B------:R-:W-:-:S04]  /*5ea0*/  IMAD.HI.U32 R67, R0, R69, RZ ;  /* 0x0000004500437227 */ /* 0x000fc800078e00ff */
[----:B------:R-:W-:Y:S02]  /*5eb0*/  IMAD.MOV R66, RZ, RZ, -R66 ;  /* 0x000000ffff427224 */ /* 0x000fe400078e0a42 */
[----:B------:R-:W-:Y:S01]  /*5ec0*/  @!P5 IMAD.IADD R62, R62, 0x1, -R7 ;  /* 0x000000013e3ed824 */ /* 0x000fe200078e0a07 */
[----:B------:R-:W-:Y:S01]  /*5ed0*/  ISETP.GE.AND P5, PT, R72, RZ, PT ;  /* 0x000000ff4800720c */ /* 0x000fe20003fa6270 */
[----:B------:R-:W-:Y:S02]  /*5ee0*/  IMAD.MOV R70, RZ, RZ, -R67 ;  /* 0x000000ffff467224 */ /* 0x000fe400078e0a43 */
[----:B------:R-:W-:Y:S02]  /*5ef0*/  IMAD R66, R7, R66, R68 ;  /* 0x0000004207427224 */ /* 0x000fe400078e0244 */
[----:B------:R-:W-:Y:S01]  /*5f00*/  @!P1 IMAD.IADD R63, R63, 0x1, -R7 ;  /* 0x000000013f3f9824 */ /* 0x000fe200078e0a07 */
[----:B------:R-:W-:Y:S01]  /*5f10*/  ISETP.GE.AND P1, PT, R73, RZ, PT ;  /* 0x000000ff4900720c */ /* 0x000fe20003f26270 */
[----:B------:R-:W-:Y:S01]  /*5f20*/  IMAD R67, R7, R70, R69 ;  /* 0x0000004607437224 */ /* 0x000fe200078e0245 */
[----:B------:R-:W-:Y:S01]  /*5f30*/  LOP3.LUT R69, R247, 0x170, RZ, 0xfc, !PT ;  /* 0x00000170f7457812 */ /* 0x000fe200078efcff */
[----:B------:R-:W-:Y:S01]  /*5f40*/  @!P4 IMAD.MOV R62, RZ, RZ, -R62 ;  /* 0x000000ffff3ec224 */ /* 0x000fe200078e0a3e */
[----:B------:R-:W-:Y:S01]  /*5f50*/  ISETP.GT.U32.AND P4, PT, R7, R66, PT ;  /* 0x000000420700720c */ /* 0x000fe20003f84070 */
[----:B------:R-:W-:Y:S01]  /*5f60*/  @!P3 IMAD.IADD R65, R65, 0x1, -R7 ;  /* 0x000000014141b824 */ /* 0x000fe200078e0a07 */
[----:B------:R-:W-:Y:S01]  /*5f70*/  IABS R70, R69 ;  /* 0x0000004500467213 */ /* 0x000fe20000000000 */
[----:B------:R-:W-:Y:S01]  /*5f80*/  @!P6 IMAD.MOV R63, RZ, RZ, -R63 ;  /* 0x000000ffff3fe224 */ /* 0x000fe200078e0a3f */
[C---:B------:R-:W-:Y:S01]  /*5f90*/  ISETP.GT.U32.AND P6, PT, R7.reuse, R67, PT ;  /* 0x000000430700720c */ /* 0x040fe20003fc4070 */
[----:B------:R-:W-:Y:S01]  /*5fa0*/  @!P0 IMAD.MOV R59, RZ, RZ, -R59 ;  /* 0x000000ffff3b8224 */ /* 0x000fe200078e0a3b */
[C---:B------:R-:W-:Y:S01]  /*5fb0*/  ISETP.GT.U32.AND P3, PT, R7.reuse, R65, PT ;  /* 0x000000410700720c */ /* 0x040fe20003f64070 */
[----:B------:R-:W-:Y:S01]  /*5fc0*/  @!P2 IMAD.MOV R61, RZ, RZ, -R61 ;  /* 0x000000ffff3da224 */ /* 0x000fe200078e0a3d */
[----:B------:R-:W-:Y:S01]  /*5fd0*/  ISETP.GT.U32.AND P0, PT, R7, R64, PT ;  /* 0x000000400700720c */ /* 0x000fe20003f04070 */
[----:B------:R-:W-:Y:S01]  /*5fe0*/  IMAD.HI.U32 R68, R0, R70, RZ ;  /* 0x0000004600447227 */ /* 0x000fe200078e00ff */
[----:B------:R-:W-:-:S02]  /*5ff0*/  ISETP.GE.AND P2, PT, R71, RZ, PT ;  /* 0x000000ff4700720c */ /* 0x000fc40003f46270 */
[----:B------:R-:W-:Y:S01]  /*6000*/  IABS R71, R75 ;  /* 0x0000004b00477213 */ /* 0x000fe20000000000 */
[--C-:B------:R-:W-:Y:S01]  /*6010*/  @!P4 IMAD.IADD R66, R66, 0x1, -R7.reuse ;  /* 0x000000014242c824 */ /* 0x100fe200078e0a07 */
[----:B------:R-:W-:Y:S01]  /*6020*/  IABS R73, R77 ;  /* 0x0000004d00497213 */ /* 0x000fe20000000000 */
[----:B------:R-:W-:Y:S02]  /*6030*/  IMAD.MOV R68, RZ, RZ, -R68 ;  /* 0x000000ffff447224 */ /* 0x000fe400078e0a44 */
[--C-:B------:R-:W-:Y:S01]  /*6040*/  @!P6 IMAD.IADD R67, R67, 0x1, -R7.reuse ;  /* 0x000000014343e824 */ /* 0x100fe200078e0a07 */
[----:B------:R-:W-:Y:S01]  /*6050*/  ISETP.GT.U32.AND P4, PT, R7, R66, PT ;  /* 0x000000420700720c */ /* 0x000fe20003f84070 */
[----:B------:R-:W-:Y:S01]  /*6060*/  @!P3 IMAD.IADD R65, R65, 0x1, -R7 ;  /* 0x000000014141b824 */ /* 0x000fe200078e0a07 */
[----:B------:R-:W-:Y:S01]  /*6070*/  ISETP.GE.AND P3, PT, R69, RZ, PT ;  /* 0x000000ff4500720c */ /* 0x000fe20003f66270 */
[----:B------:R-:W-:Y:S01]  /*6080*/  IMAD.HI.U32 R69, R0, R71, RZ ;  /* 0x0000004700457227 */ /* 0x000fe200078e00ff */
[----:B------:R-:W-:-:S03]  /*6090*/  ISETP.GT.U32.AND P6, PT, R7, R67, PT ;  /* 0x000000430700720c */ /* 0x000fc60003fc4070 */
[----:B------:R-:W-:Y:S02]  /*60a0*/  @!P0 IMAD.IADD R64, R64, 0x1, -R7 ;  /* 0x0000000140408824 */ /* 0x000fe400078e0a07 */
[----:B------:R-:W-:Y:S02]  /*60b0*/  IMAD.MOV R72, RZ, RZ, -R69 ;  /* 0x000000ffff487224 */ /* 0x000fe400078e0a45 */
[C---:B------:R-:W-:Y:S01]  /*60c0*/  IMAD R68, R7.reuse, R68, R70 ;  /* 0x0000004407447224 */ /* 0x040fe200078e0246 */
[C---:B------:R-:W-:Y:S01]  /*60d0*/  ISETP.GT.U32.AND P0, PT, R7.reuse, R64, PT ;  /* 0x000000400700720c */ /* 0x040fe20003f04070 */
[C---:B------:R-:W-:Y:S02]  /*60e0*/  IMAD R69, R7.reuse, R72, R71 ;  /* 0x0000004807457224 */ /* 0x040fe400078e0247 */
[--C-:B------:R-:W-:Y:S01]  /*60f0*/  @!P4 IMAD.IADD R66, R66, 0x1, -R7.reuse ;  /* 0x000000014242c824 */ /* 0x100fe200078e0a07 */
[----:B------:R-:W-:Y:S01]  /*6100*/  ISETP.GT.U32.AND P4, PT, R7, R68, PT ;  /* 0x000000440700720c */ /* 0x000fe20003f84070 */
[----:B------:R-:W-:Y:S01]  /*6110*/  @!P6 IMAD.IADD R67, R67, 0x1, -R7 ;  /* 0x000000014343e824 */ /* 0x000fe200078e0a07 */
[----:B------:R-:W-:Y:S01]  /*6120*/  ISETP.GT.U32.AND P6, PT, R7, R69, PT ;  /* 0x000000450700720c */ /* 0x000fe20003fc4070 */
[----:B------:R-:W-:-:S04]  /*6130*/  IMAD.HI.U32 R70, R0, R73, RZ ;  /* 0x0000004900467227 */ /* 0x000fc800078e00ff */
[----:B------:R-:W-:Y:S02]  /*6140*/  IMAD.MOV R70, RZ, RZ, -R70 ;  /* 0x000000ffff467224 */ /* 0x000fe400078e0a46 */
[----:B------:R-:W-:Y:S01]  /*6150*/  @!P0 IMAD.IADD R64, R64, 0x1, -R7 ;  /* 0x0000000140408824 */ /* 0x000fe200078e0a07 */
[----:B------:R-:W-:Y:S01]  /*6160*/  ISETP.GE.AND P0, PT, R74, RZ, PT ;  /* 0x000000ff4a00720c */ /* 0x000fe20003f06270 */
[----:B------:R-:W-:Y:S01]  /*6170*/  IMAD R70, R7, R70, R73 ;  /* 0x0000004607467224 */ /* 0x000fe200078e0249 */
[----:B------:R-:W-:Y:S01]  /*6180*/  IABS R74, R78 ;  /* 0x0000004e004a7213 */ /* 0x000fe20000000000 */
[--C-:B------:R-:W-:Y:S01]  /*6190*/  @!P4 IMAD.IADD R68, R68, 0x1, -R7.reuse ;  /* 0x000000014444c824 */ /* 0x100fe200078e0a07 */
[----:B------:R-:W-:Y:S01]  /*61a0*/  IABS R73, R82 ;  /* 0x0000005200497213 */ /* 0x000fe20000000000 */
[----:B------:R-:W-:Y:S01]  /*61b0*/  @!P2 IMAD.MOV R64, RZ, RZ, -R64 ;  /* 0x000000ffff40a224 */ /* 0x000fe200078e0a40 */
[----:B------:R-:W-:Y:S01]  /*61c0*/  ISETP.GE.AND P2, PT, R75, RZ, PT ;  /* 0x000000ff4b00720c */ /* 0x000fe20003f46270 */
[----:B------:R-:W-:Y:S01]  /*61d0*/  @!P6 IMAD.IADD R69, R69, 0x1, -R7 ;  /* 0x000000014545e824 */ /* 0x000fe200078e0a07 */
[----:B------:R-:W-:Y:S01]  /*61e0*/  IABS R75, R79 ;  /* 0x0000004f004b7213 */ /* 0x000fe20000000000 */
[----:B------:R-:W-:Y:S01]  /*61f0*/  IMAD.HI.U32 R71, R0, R74, RZ ;  /* 0x0000004a00477227 */ /* 0x000fe200078e00ff */
[----:B------:R-:W-:-:S02]  /*6200*/  ISETP.GT.U32.AND P6, PT, R7, R68, PT ;  /* 0x000000440700720c */ /* 0x000fc40003fc4070 */
[----:B------:R-:W-:Y:S01]  /*6210*/  ISETP.GT.U32.AND P4, PT, R7, R70, PT ;  /* 0x000000460700720c */ /* 0x000fe20003f84070 */
[----:B------:R-:W-:-:S04]  /*6220*/  IMAD.HI.U32 R72, R0, R75, RZ ;  /* 0x0000004b00487227 */ /* 0x000fc800078e00ff */
[----:B------:R-:W-:Y:S02]  /*6230*/  IMAD.MOV R71, RZ, RZ, -R71 ;  /* 0x000000ffff477224 */ /* 0x000fe400078e0a47 */
[----:B------:R-:W-:Y:S02]  /*6240*/  IMAD.MOV R72, RZ, RZ, -R72 ;  /* 0x000000ffff487224 */ /* 0x000fe400078e0a48 */
[C---:B------:R-:W-:Y:S02]  /*6250*/  IMAD R71, R7.reuse, R71, R74 ;  /* 0x0000004707477224 */ /* 0x040fe400078e024a */
[C---:B------:R-:W-:Y:S02]  /*6260*/  IMAD R72, R7.reuse, R72, R75 ;  /* 0x0000004807487224 */ /* 0x040fe400078e024b */
[----:B------:R-:W-:Y:S01]  /*6270*/  @!P6 IMAD.IADD R68, R68, 0x1, -R7 ;  /* 0x000000014444e824 */ /* 0x000fe200078e0a07 */
[----:B------:R-:W-:Y:S01]  /*6280*/  ISETP.GT.U32.AND P6, PT, R7, R71, PT ;  /* 0x000000470700720c */ /* 0x000fe20003fc4070 */
[----:B------:R-:W-:-:S02]  /*6290*/  IMAD.MOV.U32 R75, RZ, RZ, R73 ;  /* 0x000000ffff4b7224 */ /* 0x000fc400078e0049 */
[----:B------:R-:W-:-:S04]  /*62a0*/  IMAD.HI.U32 R73, R0, R76, RZ ;  /* 0x0000004c00497227 */ /* 0x000fc800078e00ff */
[----:B------:R-:W-:Y:S02]  /*62b0*/  IMAD.MOV R73, RZ, RZ, -R73 ;  /* 0x000000ffff497224 */ /* 0x000fe400078e0a49 */
[----:B------:R-:W-:-:S04]  /*62c0*/  IMAD.HI.U32 R74, R0, R75, RZ ;  /* 0x0000004b004a7227 */ /* 0x000fc800078e00ff */
[----:B------:R-:W-:Y:S01]  /*62d0*/  IMAD R73, R7, R73, R76 ;  /* 0x0000004907497224 */ /* 0x000fe200078e024c */
[----:B------:R-:W-:Y:S01]  /*62e0*/  IABS R76, R83 ;  /* 0x00000053004c7213 */ /* 0x000fe20000000000 */
[--C-:B------:R-:W-:Y:S02]  /*62f0*/  @!P6 IMAD.IADD R71, R71, 0x1, -R7.reuse ;  /* 0x000000014747e824 */ /* 0x100fe400078e0a07 */
[----:B------:R-:W-:Y:S01]  /*6300*/  @!P3 IMAD.MOV R68, RZ, RZ, -R68 ;  /* 0x000000ffff44b224 */ /* 0x000fe200078e0a44 */
[C---:B------:R-:W-:Y:S01]  /*6310*/  ISETP.GT.U32.AND P6, PT, R7.reuse, R73, PT ;  /* 0x000000490700720c */ /* 0x040fe20003fc4070 */
[----:B------:R-:W-:Y:S01]  /*6320*/  IMAD.MOV R74, RZ, RZ, -R74 ;  /* 0x000000ffff4a7224 */ /* 0x000fe200078e0a4a */
[C---:B------:R-:W-:Y:S01]  /*6330*/  ISETP.GT.U32.AND P3, PT, R7.reuse, R72, PT ;  /* 0x000000480700720c */ /* 0x040fe20003f64070 */
[----:B------:R-:W-:Y:S02]  /*6340*/  @!P4 IMAD.IADD R70, R70, 0x1, -R7 ;  /* 0x000000014646c824 */ /* 0x000fe400078e0a07 */
[----:B------:R-:W-:Y:S01]  /*6350*/  @!P1 IMAD.MOV R66, RZ, RZ, -R66 ;  /* 0x000000ffff429224 */ /* 0x000fe200078e0a42 */
[C---:B------:R-:W-:Y:S01]  /*6360*/  ISETP.GT.U32.AND P1, PT, R7.reuse, R69, PT ;  /* 0x000000450700720c */ /* 0x040fe20003f24070 */
[C---:B------:R-:W-:Y:S01]  /*6370*/  IMAD R74, R7.reuse, R74, R75 ;  /* 0x0000004a074a7224 */ /* 0x040fe200078e024b */
[----:B------:R-:W-:Y:S01]  /*6380*/  ISETP.GT.U32.AND P4, PT, R7, R70, PT ;  /* 0x000000460700720c */ /* 0x000fe20003f84070 */
[----:B------:R-:W-:-:S04]  /*6390*/  IMAD.HI.U32 R75, R0, R76, RZ ;  /* 0x0000004c004b7227 */ /* 0x000fc800078e00ff */
[----:B------:R-:W-:Y:S02]  /*63a0*/  @!P6 IMAD.IADD R73, R73, 0x1, -R7 ;  /* 0x000000014949e824 */ /* 0x000fe400078e0a07 */
[----:B------:R-:W-:Y:S02]  /*63b0*/  IMAD.MOV R75, RZ, RZ, -R75 ;  /* 0x000000ffff4b7224 */ /* 0x000fe400078e0a4b */
[--C-:B------:R-:W-:Y:S01]  /*63c0*/  @!P3 IMAD.IADD R72, R72, 0x1, -R7.reuse ;  /* 0x000000014848b824 */ /* 0x100fe200078e0a07 */
[C---:B------:R-:W-:Y:S01]  /*63d0*/  ISETP.GT.U32.AND P6, PT, R7.reuse, R73, PT ;  /* 0x000000490700720c */ /* 0x040fe20003fc4070 */
[C---:B------:R-:W-:Y:S01]  /*63e0*/  IMAD R75, R7.reuse, R75, R76 ;  /* 0x0000004b074b7224 */ /* 0x040fe200078e024c */
[----:B------:R-:W-:Y:S01]  /*63f0*/  ISETP.GT.U32.AND P3, PT, R7, R71, PT ;  /* 0x000000470700720c */ /* 0x000fe20003f64070 */
[--C-:B------:R-:W-:Y:S01]  /*6400*/  @!P1 IMAD.IADD R69, R69, 0x1, -R7.reuse ;  /* 0x0000000145459824 */ /* 0x100fe200078e0a07 */
[----:B------:R-:W-:Y:S01]  /*6410*/  ISETP.GE.AND P1, PT, R79, RZ, PT ;  /* 0x000000ff4f00720c */ /* 0x000fe20003f26270 */
[----:B------:R-:W-:Y:S01]  /*6420*/  @!P4 IMAD.IADD R70, R70, 0x1, -R7 ;  /* 0x000000014646c824 */ /* 0x000fe200078e0a07 */
[----:B------:R-:W-:Y:S01]  /*6430*/  IABS R79, R84 ;  /* 0x00000054004f7213 */ /* 0x000fe20000000000 */
[----:B------:R-:W-:Y:S01]  /*6440*/  @!P5 IMAD.MOV R65, RZ, RZ, -R65 ;  /* 0x000000ffff41d224 */ /* 0x000fe200078e0a41 */
[----:B------:R-:W-:Y:S01]  /*6450*/  ISETP.GE.AND P4, PT, R80, RZ, PT ;  /* 0x000000ff5000720c */ /* 0x000fe20003f86270 */
[----:B------:R-:W-:Y:S01]  /*6460*/  @!P2 IMAD.MOV R69, RZ, RZ, -R69 ;  /* 0x000000ffff45a224 */ /* 0x000fe200078e0a45 */
[----:B------:R-:W-:Y:S01]  /*6470*/  ISETP.GE.AND P5, PT, R77, RZ, PT ;  /* 0x000000ff4d00720c */ /* 0x000fe20003fa6270 */
[----:B------:R-:W-:Y:S01]  /*6480*/  @!P0 IMAD.MOV R67, RZ, RZ, -R67 ;  /* 0x000000ffff438224 */ /* 0x000fe200078e0a43 */
[----:B------:R-:W-:Y:S01]  /*6490*/  ISETP.GT.U32.AND P2, PT, R7, R72, PT ;  /* 0x000000480700720c */ /* 0x000fe20003f44070 */
[----:B------:R-:W-:Y:S01]  /*64a0*/  @!P6 IMAD.IADD R73, R73, 0x1, -R7 ;  /* 0x000000014949e824 */ /* 0x000fe200078e0a07 */
[----:B------:R-:W-:Y:S01]  /*64b0*/  ISETP.GT.U32.AND P6, PT, R7, R75, PT ;  /* 0x0000004b0700720c */ /* 0x000fe20003fc4070 */
[----:B------:R-:W-:Y:S01]  /*64c0*/  IMAD.HI.U32 R76, R0, R79, RZ ;  /* 0x0000004f004c7227 */ /* 0x000fe200078e00ff */
[----:B------:R-:W-:-:S02]  /*64d0*/  IABS R80, R85 ;  /* 0x0000005500507213 */ /* 0x000fc40000000000 */
[----:B------:R-:W-:Y:S01]  /*64e0*/  ISETP.GE.AND P0, PT, R78, RZ, PT ;  /* 0x000000ff4e00720c */ /* 0x000fe20003f06270 */
[----:B------:R-:W-:Y:S01]  /*64f0*/  @!P3 IMAD.IADD R71, R71, 0x1, -R7 ;  /* 0x000000014747b824 */ /* 0x000fe200078e0a07 */
[----:B------:R-:W-:Y:S01]  /*6500*/  ISETP.GT.U32.AND P3, PT, R7, R74, PT ;  /* 0x0000004a0700720c */ /* 0x000fe20003f64070 */
[----:B------:R-:W-:-:S04]  /*6510*/  IMAD.HI.U32 R77, R0, R80, RZ ;  /* 0x00000050004d7227 */ /* 0x000fc800078e00ff */
[----:B------:R-:W-:Y:S02]  /*6520*/  IMAD.MOV R76, RZ, RZ, -R76 ;  /* 0x000000ffff4c7224 */ /* 0x000fe400078e0a4c */
[----:B------:R-:W-:-:S04]  /*6530*/  IMAD.HI.U32 R78, R0, R81, RZ ;  /* 0x00000051004e7227 */ /* 0x000fc800078e00ff */
[----:B------:R-:W-:Y:S02]  /*6540*/  IMAD.MOV R77, RZ, RZ, -R77 ;  /* 0x000000ffff4d7224 */ /* 0x000fe400078e0a4d */
[----:B------:R-:W-:Y:S02]  /*6550*/  IMAD R76, R7, R76, R79 ;  /* 0x0000004c074c7224 */ /* 0x000fe400078e024f */
[----:B------:R-:W-:Y:S02]  /*6560*/  IMAD.MOV R78, RZ, RZ, -R78 ;  /* 0x000000ffff4e7224 */ /* 0x000fe400078e0a4e */
[--C-:B------:R-:W-:Y:S02]  /*6570*/  @!P6 IMAD.IADD R75, R75, 0x1, -R7.reuse ;  /* 0x000000014b4be824 */ /* 0x100fe400078e0a07 */
[----:B------:R-:W-:Y:S01]  /*6580*/  @!P2 IMAD.IADD R72, R72, 0x1, -R7 ;  /* 0x000000014848a824 */ /* 0x000fe200078e0a07 */
[----:B------:R-:W-:Y:S01]  /*6590*/  ISETP.GE.AND P2, PT, R82, RZ, PT ;  /* 0x000000ff5200720c */ /* 0x000fe20003f46270 */
[----:B------:R-:W-:-:S02]  /*65a0*/  IMAD R77, R7, R77, R80 ;  /* 0x0000004d074d7224 */ /* 0x000fc400078e0250 */
[----:B------:R-:W-:Y:S01]  /*65b0*/  @!P5 IMAD.MOV R70, RZ, RZ, -R70 ;  /* 0x000000ffff46d224 */ /* 0x000fe200078e0a46 */
[C---:B------:R-:W-:Y:S01]  /*65c0*/  ISETP.GT.U32.AND P5, PT, R7.reuse, R76, PT ;  /* 0x0000004c0700720c */ /* 0x040fe20003fa4070 */
[C---:B------:R-:W-:Y:S01]  /*65d0*/  IMAD R78, R7.reuse, R78, R81 ;  /* 0x0000004e074e7224 */ /* 0x040fe200078e0251 */
[----:B------:R-:W-:Y:S01]  /*65e0*/  IABS R81, R87 ;  /* 0x0000005700517213 */ /* 0x000fe20000000000 */
[----:B------:R-:W-:Y:S01]  /*65f0*/  @!P0 IMAD.MOV R71, RZ, RZ, -R71 ;  /* 0x000000ffff478224 */ /* 0x000fe200078e0a47 */
[----:B------:R-:W-:Y:S01]  /*6600*/  ISETP.GT.U32.AND P0, PT, R7, R75, PT ;  /* 0x0000004b0700720c */ /* 0x000fe20003f04070 */
[----:B------:R-:W-:Y:S01]  /*6610*/  @!P3 IMAD.IADD R74, R74, 0x1, -R7 ;  /* 0x000000014a4ab824 */ /* 0x000fe200078e0a07 */
[----:B------:R-:W-:Y:S01]  /*6620*/  ISETP.GE.AND P3, PT, R83, RZ, PT ;  /* 0x000000ff5300720c */ /* 0x000fe20003f66270 */
[----:B------:R-:W-:Y:S01]  /*6630*/  @!P1 IMAD.MOV R72, RZ, RZ, -R72 ;  /* 0x000000ffff489224 */ /* 0x000fe200078e0a48 */
[C---:B------:R-:W-:Y:S01]  /*6640*/  ISETP.GT.U32.AND P1, PT, R7.reuse, R77, PT ;  /* 0x0000004d0700720c */ /* 0x040fe20003f24070 */
[----:B------:R-:W-:Y:S01]  /*6650*/  IMAD.HI.U32 R79, R0, R81, RZ ;  /* 0x00000051004f7227 */ /* 0x000fe200078e00ff */
[----:B------:R-:W-:-:S02]  /*6660*/  ISETP.GT.U32.AND P6, PT, R7, R74, PT ;  /* 0x0000004a0700720c */ /* 0x000fc40003fc4070 */
[----:B------:R-:W-:Y:S01]  /*6670*/  IABS R83, R88 ;  /* 0x0000005800537213 */ /* 0x000fe20000000000 */
[----:B------:R-:W-:Y:S02]  /*6680*/  IMAD.MOV R82, RZ, RZ, -R79 ;  /* 0x000000ffff527224 */ /* 0x000fe400078e0a4f */
[--C-:B------:R-:W-:Y:S01]  /*6690*/  @!P5 IMAD.IADD R76, R76, 0x1, -R7.reuse ;  /* 0x000000014c4cd824 */ /* 0x100fe200078e0a07 */
[----:B------:R-:W-:Y:S01]  /*66a0*/  ISETP.GE.AND P5, PT, R86, RZ, PT ;  /* 0x000000ff5600720c */ /* 0x000fe20003fa6270 */
[----:B------:R-:W-:Y:S01]  /*66b0*/  @!P0 IMAD.IADD R75, R75, 0x1, -R7 ;  /* 0x000000014b4b8824 */ /* 0x000fe200078e0a07 */
[----:B------:R-:W-:Y:S01]  /*66c0*/  ISETP.GE.AND P0, PT, R85, RZ, PT ;  /* 0x000000ff5500720c */ /* 0x000fe20003f06270 */
[----:B------:R-:W-:Y:S01]  /*66d0*/  IMAD R79, R7, R82, R81 ;  /* 0x00000052074f7224 */ /* 0x000fe200078e0251 */
[----:B------:R-:W-:Y:S01]  /*66e0*/  IABS R85, R89 ;  /* 0x0000005900557213 */ /* 0x000fe20000000000 */
[----:B------:R-:W-:Y:S01]  /*66f0*/  @!P1 IMAD.IADD R77, R77, 0x1, -R7 ;  /* 0x000000014d4d9824 */ /* 0x000fe200078e0a07 */
[C---:B------:R-:W-:Y:S01]  /*6700*/  ISETP.GT.U32.AND P1, PT, R7.reuse, R76, PT ;  /* 0x0000004c0700720c */ /* 0x040fe20003f24070 */
[----:B------:R-:W-:Y:S01]  /*6710*/  @!P3 IMAD.MOV R75, RZ, RZ, -R75 ;  /* 0x000000ffff4bb224 */ /* 0x000fe200078e0a4b */
[----:B------:R-:W-:Y:S01]  /*6720*/  ISETP.GT.U32.AND P3, PT, R7, R79, PT ;  /* 0x0000004f0700720c */ /* 0x000fe20003f64070 */
[----:B------:R-:W-:-:S04]  /*6730*/  IMAD.HI.U32 R80, R0, R83, RZ ;  /* 0x0000005300507227 */ /* 0x000fc800078e00ff */
[----:B------:R-:W-:Y:S01]  /*6740*/  @!P6 IMAD.IADD R74, R74, 0x1, -R7 ;  /* 0x000000014a4ae824 */ /* 0x000fe200078e0a07 */
[----:B------:R-:W-:Y:S01]  /*6750*/  ISETP.GT.U32.AND P6, PT, R7, R78, PT ;  /* 0x0000004e0700720c */ /* 0x000fe20003fc4070 */
[----:B------:R-:W-:Y:S01]  /*6760*/  @!P4 IMAD.MOV R73, RZ, RZ, -R73 ;  /* 0x000000ffff49c224 */ /* 0x000fe200078e0a49 */
[----:B------:R-:W-:Y:S01]  /*6770*/  ISETP.GE.AND P4, PT, R84, RZ, PT ;  /* 0x000000ff5400720c */ /* 0x000fe20003f86270 */
[----:B------:R-:W-:Y:S01]  /*6780*/  IMAD.MOV R80, RZ, RZ, -R80 ;  /* 0x000000ffff507224 */ /* 0x000fe200078e0a50 */
[----:B------:R-:W-:Y:S01]  /*6790*/  LOP3.LUT R84, R247, 0x156, RZ, 0xfc, !PT ;  /* 0x00000156f7547812 */ /* 0x000fe200078efcff */
[----:B------:R-:W-:Y:S01]  /*67a0*/  @!P1 IMAD.IADD R76, R76, 0x1, -R7 ;  /* 0x000000014c4c9824 */ /* 0x000fe200078e0a07 */
[----:B------:R-:W-:Y:S01]  /*67b0*/  ISETP.GE.AND P1, PT, R87, RZ, PT ;  /* 0x000000ff5700720c */ /* 0x000fe20003f26270 */
[----:B------:R-:W-:Y:S01]  /*67c0*/  IMAD R80, R7, R80, R83 ;  /* 0x0000005007507224 */ /* 0x000fe200078e0253 */
[----:B------:R-:W-:Y:S01]  /*67d0*/  IABS R83, R84 ;  /* 0x0000005400537213 */ /* 0x000fe20000000000 */
[----:B------:R-:W-:Y:S01]  /*67e0*/  @!P3 IMAD.IADD R79, R79, 0x1, -R7 ;  /* 0x000000014f4fb824 */ /* 0x000fe200078e0a07 */
[----:B------:R-:W-:Y:S01]  /*67f0*/  LOP3.LUT R87, R247, 0x152, RZ, 0xfc, !PT ;  /* 0x00000152f7577812 */ /* 0x000fe200078efcff */
[----:B------:R-:W-:Y:S01]  /*6800*/  @!P2 IMAD.MOV R74, RZ, RZ, -R74 ;  /* 0x000000ffff4aa224 */ /* 0x000fe200078e0a4a */
[----:B------:R-:W-:Y:S01]  /*6810*/  ISETP.GE.AND P3, PT, R84, RZ, PT ;  /* 0x000000ff5400720c */ /* 0x000fe20003f66270 */
[----:B------:R-:W-:Y:S01]  /*6820*/  IMAD.HI.U32 R81, R0, R83, RZ ;  /* 0x0000005300517227 */ /* 0x000fe200078e00ff */
[----:B------:R-:W-:-:S03]  /*6830*/  IABS R86, R87 ;  /* 0x0000005700567213 */ /* 0x000fc60000000000 */
[----:B------:R-:W-:Y:S01]  /*6840*/  @!P6 IMAD.IADD R78, R78, 0x1, -R7 ;  /* 0x000000014e4ee824 */ /* 0x000fe200078e0a07 */
[C---:B------:R-:W-:Y:S01]  /*6850*/  ISETP.GT.U32.AND P6, PT, R7.reuse, R77, PT ;  /* 0x0000004d0700720c */ /* 0x040fe20003fc4070 */
[----:B------:R-:W-:Y:S01]  /*6860*/  @!P4 IMAD.MOV R76, RZ, RZ, -R76 ;  /* 0x000000ffff4cc224 */ /* 0x000fe200078e0a4c */
[C---:B------:R-:W-:Y:S01]  /*6870*/  ISETP.GT.U32.AND P4, PT, R7.reuse, R79, PT ;  /* 0x0000004f0700720c */ /* 0x040fe20003f84070 */
[----:B------:R-:W-:Y:S01]  /*6880*/  IMAD.MOV R84, RZ, RZ, -R81 ;  /* 0x000000ffff547224 */ /* 0x000fe200078e0a51 */
[----:B------:R-:W-:Y:S01]  /*6890*/  ISETP.GT.U32.AND P2, PT, R7, R78, PT ;  /* 0x0000004e0700720c */ /* 0x000fe20003f44070 */
[----:B------:R-:W-:-:S04]  /*68a0*/  IMAD.HI.U32 R82, R0, R85, RZ ;  /* 0x0000005500527227 */ /* 0x000fc800078e00ff */
[----:B------:R-:W-:Y:S01]  /*68b0*/  IMAD R81, R7, R84, R83 ;  /* 0x0000005407517224 */ /* 0x000fe200078e0253 */
[----:B------:R-:W-:Y:S01]  /*68c0*/  LOP3.LUT R84, R247, 0x150, RZ, 0xfc, !PT ;  /* 0x00000150f7547812 */ /* 0x000fe200078efcff */
[----:B------:R-:W-:-:S04]  /*68d0*/  IMAD.HI.U32 R83, R0, R86, RZ ;  /* 0x0000005600537227 */ /* 0x000fc800078e00ff */
[----:B------:R-:W-:Y:S02]  /*68e0*/  IMAD.MOV R83, RZ, RZ, -R83 ;  /* 0x000000ffff537224 */ /* 0x000fe400078e0a53 */
[--C-:B------:R-:W-:Y:S01]  /*68f0*/  @!P6 IMAD.IADD R77, R77, 0x1, -R7.reuse ;  /* 0x000000014d4de824 */ /* 0x100fe200078e0a07 */
[----:B------:R-:W-:Y:S01]  /*6900*/  ISETP.GT.U32.AND P6, PT, R7, R80, PT ;  /* 0x000000500700720c */ /* 0x000fe20003fc4070 */
[----:B------:R-:W-:Y:S02]  /*6910*/  @!P4 IMAD.IADD R79, R79, 0x1, -R7 ;  /* 0x000000014f4fc824 */ /* 0x000fe400078e0a07 */
[C---:B------:R-:W-:Y:S02]  /*6920*/  IMAD R83, R7.reuse, R83, R86 ;  /* 0x0000005307537224 */ /* 0x040fe400078e0256 */
[----:B------:R-:W-:Y:S02]  /*6930*/  @!P1 IMAD.MOV R79, RZ, RZ, -R79 ;  /* 0x000000ffff4f9224 */ /* 0x000fe400078e0a4f */
[----:B------:R-:W-:Y:S01]  /*6940*/  IMAD.MOV R82, RZ, RZ, -R82 ;  /* 0x000000ffff527224 */ /* 0x000fe200078e0a52 */
[C---:B------:R-:W-:Y:S01]  /*6950*/  ISETP.GT.U32.AND P1, PT, R7.reuse, R83, PT ;  /* 0x000000530700720c */ /* 0x040fe20003f24070 */
[----:B------:R-:W-:Y:S01]  /*6960*/  @!P0 IMAD.MOV R77, RZ, RZ, -R77 ;  /* 0x000000ffff4d8224 */ /* 0x000fe200078e0a4d */
[C---:B------:R-:W-:Y:S01]  /*6970*/  ISETP.GT.U32.AND P0, PT, R7.reuse, R81, PT ;  /* 0x000000510700720c */ /* 0x040fe20003f04070 */
[----:B------:R-:W-:-:S02]  /*6980*/  IMAD R82, R7, R82, R85 ;  /* 0x0000005207527224 */ /* 0x000fc400078e0255 */
[--C-:B------:R-:W-:Y:S02]  /*6990*/  @!P6 IMAD.IADD R80, R80, 0x1, -R7.reuse ;  /* 0x000000015050e824 */ /* 0x100fe400078e0a07 */
[--C-:B------:R-:W-:Y:S01]  /*69a0*/  @!P2 IMAD.IADD R78, R78, 0x1, -R7.reuse ;  /* 0x000000014e4ea824 */ /* 0x100fe200078e0a07 */
[----:B------:R-:W-:Y:S02]  /*69b0*/  ISETP.GE.AND P2, PT, R88, RZ, PT ;  /* 0x000000ff5800720c */ /* 0x000fe40003f46270 */
[C---:B------:R-:W-:Y:S01]  /*69c0*/  ISETP.GT.U32.AND P6, PT, R7.reuse, R80, PT ;  /* 0x000000500700720c */ /* 0x040fe20003fc4070 */
[----:B------:R-:W-:Y:S01]  /*69d0*/  @!P5 IMAD.MOV R78, RZ, RZ, -R78 ;  /* 0x000000ffff4ed224 */ /* 0x000fe200078e0a4e */
[----:B------:R-:W-:Y:S01]  /*69e0*/  ISETP.GT.U32.AND P4, PT, R7, R82, PT ;  /* 0x000000520700720c */ /* 0x000fe20003f84070 */
[--C-:B------:R-:W-:Y:S01]  /*69f0*/  @!P1 IMAD.IADD R83, R83, 0x1, -R7.reuse ;  /* 0x0000000153539824 */ /* 0x100fe200078e0a07 */
[----:B------:R-:W-:Y:S01]  /*6a00*/  IABS R88, R90 ;  /* 0x0000005a00587213 */ /* 0x000fe20000000000 */
[----:B------:R-:W-:Y:S01]  /*6a10*/  @!P0 IMAD.IADD R81, R81, 0x1, -R7 ;  /* 0x0000000151518824 */ /* 0x000fe200078e0a07 */
[----:B------:R-:W-:-:S02]  /*6a20*/  ISETP.GE.AND P5, PT, R89, RZ, PT ;  /* 0x000000ff5900720c */ /* 0x000fc40003fa6270 */
[C---:B------:R-:W-:Y:S01]  /*6a30*/  ISETP.GT.U32.AND P1, PT, R7.reuse, R83, PT ;  /* 0x000000530700720c */ /* 0x040fe20003f24070 */
[----:B------:R-:W-:Y:S01]  /*6a40*/  IMAD.HI.U32 R85, R0, R88, RZ ;  /* 0x0000005800557227 */ /* 0x000fe200078e00ff */
[----:B------:R-:W-:Y:S02]  /*6a50*/  ISETP.GT.U32.AND P0, PT, R7, R81, PT ;  /* 0x000000510700720c */ /* 0x000fe40003f04070 */
[----:B------:R-:W-:Y:S01]  /*6a60*/  IABS R89, R91 ;  /* 0x0000005b00597213 */ /* 0x000fe20000000000 */
[----:B------:R-:W-:Y:S02]  /*6a70*/  IMAD.MOV R85, RZ, RZ, -R85 ;  /* 0x000000ffff557224 */ /* 0x000fe400078e0a55 */
[--C-:B------:R-:W-:Y:S01]  /*6a80*/  @!P6 IMAD.IADD R80, R80, 0x1, -R7.reuse ;  /* 0x000000015050e824 */ /* 0x100fe200078e0a07 */
[----:B------:R-:W-:Y:S01]  /*6a90*/  ISETP.GE.AND P6, PT, R87, RZ, PT ;  /* 0x000000ff5700720c */ /* 0x000fe20003fc6270 */
[----:B------:R-:W-:Y:S01]  /*6aa0*/  @!P4 IMAD.IADD R82, R82, 0x1, -R7 ;  /* 0x000000015252c824 */ /* 0x000fe200078e0a07 */
[----:B------:R-:W-:Y:S01]  /*6ab0*/  IABS R87, R84 ;  /* 0x0000005400577213 */ /* 0x000fe20000000000 */
[----:B------:R-:W-:-:S02]  /*6ac0*/  IMAD R85, R7, R85, R88 ;  /* 0x0000005507557224 */ /* 0x000fc400078e0258 */
[----:B------:R-:W-:Y:S01]  /*6ad0*/  @!P2 IMAD.MOV R80, RZ, RZ, -R80 ;  /* 0x000000ffff50a224 */ /* 0x000fe200078e0a50 */
[----:B------:R-:W-:Y:S01]  /*6ae0*/  ISETP.GT.U32.AND P4, PT, R7, R82, PT ;  /* 0x000000520700720c */ /* 0x000fe20003f84070 */
[----:B------:R-:W-:Y:S01]  /*6af0*/  @!P1 IMAD.IADD R83, R83, 0x1, -R7 ;  /* 0x0000000153539824 */ /* 0x000fe200078e0a07 */
[----:B------:R-:W-:Y:S01]  /*6b00*/  ISETP.GE.AND P2, PT, R84, RZ, PT ;  /* 0x000000ff5400720c */ /* 0x000fe20003f46270 */
[----:B------:R-:W-:Y:S01]  /*6b10*/  IMAD.HI.U32 R84, R0, R87, RZ ;  /* 0x0000005700547227 */ /* 0x000fe200078e00ff */
[----:B------:R-:W-:-:S03]  /*6b20*/  ISETP.GT.U32.AND P1, PT, R7, R85, PT ;  /* 0x000000550700720c */ /* 0x000fc60003f24070 */
[----:B------:R-:W-:Y:S02]  /*6b30*/  IMAD.MOV R84, RZ, RZ, -R84 ;  /* 0x000000ffff547224 */ /* 0x000fe400078e0a54 */
[----:B------:R-:W-:-:S04]  /*6b40*/  IMAD.HI.U32 R86, R0, R89, RZ ;  /* 0x0000005900567227 */ /* 0x000fc800078e00ff */
[----:B------:R-:W-:Y:S01]  /*6b50*/  @!P0 IMAD.IADD R81, R81, 0x1, -R7 ;  /* 0x0000000151518824 */ /* 0x000fe200078e0a07 */
[----:B------:R-:W-:Y:S01]  /*6b60*/  ISETP.GE.AND P0, PT, R90, RZ, PT ;  /* 0x000000ff5a00720c */ /* 0x000fe20003f06270 */
[----:B------:R-:W-:Y:S01]  /*6b70*/  IMAD R84, R7, R84, R87 ;  /* 0x0000005407547224 */ /* 0x000fe200078e0257 */
[----:B------:R-:W-:Y:S01]  /*6b80*/  LOP3.LUT R87, R247, 0x14a, RZ, 0xfc, !PT ;  /* 0x0000014af7577812 */ /* 0x000fe200078efcff */
[----:B------:R-:W-:Y:S01]  /*6b90*/  @!P4 IMAD.IADD R82, R82, 0x1, -R7 ;  /* 0x000000015252c824 */ /* 0x000fe200078e0a07 */
[----:B------:R-:W-:Y:S01]  /*6ba0*/  ISETP.GE.AND P4, PT, R91, RZ, PT ;  /* 0x000000ff5b00720c */ /* 0x000fe20003f86270 */
[----:B------:R-:W-:Y:S01]  /*6bb0*/  IMAD.MOV R86, RZ, RZ, -R86 ;  /* 0x000000ffff567224 */ /* 0x000fe200078e0a56 */
[----:B------:R-:W-:Y:S01]  /*6bc0*/  IABS R91, R87 ;  /* 0x00000057005b7213 */ /* 0x000fe20000000000 */
[----:B------:R-:W-:Y:S01]  /*6bd0*/  @!P3 IMAD.MOV R81, RZ, RZ, -R81 ;  /* 0x000000ffff51b224 */ /* 0x000fe200078e0a51 */
[----:B------:R-:W-:Y:S01]  /*6be0*/  ISETP.GT.U32.AND P3, PT, R7, R84, PT ;  /* 0x000000540700720c */ /* 0x000fe20003f64070 */
[----:B------:R-:W-:-:S02]  /*6bf0*/  @!P1 IMAD.IADD R85, R85, 0x1, -R7 ;  /* 0x0000000155559824 */ /* 0x000fc400078e0a07 */
[----:B------:R-:W-:Y:S02]  /*6c00*/  IMAD R86, R7, R86, R89 ;  /* 0x0000005607567224 */ /* 0x000fe400078e0259 */
[----:B------:R-:W-:Y:S01]  /*6c10*/  @!P5 IMAD.MOV R82, RZ, RZ, -R82 ;  /* 0x000000ffff52d224 */ /* 0x000fe200078e0a52 */
[----:B------:R-:W-:Y:S01]  /*6c20*/  ISETP.GE.AND P5, PT, R87, RZ, PT ;  /* 0x000000ff5700720c */ /* 0x000fe20003fa6270 */
[----:B------:R-:W-:Y:S01]  /*6c30*/  IMAD.HI.U32 R87, R0, R91, RZ ;  /* 0x0000005b00577227 */ /* 0x000fe200078e00ff */
[----:B------:R-:W-:-:S03]  /*6c40*/  ISETP.GT.U32.AND P1, PT, R7, R85, PT ;  /* 0x000000550700720c */ /* 0x000fc60003f24070 */
[----:B------:R-:W-:Y:S01]  /*6c50*/  @!P6 IMAD.MOV R83, RZ, RZ, -R83 ;  /* 0x000000ffff53e224 */ /* 0x000fe200078e0a53 */
[----:B------:R-:W-:Y:S01]  /*6c60*/  ISETP.GT.U32.AND P6, PT, R7, R86, PT ;  /* 0x000000560700720c */ /* 0x000fe20003fc4070 */
[----:B------:R-:W-:-:S04]  /*6c70*/  IMAD.HI.U32 R88, R0, R93, RZ ;  /* 0x0000005d00587227 */ /* 0x000fc800078e00ff */
[----:B------:R-:W-:Y:S02]  /*6c80*/  IMAD.MOV R92, RZ, RZ, -R87 ;  /* 0x000000ffff5c7224 */ /* 0x000fe400078e0a57 */
[----:B------:R-:W-:Y:S02]  /*6c90*/  @!P3 IMAD.IADD R84, R84, 0x1, -R7 ;  /* 0x000000015454b824 */ /* 0x000fe400078e0a07 */
[----:B------:R-:W-:Y:S02]  /*6ca0*/  IMAD.MOV R88, RZ, RZ, -R88 ;  /* 0x000000ffff587224 */ /* 0x000fe400078e0a58 */
[C---:B------:R-:W-:Y:S01]  /*6cb0*/  IMAD R87, R7.reuse, R92, R91 ;  /* 0x0000005c07577224 */ /* 0x040fe200078e025b */
[C---:B------:R-:W-:Y:S01]  /*6cc0*/  ISETP.GT.U32.AND P3, PT, R7.reuse, R84, PT ;  /* 0x000000540700720c */ /* 0x040fe20003f64070 */
[----:B------:R-:W-:Y:S01]  /*6cd0*/  IMAD R88, R7, R88, R93 ;  /* 0x0000005807587224 */ /* 0x000fe200078e025d */
[----:B------:R-:W-:Y:S01]  /*6ce0*/  IABS R93, R100 ;  /* 0x00000064005d7213 */ /* 0x000fe20000000000 */
[--C-:B------:R-:W-:Y:S01]  /*6cf0*/  @!P1 IMAD.IADD R85, R85, 0x1, -R7.reuse ;  /* 0x0000000155559824 */ /* 0x100fe200078e0a07 */
[C---:B------:R-:W-:Y:S01]  /*6d00*/  ISETP.GT.U32.AND P1, PT, R7.reuse, R87, PT ;  /* 0x000000570700720c */ /* 0x040fe20003f24070 */
[----:B------:R-:W-:Y:S01]  /*6d10*/  @!P6 IMAD.IADD R86, R86, 0x1, -R7 ;  /* 0x000000015656e824 */ /* 0x000fe200078e0a07 */
[----:B------:R-:W-:Y:S01]  /*6d20*/  ISETP.GT.U32.AND P6, PT, R7, R88, PT ;  /* 0x000000580700720c */ /* 0x000fe20003fc4070 */
[----:B------:R-:W-:-:S04]  /*6d30*/  IMAD.HI.U32 R90, R0, R95, RZ ;  /* 0x0000005f005a7227 */ /* 0x000fc800078e00ff */
[----:B------:R-:W-:Y:S02]  /*6d40*/  IMAD.MOV R90, RZ, RZ, -R90 ;  /* 0x000000ffff5a7224 */ /* 0x000fe400078e0a5a */
[----:B------:R-:W-:Y:S01]  /*6d50*/  @!P3 IMAD.IADD R84, R84, 0x1, -R7 ;  /* 0x000000015454b824 */ /* 0x000fe200078e0a07 */
[----:B------:R-:W-:Y:S01]  /*6d60*/  ISETP.GE.AND P3, PT, R96, RZ, PT ;  /* 0x000000ff6000720c */ /* 0x000fe20003f66270 */
[----:B------:R-:W-:Y:S01]  /*6d70*/  IMAD.HI.U32 R89, R0, R94, RZ ;  /* 0x0000005e00597227 */ /* 0x000fe200078e00ff */
[----:B------:R-:W-:-:S03]  /*6d80*/  IABS R96, R102 ;  /* 0x0000006600607213 */ /* 0x000fc60000000000 */
[----:B------:R-:W-:Y:S01]  /*6d90*/  @!P1 IMAD.IADD R87, R87, 0x1, -R7 ;  /* 0x0000000157579824 */ /* 0x000fe200078e0a07 */
[C---:B------:R-:W-:Y:S01]  /*6da0*/  ISETP.GT.U32.AND P1, PT, R7.reuse, R86, PT ;  /* 0x000000560700720c */ /* 0x040fe20003f24070 */
[C---:B------:R-:W-:Y:S01]  /*6db0*/  IMAD R90, R7.reuse, R90, R95 ;  /* 0x0000005a075a7224 */ /* 0x040fe200078e025f */
[----:B------:R-:W-:Y:S01]  /*6dc0*/  IABS R95, R101 ;  /* 0x00000065005f7213 */ /* 0x000fe20000000000 */
[----:B------:R-:W-:Y:S02]  /*6dd0*/  @!P6 IMAD.IADD R88, R88, 0x1, -R7 ;  /* 0x000000015858e824 */ /* 0x000fe400078e0a07 */
[----:B------:R-:W-:Y:S01]  /*6de0*/  @!P2 IMAD.MOV R84, RZ, RZ, -R84 ;  /* 0x000000ffff54a224 */ /* 0x000fe200078e0a54 */
[C---:B------:R-:W-:Y:S01]  /*6df0*/  ISETP.GT.U32.AND P2, PT, R7.reuse, R87, PT ;  /* 0x000000570700720c */ /* 0x040fe20003f44070 */
[----:B------:R-:W-:Y:S01]  /*6e00*/  IMAD.MOV R89, RZ, RZ, -R89 ;  /* 0x000000ffff597224 */ /* 0x000fe200078e0a59 */
[----:B------:R-:W-:Y:S01]  /*6e10*/  ISETP.GT.U32.AND P6, PT, R7, R88, PT ;  /* 0x000000580700720c */ /* 0x000fe20003fc4070 */
[----:B------:R-:W-:-:S04]  /*6e20*/  IMAD.HI.U32 R91, R0, R93, RZ ;  /* 0x0000005d005b7227 */ /* 0x000fc800078e00ff */
[----:B------:R-:W-:Y:S02]  /*6e30*/  IMAD R89, R7, R89, R94 ;  /* 0x0000005907597224 */ /* 0x000fe400078e025e */
[----:B------:R-:W-:-:S04]  /*6e40*/  IMAD.HI.U32 R92, R0, R95, RZ ;  /* 0x0000005f005c7227 */ /* 0x000fc800078e00ff */
[----:B------:R-:W-:Y:S02]  /*6e50*/  IMAD.MOV R94, RZ, RZ, -R91 ;  /* 0x000000ffff5e7224 */ /* 0x000fe400078e0a5b */
[----:B------:R-:W-:Y:S02]  /*6e60*/  IMAD.MOV R92, RZ, RZ, -R92 ;  /* 0x000000ffff5c7224 */ /* 0x000fe400078e0a5c */
[----:B------:R-:W-:Y:S01]  /*6e70*/  @!P0 IMAD.MOV R85, RZ, RZ, -R85 ;  /* 0x000000ffff558224 */ /* 0x000fe200078e0a55 */
[C---:B------:R-:W-:Y:S01]  /*6e80*/  ISETP.GT.U32.AND P0, PT, R7.reuse, R89, PT ;  /* 0x000000590700720c */ /* 0x040fe20003f04070 */
[----:B------:R-:W-:Y:S01]  /*6e90*/  @!P1 IMAD.IADD R86, R86, 0x1, -R7 ;  /* 0x0000000156569824 */ /* 0x000fe200078e0a07 */
[C---:B------:R-:W-:Y:S01]  /*6ea0*/  ISETP.GT.U32.AND P1, PT, R7.reuse, R90, PT ;  /* 0x0000005a0700720c */ /* 0x040fe20003f24070 */
[C---:B------:R-:W-:Y:S02]  /*6eb0*/  IMAD R91, R7.reuse, R94, R93 ;  /* 0x0000005e075b7224 */ /* 0x040fe400078e025d */
[----:B------:R-:W-:-:S02]  /*6ec0*/  IMAD R92, R7, R92, R95 ;  /* 0x0000005c075c7224 */ /* 0x000fc400078e025f */
[--C-:B------:R-:W-:Y:S01]  /*6ed0*/  @!P2 IMAD.IADD R87, R87, 0x1, -R7.reuse ;  /* 0x000000015757a824 */ /* 0x100fe200078e0a07 */
[C---:B------:R-:W-:Y:S01]  /*6ee0*/  ISETP.GT.U32.AND P2, PT, R7.reuse, R91, PT ;  /* 0x0000005b0700720c */ /* 0x040fe20003f44070 */
[--C-:B------:R-:W-:Y:S01]  /*6ef0*/  @!P6 IMAD.IADD R88, R88, 0x1, -R7.reuse ;  /* 0x000000015858e824 */ /* 0x100fe200078e0a07 */
[----:B------:R-:W-:Y:S01]  /*6f00*/  ISETP.GT.U32.AND P6, PT, R7, R92, PT ;  /* 0x0000005c0700720c */ /* 0x000fe20003fc4070 */
[----:B------:R-:W-:Y:S02]  /*6f10*/  @!P4 IMAD.MOV R86, RZ, RZ, -R86 ;  /* 0x000000ffff56c224 */ /* 0x000fe400078e0a56 */
[--C-:B------:R-:W-:Y:S01]  /*6f20*/  @!P0 IMAD.IADD R89, R89, 0x1, -R7.reuse ;  /* 0x0000000159598824 */ /* 0x100fe200078e0a07 */
[----:B------:R-:W-:Y:S01]  /*6f30*/  ISETP.GE.AND P0, PT, R98, RZ, PT ;  /* 0x000000ff6200720c */ /* 0x000fe20003f06270 */
[----:B------:R-:W-:Y:S01]  /*6f40*/  @!P1 IMAD.IADD R90, R90, 0x1, -R7 ;  /* 0x000000015a5a9824 */ /* 0x000fe200078e0a07 */
[----:B------:R-:W-:Y:S01]  /*6f50*/  ISETP.GE.AND P1, PT, R99, RZ, PT ;  /* 0x000000ff6300720c */ /* 0x000fe20003f26270 */
[----:B------:R-:W-:Y:S01]  /*6f60*/  IMAD.HI.U32 R94, R0, R97, RZ ;  /* 0x00000061005e7227 */ /* 0x000fe200078e00ff */
[----:B------:R-:W-:-:S02]  /*6f70*/  IABS R99, R105 ;  /* 0x0000006900637213 */ /* 0x000fc40000000000 */
[----:B------:R-:W-:Y:S01]  /*6f80*/  ISETP.GT.U32.AND P4, PT, R7, R90, PT ;  /* 0x0000005a0700720c */ /* 0x000fe20003f84070 */
[--C-:B------:R-:W-:Y:S01]  /*6f90*/  @!P2 IMAD.IADD R91, R91, 0x1, -R7.reuse ;  /* 0x000000015b5ba824 */ /* 0x100fe200078e0a07 */
[C---:B------:R-:W-:Y:S01]  /*6fa0*/  ISETP.GT.U32.AND P2, PT, R7.reuse, R89, PT ;  /* 0x000000590700720c */ /* 0x040fe20003f44070 */
[----:B------:R-:W-:Y:S02]  /*6fb0*/  @!P6 IMAD.IADD R92, R92, 0x1, -R7 ;  /* 0x000000015c5ce824 */ /* 0x000fe400078e0a07 */
[----:B------:R-:W-:Y:S01]  /*6fc0*/  IMAD.MOV R94, RZ, RZ, -R94 ;  /* 0x000000ffff5e7224 */ /* 0x000fe200078e0a5e */
[----:B------:R-:W-:Y:S01]  /*6fd0*/  ISETP.GT.U32.AND P6, PT, R7, R91, PT ;  /* 0x0000005b0700720c */ /* 0x000fe20003fc4070 */
[----:B------:R-:W-:-:S04]  /*6fe0*/  IMAD.HI.U32 R93, R0, R96, RZ ;  /* 0x00000060005d7227 */ /* 0x000fc800078e00ff */
[C---:B------:R-:W-:Y:S01]  /*6ff0*/  IMAD R94, R7.reuse, R94, R97 ;  /* 0x0000005e075e7224 */ /* 0x040fe200078e0261 */
[----:B------:R-:W-:Y:S01]  /*7000*/  IABS R97, R104 ;  /* 0x0000006800617213 */ /* 0x000fe20000000000 */
[----:B------:R-:W-:Y:S01]  /*7010*/  @!P5 IMAD.MOV R87, RZ, RZ, -R87 ;  /* 0x000000ffff57d224 */ /* 0x000fe200078e0a57 */
[----:B------:R-:W-:Y:S01]  /*7020*/  ISETP.GT.U32.AND P5, PT, R7, R92, PT ;  /* 0x0000005c0700720c */ /* 0x000fe20003fa4070 */
[--C-:B------:R-:W-:Y:S01]  /*7030*/  @!P2 IMAD.IADD R89, R89, 0x1, -R7.reuse ;  /* 0x000000015959a824 */ /* 0x100fe200078e0a07 */
[----:B------:R-:W-:Y:S01]  /*7040*/  ISETP.GE.AND P2, PT, R100, RZ, PT ;  /* 0x000000ff6400720c */ /* 0x000fe20003f46270 */
[----:B------:R-:W-:Y:S01]  /*7050*/  @!P4 IMAD.IADD R90, R90, 0x1, -R7 ;  /* 0x000000015a5ac824 */ /* 0x000fe200078e0a07 */
[----:B------:R-:W-:Y:S01]  /*7060*/  ISETP.GT.U32.AND P4, PT, R7, R94, PT ;  /* 0x0000005e0700720c */ /* 0x000fe20003f84070 */
[----:B------:R-:W-:Y:S02]  /*7070*/  IMAD.MOV R93, RZ, RZ, -R93 ;  /* 0x000000ffff5d7224 */ /* 0x000fe400078e0a5d */
[----:B------:R-:W-:-:S04]  /*7080*/  IMAD.HI.U32 R95, R0, R97, RZ ;  /* 0x00000061005f7227 */ /* 0x000fc800078e00ff */
[----:B------:R-:W-:Y:S01]  /*7090*/  @!P6 IMAD.IADD R91, R91, 0x1, -R7 ;  /* 0x000000015b5be824 */ /* 0x000fe200078e0a07 */
[----:B------:R-:W-:Y:S01]  /*70a0*/  ISETP.GE.AND P6, PT, R101, RZ, PT ;  /* 0x000000ff6500720c */ /* 0x000fe20003fc6270 */
[----:B------:R-:W-:Y:S02]  /*70b0*/  IMAD R93, R7, R93, R96 ;  /* 0x0000005d075d7224 */ /* 0x000fe400078e0260 */
[----:B------:R-:W-:-:S04]  /*70c0*/  IMAD.HI.U32 R96, R0, R99, RZ ;  /* 0x0000006300607227 */ /* 0x000fc800078e00ff */
[----:B------:R-:W-:Y:S02]  /*70d0*/  IMAD.MOV R98, RZ, RZ, -R95 ;  /* 0x000000ffff627224 */ /* 0x000fe400078e0a5f */
[----:B------:R-:W-:Y:S02]  /*70e0*/  IMAD.MOV R96, RZ, RZ, -R96 ;  /* 0x000000ffff607224 */ /* 0x000fe400078e0a60 */
[----:B------:R-:W-:Y:S01]  /*70f0*/  IMAD R95, R7, R98, R97 ;  /* 0x00000062075f7224 */ /* 0x000fe200078e0261 */
[----:B------:R-:W-:Y:S01]  /*7100*/  LOP3.LUT R97, R247, 0x136, RZ, 0xfc, !PT ;  /* 0x00000136f7617812 */ /* 0x000fe200078efcff */
[----:B------:R-:W-:Y:S01]  /*7110*/  @!P3 IMAD.MOV R88, RZ, RZ, -R88 ;  /* 0x000000ffff58b224 */ /* 0x000fe200078e0a58 */
[----:B------:R-:W-:Y:S01]  /*7120*/  ISETP.GT.U32.AND P3, PT, R7, R93, PT ;  /* 0x0000005d0700720c */ /* 0x000fe20003f64070 */
[--C-:B------:R-:W-:Y:S01]  /*7130*/  @!P5 IMAD.IADD R92, R92, 0x1, -R7.reuse ;  /* 0x000000015c5cd824 */ /* 0x100fe200078e0a07 */
[----:B------:R-:W-:Y:S01]  /*7140*/  IABS R100, R97 ;  /* 0x0000006100647213 */ /* 0x000fe20000000000 */
[----:B------:R-:W-:Y:S01]  /*7150*/  @!P4 IMAD.IADD R94, R94, 0x1, -R7 ;  /* 0x000000015e5ec824 */ /* 0x000fe200078e0a07 */
[----:B------:R-:W-:Y:S01]  /*7160*/  LOP3.LUT R98, R247, 0x134, RZ, 0xfc, !PT ;  /* 0x00000134f7627812 */ /* 0x000fe200078efcff */
[C---:B------:R-:W-:Y:S01]  /*7170*/  IMAD R96, R7.reuse, R96, R99 ;  /* 0x0000006007607224 */ /* 0x040fe200078e0263 */
[----:B------:R-:W-:Y:S01]  /*7180*/  ISETP.GE.AND P5, PT, R102, RZ, PT ;  /* 0x000000ff6600720c */ /* 0x000fe20003fa6270 */
[----:B------:R-:W-:Y:S01]  /*7190*/  @!P2 IMAD.MOV R91, RZ, RZ, -R91 ;  /* 0x000000ffff5ba224 */ /* 0x000fe200078e0a5b */
[C---:B------:R-:W-:Y:S01]  /*71a0*/  ISETP.GT.U32.AND P2, PT, R7.reuse, R95, PT ;  /* 0x0000005f0700720c */ /* 0x040fe20003f44070 */
[----:B------:R-:W-:Y:S01]  /*71b0*/  @!P1 IMAD.MOV R90, RZ, RZ, -R90 ;  /* 0x000000ffff5a9224 */ /* 0x000fe200078e0a5a */
[C---:B------:R-:W-:Y:S01]  /*71c0*/  ISETP.GT.U32.AND P1, PT, R7.reuse, R94, PT ;  /* 0x0000005e0700720c */ /* 0x040fe20003f24070 */
[----:B------:R-:W-:Y:S01]  /*71d0*/  @!P6 IMAD.MOV R92, RZ, RZ, -R92 ;  /* 0x000000ffff5ce224 */ /* 0x000fe200078e0a5c */
[----:B------:R-:W-:Y:S01]  /*71e0*/  ISETP.GT.U32.AND P6, PT, R7, R96, PT ;  /* 0x000000600700720c */ /* 0x000fe20003fc4070 */
[----:B------:R-:W-:Y:S01]  /*71f0*/  @!P3 IMAD.IADD R93, R93, 0x1, -R7 ;  /* 0x000000015d5db824 */ /* 0x000fe200078e0a07 */
[----:B------:R-:W-:Y:S01]  /*7200*/  IABS R101, R98 ;  /* 0x0000006200657213 */ /* 0x000fe20000000000 */
[----:B------:R-:W-:Y:S01]  /*7210*/  @!P0 IMAD.MOV R89, RZ, RZ, -R89 ;  /* 0x000000ffff598224 */ /* 0x000fe200078e0a59 */
[----:B------:R-:W-:-:S02]  /*7220*/  ISETP.GE.AND P4, PT, R104, RZ, PT ;  /* 0x000000ff6800720c */ /* 0x000fc40003f86270 */
[----:B------:R-:W-:Y:S02]  /*7230*/  ISETP.GT.U32.AND P0, PT, R7, R93, PT ;  /* 0x0000005d0700720c */ /* 0x000fe40003f04070 */
[----:B------:R-:W-:Y:S01]  /*7240*/  ISETP.GE.AND P3, PT, R103, RZ, PT ;  /* 0x000000ff6700720c */ /* 0x000fe20003f66270 */
[--C-:B------:R-:W-:Y:S01]  /*7250*/  @!P2 IMAD.IADD R95, R95, 0x1, -R7.reuse ;  /* 0x000000015f5fa824 */ /* 0x100fe200078e0a07 */
[----:B------:R-:W-:Y:S01]  /*7260*/  ISETP.GE.AND P2, PT, R98, RZ, PT ;  /* 0x000000ff6200720c */ /* 0x000fe20003f46270 */
[--C-:B------:R-:W-:Y:S01]  /*7270*/  @!P1 IMAD.IADD R94, R94, 0x1, -R7.reuse ;  /* 0x000000015e5e9824 */ /* 0x100fe200078e0a07 */
[----:B------:R-:W-:Y:S01]  /*7280*/  ISETP.GE.AND P1, PT, R97, RZ, PT ;  /* 0x000000ff6100720c */ /* 0x000fe20003f26270 */
[----:B------:R-:W-:Y:S01]  /*7290*/  @!P6 IMAD.IADD R96, R96, 0x1, -R7 ;  /* 0x000000016060e824 */ /* 0x000fe200078e0a07 */
[----:B------:R-:W-:Y:S01]  /*72a0*/  ISETP.GT.U32.AND P6, PT, R7, R95, PT ;  /* 0x0000005f0700720c */ /* 0x000fe20003fc4070 */
[----:B------:R-:W-:Y:S01]  /*72b0*/  IMAD.HI.U32 R97, R0, R100, RZ ;  /* 0x0000006400617227 */ /* 0x000fe200078e00ff */
[----:B------:R-:W-:-:S03]  /*72c0*/  LOP3.LUT R99, R247, 0x132, RZ, 0xfc, !PT ;  /* 0x00000132f7637812 */ /* 0x000fc600078efcff */
[----:B------:R-:W-:Y:S01]  /*72d0*/  IMAD.MOV R97, RZ, RZ, -R97 ;  /* 0x000000ffff617224 */ /* 0x000fe200078e0a61 */
[----:B------:R-:W-:Y:S01]  /*72e0*/  IABS R102, R99 ;  /* 0x0000006300667213 */ /* 0x000fe20000000000 */
[----:B------:R-:W-:-:S04]  /*72f0*/  IMAD.HI.U32 R98, R0, R101, RZ ;  /* 0x0000006500627227 */ /* 0x000fc800078e00ff */
[----:B------:R-:W-:Y:S02]  /*7300*/  IMAD R97, R7, R97, R100 ;  /* 0x0000006107617224 */ /* 0x000fe400078e0264 */
[--C-:B------:R-:W-:Y:S01]  /*7310*/  @!P0 IMAD.IADD R93, R93, 0x1, -R7.reuse ;  /* 0x000000015d5d8824 */ /* 0x100fe200078e0a07 */
[----:B------:R-:W-:Y:S01]  /*7320*/  ISETP.GE.AND P0, PT, R105, RZ, PT ;  /* 0x000000ff6900720c */ /* 0x000fe20003f06270 */
[----:B------:R-:W-:Y:S01]  /*7330*/  @!P6 IMAD.IADD R95, R95, 0x1, -R7 ;  /* 0x000000015f5fe824 */ /* 0x000fe200078e0a07 */
[C---:B------:R-:W-:Y:S01]  /*7340*/  ISETP.GT.U32.AND P6, PT, R7.reuse, R97, PT ;  /* 0x000000610700720c */ /* 0x040fe20003fc4070 */
[----:B------:R-:W-:Y:S01]  /*7350*/  IMAD.MOV R98, RZ, RZ, -R98 ;  /* 0x000000ffff627224 */ /* 0x000fe200078e0a62 */
[----:B------:R-:W-:Y:S01]  /*7360*/  IABS R105, R108 ;  /* 0x0000006c00697213 */ /* 0x000fe20000000000 */
[----:B------:R-:W-:Y:S01]  /*7370*/  @!P5 IMAD.MOV R93, RZ, RZ, -R93 ;  /* 0x000000ffff5dd224 */ /* 0x000fe200078e0a5d */
[C---:B------:R-:W-:Y:S01]  /*7380*/  ISETP.GT.U32.AND P5, PT, R7.reuse, R96, PT ;  /* 0x000000600700720c */ /* 0x040fe20003fa4070 */
[----:B------:R-:W-:Y:S01]  /*7390*/  IMAD R98, R7, R98, R101 ;  /* 0x0000006207627224 */ /* 0x000fe200078e0265 */
[----:B------:R-:W-:Y:S01]  /*73a0*/  LOP3.LUT R101, R247, 0x12e, RZ, 0xfc, !PT ;  /* 0x0000012ef7657812 */ /* 0x000fe200078efcff */
[----:B------:R-:W-:-:S02]  /*73b0*/  @!P4 IMAD.MOV R95, RZ, RZ, -R95 ;  /* 0x000000ffff5fc224 */ /* 0x000fc400078e0a5f */
[----:B------:R-:W-:Y:S01]  /*73c0*/  @!P3 IMAD.MOV R94, RZ, RZ, -R94 ;  /* 0x000000ffff5eb224 */ /* 0x000fe200078e0a5e */
[----:B------:R-:W-:Y:S02]  /*73d0*/  ISETP.GT.U32.AND P4, PT, R7, R98, PT ;  /* 0x000000620700720c */ /* 0x000fe40003f84070 */
[----:B------:R-:W-:Y:S01]  /*73e0*/  ISETP.GE.AND P3, PT, R99, RZ, PT ;  /* 0x000000ff6300720c */ /* 0x000fe20003f66270 */
[--C-:B------:R-:W-:Y:S01]  /*73f0*/  @!P6 IMAD.IADD R97, R97, 0x1, -R7.reuse ;  /* 0x000000016161e824 */ /* 0x100fe200078e0a07 */
[----:B------:R-:W-:Y:S02]  /*7400*/  LOP3.LUT R99, R247, 0x130, RZ, 0xfc, !PT ;  /* 0x00000130f7637812 */ /* 0x000fe400078efcff */
[----:B------:R-:W-:Y:S01]  /*7410*/  IABS R104, R101 ;  /* 0x0000006500687213 */ /* 0x000fe20000000000 */
[----:B------:R-:W-:Y:S01]  /*7420*/  @!P5 IMAD.IADD R96, R96, 0x1, -R7 ;  /* 0x000000016060d824 */ /* 0x000fe200078e0a07 */
[----:B------:R-:W-:Y:S02]  /*7430*/  ISETP.GE.AND P5, PT, R99, RZ, PT ;  /* 0x000000ff6300720c */ /* 0x000fe40003fa6270 */
[----:B------:R-:W-:Y:S01]  /*7440*/  IABS R103, R99 ;  /* 0x0000006300677213 */ /* 0x000fe20000000000 */
[----:B------:R-:W-:Y:S01]  /*7450*/  IMAD.HI.U32 R99, R0, R102, RZ ;  /* 0x0000006600637227 */ /* 0x000fe200078e00ff */
[----:B------:R-:W-:-:S03]  /*7460*/  ISETP.GT.U32.AND P6, PT, R7, R97, PT ;  /* 0x000000610700720c */ /* 0x000fc60003fc4070 */
[----:B------:R-:W-:Y:S02]  /*7470*/  IMAD.MOV R99, RZ, RZ, -R99 ;  /* 0x000000ffff637224 */ /* 0x000fe400078e0a63 */
[----:B------:R-:W-:Y:S02]  /*7480*/  @!P4 IMAD.IADD R98, R98, 0x1, -R7 ;  /* 0x000000016262c824 */ /* 0x000fe400078e0a07 */
[----:B------:R-:W-:Y:S01]  /*7490*/  @!P0 IMAD.MOV R96, RZ, RZ, -R96 ;  /* 0x000000ffff608224 */ /* 0x000fe200078e0a60 */
[----:B------:R-:W-:Y:S01]  /*74a0*/  ISETP.GE.AND P0, PT, R101, RZ, PT ;  /* 0x000000ff6500720c */ /* 0x000fe20003f06270 */
[C---:B------:R-:W-:Y:S01]  /*74b0*/  IMAD R99, R7.reuse, R99, R102 ;  /* 0x0000006307637224 */ /* 0x040fe200078e0266 */
[----:B------:R-:W-:Y:S01]  /*74c0*/  ISETP.GT.U32.AND P4, PT, R7, R98, PT ;  /* 0x000000620700720c */ /* 0x000fe20003f84070 */
[----:B------:R-:W-:-:S04]  /*74d0*/  IMAD.HI.U32 R101, R0, R104, RZ ;  /* 0x0000006800657227 */ /* 0x000fc800078e00ff */
[----:B------:R-:W-:Y:S01]  /*74e0*/  @!P6 IMAD.IADD R97, R97, 0x1, -R7 ;  /* 0x000000016161e824 */ /* 0x000fe200078e0a07 */
[----:B------:R-:W-:Y:S01]  /*74f0*/  ISETP.GT.U32.AND P6, PT, R7, R99, PT ;  /* 0x000000630700720c */ /* 0x000fe20003fc4070 */
[----:B------:R-:W-:-:S04]  /*7500*/  IMAD.HI.U32 R102, R0, R105, RZ ;  /* 0x0000006900667227 */ /* 0x000fc800078e00ff */
[----:B------:R-:W-:Y:S02]  /*7510*/  IMAD.MOV R101, RZ, RZ, -R101 ;  /* 0x000000ffff657224 */ /* 0x000fe400078e0a65 */
[----:B------:R-:W-:Y:S02]  /*7520*/  IMAD.MOV R102, RZ, RZ, -R102 ;  /* 0x000000ffff667224 */ /* 0x000fe400078e0a66 */
[C---:B------:R-:W-:Y:S02]  /*7530*/  IMAD R101, R7.reuse, R101, R104 ;  /* 0x0000006507657224 */ /* 0x040fe400078e0268 */
[C---:B------:R-:W-:Y:S01]  /*7540*/  IMAD R102, R7.reuse, R102, R105 ;  /* 0x0000006607667224 */ /* 0x040fe200078e0269 */
[----:B------:R-:W-:Y:S01]  /*7550*/  IABS R105, R111 ;  /* 0x0000006f00697213 */ /* 0x000fe20000000000 */
[----:B------:R-:W-:Y:S01]  /*7560*/  @!P4 IMAD.IADD R98, R98, 0x1, -R7 ;  /* 0x000000016262c824 */ /* 0x000fe200078e0a07 */
[----:B------:R-:W-:Y:S01]  /*7570*/  ISETP.GT.U32.AND P4, PT, R7, R101, PT ;  /* 0x000000650700720c */ /* 0x000fe20003f84070 */
[----:B------:R-:W-:-:S04]  /*7580*/  IMAD.HI.U32 R100, R0, R103, RZ ;  /* 0x0000006700647227 */ /* 0x000fc800078e00ff */
[----:B------:R-:W-:Y:S01]  /*7590*/  @!P6 IMAD.IADD R99, R99, 0x1, -R7 ;  /* 0x000000016363e824 */ /* 0x000fe200078e0a07 */
[C---:B------:R-:W-:Y:S01]  /*75a0*/  ISETP.GT.U32.AND P6, PT, R7.reuse, R102, PT ;  /* 0x000000660700720c */ /* 0x040fe20003fc4070 */
[----:B------:R-:W-:Y:S02]  /*75b0*/  IMAD.MOV R100, RZ, RZ, -R100 ;  /* 0x000000ffff647224 */ /* 0x000fe400078e0a64 */
[----:B------:R-:W-:Y:S02]  /*75c0*/  @!P1 IMAD.MOV R97, RZ, RZ, -R97 ;  /* 0x000000ffff619224 */ /* 0x000fe400078e0a61 */
[----:B------:R-:W-:Y:S02]  /*75d0*/  IMAD R100, R7, R100, R103 ;  /* 0x0000006407647224 */ /* 0x000fe400078e0267 */
[----:B------:R-:W-:Y:S02]  /*75e0*/  @!P4 IMAD.IADD R101, R101, 0x1, -R7 ;  /* 0x000000016565c824 */ /* 0x000fe400078e0a07 */
[----:B------:R-:W-:Y:S01]  /*75f0*/  IMAD.HI.U32 R104, R0, R105, RZ ;  /* 0x0000006900687227 */ /* 0x000fe200078e00ff */
[----:B------:R-:W-:-:S03]  /*7600*/  ISETP.GT.U32.AND P1, PT, R7, R100, PT ;  /* 0x000000640700720c */ /* 0x000fc60003f24070 */
[----:B------:R-:W-:Y:S01]  /*7610*/  @!P6 IMAD.IADD R102, R102, 0x1, -R7 ;  /* 0x000000016666e824 */ /* 0x000fe200078e0a07 */
[C---:B------:R-:W-:Y:S01]  /*7620*/  ISETP.GT.U32.AND P6, PT, R7.reuse, R101, PT ;  /* 0x000000650700720c */ /* 0x040fe20003fc4070 */
[----:B------:R-:W-:Y:S02]  /*7630*/  IMAD.MOV R104, RZ, RZ, -R104 ;  /* 0x000000ffff687224 */ /* 0x000fe400078e0a68 */
[----:B------:R-:W-:Y:S01]  /*7640*/  @!P2 IMAD.MOV R98, RZ, RZ, -R98 ;  /* 0x000000ffff62a224 */ /* 0x000fe200078e0a62 */
[C---:B------:R-:W-:Y:S01]  /*7650*/  ISETP.GT.U32.AND P2, PT, R7.reuse, R102, PT ;  /* 0x000000660700720c */ /* 0x040fe20003f44070 */
[----:B------:R-:W-:Y:S02]  /*7660*/  IMAD R104, R7, R104, R105 ;  /* 0x0000006807687224 */ /* 0x000fe400078e0269 */
[----:B------:R-:W-:-:S04]  /*7670*/  IMAD.HI.U32 R105, R0, R107, RZ ;  /* 0x0000006b00697227 */ /* 0x000fc800078e00ff */
[--C-:B------:R-:W-:Y:S01]  /*7680*/  @!P1 IMAD.IADD R100, R100, 0x1, -R7.reuse ;  /* 0x0000000164649824 */ /* 0x100fe200078e0a07 */
[----:B------:R-:W-:Y:S01]  /*7690*/  ISETP.GT.U32.AND P1, PT, R7, R99, PT ;  /* 0x000000630700720c */ /* 0x000fe20003f24070 */
[----:B------:R-:W-:Y:S01]  /*76a0*/  @!P6 IMAD.IADD R101, R101, 0x1, -R7 ;  /* 0x000000016565e824 */ /* 0x000fe200078e0a07 */
[C---:B------:R-:W-:Y:S01]  /*76b0*/  ISETP.GT.U32.AND P6, PT, R7.reuse, R104, PT ;  /* 0x000000680700720c */ /* 0x040fe20003fc4070 */
[----:B------:R-:W-:Y:S01]  /*76c0*/  IMAD.HI.U32 R103, R0, R106, RZ ;  /* 0x0000006a00677227 */ /* 0x000fe200078e00ff */
[----:B------:R-:W-:-:S03]  /*76d0*/  ISETP.GT.U32.AND P4, PT, R7, R100, PT ;  /* 0x000000640700720c */ /* 0x000fc60003f84070 */
[----:B------:R-:W-:Y:S01]  /*76e0*/  @!P2 IMAD.IADD R102, R102, 0x1, -R7 ;  /* 0x000000016666a824 */ /* 0x000fe200078e0a07 */
[----:B------:R-:W-:Y:S01]  /*76f0*/  ISETP.GE.AND P2, PT, R110, RZ, PT ;  /* 0x000000ff6e00720c */ /* 0x000fe20003f46270 */
[----:B------:R-:W-:Y:S01]  /*7700*/  IMAD.MOV R103, RZ, RZ, -R103 ;  /* 0x000000ffff677224 */ /* 0x000fe200078e0a67 */
[----:B------:R-:W-:Y:S01]  /*7710*/  IABS R110, R114 ;  /* 0x00000072006e7213 */ /* 0x000fe20000000000 */
[----:B------:R-:W-:Y:S01]  /*7720*/  @!P0 IMAD.MOV R101, RZ, RZ, -R101 ;  /* 0x000000ffff658224 */ /* 0x000fe200078e0a65 */
[----:B------:R-:W-:Y:S01]  /*7730*/  ISETP.GE.AND P0, PT, R112, RZ, PT ;  /* 0x000000ff7000720c */ /* 0x000fe20003f06270 */
[C---:B------:R-:W-:Y:S01]  /*7740*/  IMAD R103, R7.reuse, R103, R106 ;  /* 0x0000006707677224 */ /* 0x040fe200078e026a */
[----:B------:R-:W-:Y:S01]  /*7750*/  IABS R112, R117 ;  /* 0x0000007500707213 */ /* 0x000fe20000000000 */
[--C-:B------:R-:W-:Y:S02]  /*7760*/  @!P6 IMAD.IADD R104, R104, 0x1, -R7.reuse ;  /* 0x000000016868e824 */ /* 0x100fe400078e0a07 */
[----:B------:R-:W-:Y:S01]  /*7770*/  @!P4 IMAD.IADD R100, R100, 0x1, -R7 ;  /* 0x000000016464c824 */ /* 0x000fe200078e0a07 */
[----:B------:R-:W-:Y:S01]  /*7780*/  ISETP.GE.AND P4, PT, R108, RZ, PT ;  /* 0x000000ff6c00720c */ /* 0x000fe20003f86270 */
[----:B------:R-:W-:Y:S01]  /*7790*/  IMAD.MOV R108, RZ, RZ, -R105 ;  /* 0x000000ffff6c7224 */ /* 0x000fe200078e0a69 */
[----:B------:R-:W-:Y:S01]  /*77a0*/  ISETP.GT.U32.AND P6, PT, R7, R104, PT ;  /* 0x000000680700720c */ /* 0x000fe20003fc4070 */
[----:B------:R-:W-:Y:S01]  /*77b0*/  @!P1 IMAD.IADD R99, R99, 0x1, -R7 ;  /* 0x0000000163639824 */ /* 0x000fe200078e0a07 */
[C---:B------:R-:W-:Y:S01]  /*77c0*/  ISETP.GT.U32.AND P1, PT, R7.reuse, R103, PT ;  /* 0x000000670700720c */ /* 0x040fe20003f24070 */
[----:B------:R-:W-:-:S02]  /*77d0*/  IMAD R105, R7, R108, R107 ;  /* 0x0000006c07697224 */ /* 0x000fc400078e026b */
[----:B------:R-:W-:-:S04]  /*77e0*/  IMAD.HI.U32 R107, R0, R110, RZ ;  /* 0x0000006e006b7227 */ /* 0x000fc800078e00ff */
[----:B------:R-:W-:Y:S02]  /*77f0*/  IMAD.MOV R107, RZ, RZ, -R107 ;  /* 0x000000ffff6b7224 */ /* 0x000fe400078e0a6b */
[----:B------:R-:W-:-:S04]  /*7800*/  IMAD.HI.U32 R106, R0, R109, RZ ;  /* 0x0000006d006a7227 */ /* 0x000fc800078e00ff */
[C---:B------:R-:W-:Y:S01]  /*7810*/  IMAD R107, R7.reuse, R107, R110 ;  /* 0x0000006b076b7224 */ /* 0x040fe200078e026e */
[----:B------:R-:W-:Y:S01]  /*7820*/  IABS R110, R115 ;  /* 0x00000073006e7213 */ /* 0x000fe20000000000 */
[--C-:B------:R-:W-:Y:S02]  /*7830*/  @!P6 IMAD.IADD R104, R104, 0x1, -R7.reuse ;  /* 0x000000016868e824 */ /* 0x100fe400078e0a07 */
[----:B------:R-:W-:Y:S01]  /*7840*/  IMAD.MOV R106, RZ, RZ, -R106 ;  /* 0x000000ffff6a7224 */ /* 0x000fe200078e0a6a */
[----:B------:R-:W-:Y:S01]  /*7850*/  ISETP.GT.U32.AND P6, PT, R7, R107, PT ;  /* 0x0000006b0700720c */ /* 0x000fe20003fc4070 */
[----:B------:R-:W-:Y:S01]  /*7860*/  @!P1 IMAD.IADD R103, R103, 0x1, -R7 ;  /* 0x0000000167679824 */ /* 0x000fe200078e0a07 */
[----:B------:R-:W-:Y:S01]  /*7870*/  ISETP.GE.AND P1, PT, R111, RZ, PT ;  /* 0x000000ff6f00720c */ /* 0x000fe20003f26270 */
[----:B------:R-:W-:Y:S01]  /*7880*/  IMAD R106, R7, R106, R109 ;  /* 0x0000006a076a7224 */ /* 0x000fe200078e026d */
[----:B------:R-:W-:Y:S01]  /*7890*/  IABS R111, R116 ;  /* 0x00000074006f7213 */ /* 0x000fe20000000000 */
[----:B------:R-:W-:-:S02]  /*78a0*/  @!P4 IMAD.MOV R102, RZ, RZ, -R102 ;  /* 0x000000ffff66c224 */ /* 0x000fc400078e0a66 */
[----:B------:R-:W-:Y:S01]  /*78b0*/  @!P3 IMAD.MOV R99, RZ, RZ, -R99 ;  /* 0x000000ffff63b224 */ /* 0x000fe200078e0a63 */
[C---:B------:R-:W-:Y:S01]  /*78c0*/  ISETP.GT.U32.AND P4, PT, R7.reuse, R106, PT ;  /* 0x0000006a0700720c */ /* 0x040fe20003f84070 */
[----:B------:R-:W-:Y:S01]  /*78d0*/  @!P5 IMAD.MOV R100, RZ, RZ, -R100 ;  /* 0x000000ffff64d224 */ /* 0x000fe200078e0a64 */
[C---:B------:R-:W-:Y:S01]  /*78e0*/  ISETP.GT.U32.AND P3, PT, R7.reuse, R103, PT ;  /* 0x000000670700720c */ /* 0x040fe20003f64070 */
[----:B------:R-:W-:Y:S01]  /*78f0*/  IMAD.HI.U32 R108, R0, R110, RZ ;  /* 0x0000006e006c7227 */ /* 0x000fe200078e00ff */
[----:B------:R-:W-:-:S03]  /*7900*/  ISETP.GT.U32.AND P5, PT, R7, R105, PT ;  /* 0x000000690700720c */ /* 0x000fc60003fa4070 */
[----:B------:R-:W-:Y:S02]  /*7910*/  @!P6 IMAD.IADD R107, R107, 0x1, -R7 ;  /* 0x000000016b6be824 */ /* 0x000fe400078e0a07 */
[----:B------:R-:W-:Y:S02]  /*7920*/  IMAD.MOV R108, RZ, RZ, -R108 ;  /* 0x000000ffff6c7224 */ /* 0x000fe400078e0a6c */
[----:B------:R-:W-:Y:S01]  /*7930*/  IMAD.HI.U32 R109, R0, R111, RZ ;  /* 0x0000006f006d7227 */ /* 0x000fe200078e00ff */
[----:B------:R-:W-:-:S03]  /*7940*/  ISETP.GT.U32.AND P6, PT, R7, R107, PT ;  /* 0x0000006b0700720c */ /* 0x000fc60003fc4070 */
[----:B------:R-:W-:Y:S02]  /*7950*/  IMAD R108, R7, R108, R110 ;  /* 0x0000006c076c7224 */ /* 0x000fe400078e026e */
[----:B------:R-:W-:Y:S02]  /*7960*/  IMAD.MOV R110, RZ, RZ, -R109 ;  /* 0x000000ffff6e7224 */ /* 0x000fe400078e0a6d */
[--C-:B------:R-:W-:Y:S02]  /*7970*/  @!P4 IMAD.IADD R106, R106, 0x1, -R7.reuse ;  /* 0x000000016a6ac824 */ /* 0x100fe400078e0a07 */
[--C-:B------:R-:W-:Y:S01]  /*7980*/  @!P3 IMAD.IADD R103, R103, 0x1, -R7.reuse ;  /* 0x000000016767b824 */ /* 0x100fe200078e0a07 */
[----:B------:R-:W-:Y:S01]  /*7990*/  ISETP.GE.AND P3, PT, R113, RZ, PT ;  /* 0x000000ff7100720c */ /* 0x000fe20003f66270 */
[----:B------:R-:W-:Y:S01]  /*79a0*/  @!P5 IMAD.IADD R105, R105, 0x1, -R7 ;  /* 0x000000016969d824 */ /* 0x000fe200078e0a07 */
        /* <DEDUP_REMOVED lines=8> */
[----:B------:R-:W-:-:S03]  /*7a30*/  ISETP.GE.AND P5, PT, R114, RZ, PT ;  /* 0x000000ff7200720c */ /* 0x000fc60003fa6270 */
[----:B------:R-:W-:-:S04]  /*7a40*/  IMAD.HI.U32 R111, R0, R113, RZ ;  /* 0x00000071006f7227 */ /* 0x000fc800078e00ff */
[----:B------:R-:W-:Y:S02]  /*7a50*/  IMAD.MOV R110, RZ, RZ, -R110 ;  /* 0x000000ffff6e7224 */ /* 0x000fe400078e0a6e */
[--C-:B------:R-:W-:Y:S01]  /*7a60*/  @!P4 IMAD.IADD R106, R106, 0x1, -R7.reuse ;  /* 0x000000016a6ac824 */ /* 0x100fe200078e0a07 */
[----:B------:R-:W-:Y:S01]  /*7a70*/  ISETP.GE.AND P4, PT, R115, RZ, PT ;  /* 0x000000ff7300720c */ /* 0x000fe20003f86270 */
[--C-:B------:R-:W-:Y:S01]  /*7a80*/  @!P2 IMAD.IADD R105, R105, 0x1, -R7.reuse ;  /* 0x000000016969a824 */ /* 0x100fe200078e0a07 */
[----:B------:R-:W-:Y:S01]  /*7a90*/  IABS R115, R119 ;  /* 0x0000007700737213 */ /* 0x000fe20000000000 */
[----:B------:R-:W-:Y:S01]  /*7aa0*/  @!P6 IMAD.IADD R109, R109, 0x1, -R7 ;  /* 0x000000016d6de824 */ /* 0x000fe200078e0a07 */
[C---:B------:R-:W-:Y:S01]  /*7ab0*/  ISETP.GT.U32.AND P2, PT, R7.reuse, R108, PT ;  /* 0x0000006c0700720c */ /* 0x040fe20003f44070 */
[----:B------:R-:W-:Y:S02]  /*7ac0*/  IMAD.MOV R114, RZ, RZ, -R111 ;  /* 0x000000ffff727224 */ /* 0x000fe400078e0a6f */
[----:B------:R-:W-:-:S02]  /*7ad0*/  IMAD R110, R7, R110, R112 ;  /* 0x0000006e076e7224 */ /* 0x000fc400078e0270 */
[----:B------:R-:W-:Y:S01]  /*7ae0*/  @!P0 IMAD.MOV R105, RZ, RZ, -R105 ;  /* 0x000000ffff698224 */ /* 0x000fe200078e0a69 */
[C---:B------:R-:W-:Y:S01]  /*7af0*/  ISETP.GT.U32.AND P0, PT, R7.reuse, R109, PT ;  /* 0x0000006d0700720c */ /* 0x040fe20003f04070 */
[C---:B------:R-:W-:Y:S01]  /*7b00*/  IMAD R111, R7.reuse, R114, R113 ;  /* 0x00000072076f7224 */ /* 0x040fe200078e0271 */
[----:B------:R-:W-:Y:S01]  /*7b10*/  ISETP.GT.U32.AND P6, PT, R7, R110, PT ;  /* 0x0000006e0700720c */ /* 0x000fe20003fc4070 */
[----:B------:R-:W-:Y:S01]  /*7b20*/  IMAD.HI.U32 R112, R0, R115, RZ ;  /* 0x0000007300707227 */ /* 0x000fe200078e00ff */
[----:B------:R-:W-:-:S03]  /*7b30*/  IABS R114, R120 ;  /* 0x0000007800727213 */ /* 0x000fc60000000000 */
[----:B------:R-:W-:Y:S02]  /*7b40*/  IMAD.MOV R112, RZ, RZ, -R112 ;  /* 0x000000ffff707224 */ /* 0x000fe400078e0a70 */
[----:B------:R-:W-:Y:S01]  /*7b50*/  @!P5 IMAD.MOV R107, RZ, RZ, -R107 ;  /* 0x000000ffff6bd224 */ /* 0x000fe200078e0a6b */
[C---:B------:R-:W-:Y:S01]  /*7b60*/  ISETP.GT.U32.AND P5, PT, R7.reuse, R111, PT ;  /* 0x0000006f0700720c */ /* 0x040fe20003fa4070 */
[----:B------:R-:W-:Y:S02]  /*7b70*/  IMAD R112, R7, R112, R115 ;  /* 0x0000007007707224 */ /* 0x000fe400078e0273 */
[--C-:B------:R-:W-:Y:S02]  /*7b80*/  @!P0 IMAD.IADD R109, R109, 0x1, -R7.reuse ;  /* 0x000000016d6d8824 */ /* 0x100fe400078e0a07 */
[--C-:B------:R-:W-:Y:S01]  /*7b90*/  @!P6 IMAD.IADD R110, R110, 0x1, -R7.reuse ;  /* 0x000000016e6ee824 */ /* 0x100fe200078e0a07 */
[----:B------:R-:W-:Y:S01]  /*7ba0*/  ISETP.GT.U32.AND P0, PT, R7, R112, PT ;  /* 0x000000700700720c */ /* 0x000fe20003f04070 */
[----:B------:R-:W-:Y:S01]  /*7bb0*/  @!P2 IMAD.IADD R108, R108, 0x1, -R7 ;  /* 0x000000016c6ca824 */ /* 0x000fe200078e0a07 */
[----:B------:R-:W-:Y:S01]  /*7bc0*/  ISETP.GE.AND P2, PT, R116, RZ, PT ;  /* 0x000000ff7400720c */ /* 0x000fe20003f46270 */
[----:B------:R-:W-:Y:S01]  /*7bd0*/  IMAD.HI.U32 R113, R0, R114, RZ ;  /* 0x0000007200717227 */ /* 0x000fe200078e00ff */
[----:B------:R-:W-:-:S02]  /*7be0*/  ISETP.GE.AND P6, PT, R119, RZ, PT ;  /* 0x000000ff7700720c */ /* 0x000fc40003fc6270 */
[----:B------:R-:W-:Y:S01]  /*7bf0*/  IABS R116, R121 ;  /* 0x0000007900747213 */ /* 0x000fe20000000000 */
[----:B------:R-:W-:Y:S01]  /*7c00*/  @!P5 IMAD.IADD R111, R111, 0x1, -R7 ;  /* 0x000000016f6fd824 */ /* 0x000fe200078e0a07 */
[----:B------:R-:W-:Y:S01]  /*7c10*/  ISETP.GT.U32.AND P5, PT, R7, R110, PT ;  /* 0x0000006e0700720c */ /* 0x000fe20003fa4070 */
[----:B------:R-:W-:Y:S01]  /*7c20*/  @!P3 IMAD.MOV R106, RZ, RZ, -R106 ;  /* 0x000000ffff6ab224 */ /* 0x000fe200078e0a6a */
[----:B------:R-:W-:Y:S01]  /*7c30*/  ISETP.GE.AND P3, PT, R117, RZ, PT ;  /* 0x000000ff7500720c */ /* 0x000fe20003f66270 */
[----:B------:R-:W-:Y:S01]  /*7c40*/  @!P1 IMAD.MOV R104, RZ, RZ, -R104 ;  /* 0x000000ffff689224 */ /* 0x000fe200078e0a68 */
[----:B------:R-:W-:Y:S01]  /*7c50*/  ISETP.GT.U32.AND P1, PT, R7, R108, PT ;  /* 0x0000006c0700720c */ /* 0x000fe20003f24070 */
[----:B------:R-:W-:Y:S01]  /*7c60*/  IMAD.MOV R113, RZ, RZ, -R113 ;  /* 0x000000ffff717224 */ /* 0x000fe200078e0a71 */
[----:B------:R-:W-:Y:S01]  /*7c70*/  LOP3.LUT R117, R247, 0x114, RZ, 0xfc, !PT ;  /* 0x00000114f7757812 */ /* 0x000fe200078efcff */
[----:B------:R-:W-:Y:S01]  /*7c80*/  @!P0 IMAD.IADD R112, R112, 0x1, -R7 ;  /* 0x0000000170708824 */ /* 0x000fe200078e0a07 */
[----:B------:R-:W-:Y:S01]  /*7c90*/  IABS R119, R122 ;  /* 0x0000007a00777213 */ /* 0x000fe20000000000 */
[C---:B------:R-:W-:Y:S01]  /*7ca0*/  IMAD R113, R7.reuse, R113, R114 ;  /* 0x0000007107717224 */ /* 0x040fe200078e0272 */
[----:B------:R-:W-:Y:S01]  /*7cb0*/  IABS R115, R117 ;  /* 0x0000007500737213 */ /* 0x000fe20000000000 */
[----:B------:R-:W-:Y:S01]  /*7cc0*/  @!P2 IMAD.MOV R109, RZ, RZ, -R109 ;  /* 0x000000ffff6da224 */ /* 0x000fe200078e0a6d */
[C---:B------:R-:W-:Y:S01]  /*7cd0*/  ISETP.GT.U32.AND P0, PT, R7.reuse, R112, PT ;  /* 0x000000700700720c */ /* 0x040fe20003f04070 */
[----:B------:R-:W-:Y:S01]  /*7ce0*/  @!P5 IMAD.IADD R110, R110, 0x1, -R7 ;  /* 0x000000016e6ed824 */ /* 0x000fe200078e0a07 */
[----:B------:R-:W-:Y:S01]  /*7cf0*/  ISETP.GT.U32.AND P5, PT, R7, R113, PT ;  /* 0x000000710700720c */ /* 0x000fe20003fa4070 */
[----:B------:R-:W-:Y:S01]  /*7d00*/  IMAD.HI.U32 R114, R0, R115, RZ ;  /* 0x0000007300727227 */ /* 0x000fe200078e00ff */
[----:B------:R-:W-:-:S02]  /*7d10*/  ISETP.GE.AND P2, PT, R120, RZ, PT ;  /* 0x000000ff7800720c */ /* 0x000fc40003f46270 */
[----:B------:R-:W-:Y:S01]  /*7d20*/  LOP3.LUT R120, R247, 0x110, RZ, 0xfc, !PT ;  /* 0x00000110f7787812 */ /* 0x000fe200078efcff */
[----:B------:R-:W-:Y:S01]  /*7d30*/  @!P1 IMAD.IADD R108, R108, 0x1, -R7 ;  /* 0x000000016c6c9824 */ /* 0x000fe200078e0a07 */
[----:B------:R-:W-:Y:S01]  /*7d40*/  ISETP.GE.AND P1, PT, R118, RZ, PT ;  /* 0x000000ff7600720c */ /* 0x000fe20003f26270 */
[----:B------:R-:W-:Y:S01]  /*7d50*/  IMAD.MOV R114, RZ, RZ, -R114 ;  /* 0x000000ffff727224 */ /* 0x000fe200078e0a72 */
[----:B------:R-:W-:Y:S01]  /*7d60*/  IABS R118, R120 ;  /* 0x0000007800767213 */ /* 0x000fe20000000000 */
[----:B------:R-:W-:Y:S01]  /*7d70*/  @!P4 IMAD.MOV R108, RZ, RZ, -R108 ;  /* 0x000000ffff6cc224 */ /* 0x000fe200078e0a6c */
[C---:B------:R-:W-:Y:S01]  /*7d80*/  ISETP.GT.U32.AND P4, PT, R7.reuse, R111, PT ;  /* 0x0000006f0700720c */ /* 0x040fe20003f84070 */
[----:B------:R-:W-:Y:S02]  /*7d90*/  IMAD R114, R7, R114, R115 ;  /* 0x0000007207727224 */ /* 0x000fe400078e0273 */
[--C-:B------:R-:W-:Y:S02]  /*7da0*/  @!P0 IMAD.IADD R112, R112, 0x1, -R7.reuse ;  /* 0x0000000170708824 */ /* 0x100fe400078e0a07 */
[----:B------:R-:W-:Y:S01]  /*7db0*/  @!P5 IMAD.IADD R113, R113, 0x1, -R7 ;  /* 0x000000017171d824 */ /* 0x000fe200078e0a07 */
[----:B------:R-:W-:Y:S01]  /*7dc0*/  ISETP.GT.U32.AND P0, PT, R7, R114, PT ;  /* 0x000000720700720c */ /* 0x000fe20003f04070 */
[----:B------:R-:W-:Y:S01]  /*7dd0*/  @!P3 IMAD.MOV R110, RZ, RZ, -R110 ;  /* 0x000000ffff6eb224 */ /* 0x000fe200078e0a6e */
[----:B------:R-:W-:Y:S01]  /*7de0*/  ISETP.GE.AND P5, PT, R121, RZ, PT ;  /* 0x000000ff7900720c */ /* 0x000fe20003fa6270 */
[----:B------:R-:W-:Y:S01]  /*7df0*/  IMAD.HI.U32 R115, R0, R116, RZ ;  /* 0x0000007400737227 */ /* 0x000fe200078e00ff */
[----:B------:R-:W-:-:S02]  /*7e00*/  ISETP.GT.U32.AND P3, PT, R7, R113, PT ;  /* 0x000000710700720c */ /* 0x000fc40003f64070 */
[----:B------:R-:W-:Y:S01]  /*7e10*/  IABS R121, R124 ;  /* 0x0000007c00797213 */ /* 0x000fe20000000000 */
[----:B------:R-:W-:Y:S01]  /*7e20*/  @!P4 IMAD.IADD R111, R111, 0x1, -R7 ;  /* 0x000000016f6fc824 */ /* 0x000fe200078e0a07 */
[----:B------:R-:W-:Y:S01]  /*7e30*/  ISETP.GE.AND P4, PT, R117, RZ, PT ;  /* 0x000000ff7500720c */ /* 0x000fe20003f86270 */
[----:B------:R-:W-:-:S04]  /*7e40*/  IMAD.HI.U32 R117, R0, R119, RZ ;  /* 0x0000007700757227 */ /* 0x000fc800078e00ff */
[----:B------:R-:W-:Y:S02]  /*7e50*/  @!P0 IMAD.IADD R114, R114, 0x1, -R7 ;  /* 0x0000000172728824 */ /* 0x000fe400078e0a07 */
[----:B------:R-:W-:Y:S01]  /*7e60*/  @!P6 IMAD.MOV R112, RZ, RZ, -R112 ;  /* 0x000000ffff70e224 */ /* 0x000fe200078e0a70 */
[----:B------:R-:W-:Y:S01]  /*7e70*/  ISETP.GE.AND P6, PT, R120, RZ, PT ;  /* 0x000000ff7800720c */ /* 0x000fe20003fc6270 */
[----:B------:R-:W-:Y:S01]  /*7e80*/  IMAD.MOV R115, RZ, RZ, -R115 ;  /* 0x000000ffff737224 */ /* 0x000fe200078e0a73 */
[C---:B------:R-:W-:Y:S01]  /*7e90*/  ISETP.GT.U32.AND P0, PT, R7.reuse, R114, PT ;  /* 0x000000720700720c */ /* 0x040fe20003f04070 */
[----:B------:R-:W-:Y:S02]  /*7ea0*/  IMAD.MOV R120, RZ, RZ, -R117 ;  /* 0x000000ffff787224 */ /* 0x000fe400078e0a75 */
[----:B------:R-:W-:Y:S02]  /*7eb0*/  IMAD R115, R7, R115, R116 ;  /* 0x0000007307737224 */ /* 0x000fe400078e0274 */
[----:B------:R-:W-:-:S04]  /*7ec0*/  IMAD.HI.U32 R116, R0, R118, RZ ;  /* 0x0000007600747227 */ /* 0x000fc800078e00ff */
[----:B------:R-:W-:Y:S01]  /*7ed0*/  @!P3 IMAD.IADD R113, R113, 0x1, -R7 ;  /* 0x000000017171b824 */ /* 0x000fe200078e0a07 */
[----:B------:R-:W-:Y:S01]  /*7ee0*/  ISETP.GE.AND P3, PT, R122, RZ, PT ;  /* 0x000000ff7a00720c */ /* 0x000fe20003f66270 */
[----:B------:R-:W-:Y:S01]  /*7ef0*/  IMAD R117, R7, R120, R119 ;  /* 0x0000007807757224 */ /* 0x000fe200078e0277 */
[----:B------:R-:W-:Y:S01]  /*7f00*/  LOP3.LUT R119, R247, 0x10a, RZ, 0xfc, !PT ;  /* 0x0000010af7777812 */ /* 0x000fe200078efcff */
[----:B------:R-:W-:Y:S02]  /*7f10*/  IMAD.MOV R116, RZ, RZ, -R116 ;  /* 0x000000ffff747224 */ /* 0x000fe400078e0a74 */
[----:B------:R-:W-:Y:S01]  /*7f20*/  @!P2 IMAD.MOV R113, RZ, RZ, -R113 ;  /* 0x000000ffff71a224 */ /* 0x000fe200078e0a71 */
[C---:B------:R-:W-:Y:S01]  /*7f30*/  ISETP.GT.U32.AND P2, PT, R7.reuse, R117, PT ;  /* 0x000000750700720c */ /* 0x040fe20003f44070 */
[----:B------:R-:W-:Y:S01]  /*7f40*/  @!P1 IMAD.MOV R111, RZ, RZ, -R111 ;  /* 0x000000ffff6f9224 */ /* 0x000fe200078e0a6f */
[C---:B------:R-:W-:Y:S01]  /*7f50*/  ISETP.GT.U32.AND P1, PT, R7.reuse, R115, PT ;  /* 0x000000730700720c */ /* 0x040fe20003f24070 */
[----:B------:R-:W-:Y:S01]  /*7f60*/  IMAD R116, R7, R116, R118 ;  /* 0x0000007407747224 */ /* 0x000fe200078e0276 */
[----:B------:R-:W-:Y:S01]  /*7f70*/  IABS R122, R119 ;  /* 0x00000077007a7213 */ /* 0x000fe20000000000 */
[----:B------:R-:W-:-:S02]  /*7f80*/  @!P0 IMAD.IADD R114, R114, 0x1, -R7 ;  /* 0x0000000172728824 */ /* 0x000fc400078e0a07 */
[----:B------:R-:W-:Y:S01]  /*7f90*/  IMAD.HI.U32 R120, R0, R123, RZ ;  /* 0x0000007b00787227 */ /* 0x000fe200078e00ff */
[----:B------:R-:W-:-:S03]  /*7fa0*/  ISETP.GT.U32.AND P0, PT, R7, R116, PT ;  /* 0x000000740700720c */ /* 0x000fc60003f04070 */
[----:B------:R-:W-:-:S04]  /*7fb0*/  IMAD.HI.U32 R118, R0, R121, RZ ;  /* 0x0000007900767227 */ /* 0x000fc800078e00ff */
[--C-:B------:R-:W-:Y:S02]  /*7fc0*/  @!P2 IMAD.IADD R117, R117, 0x1, -R7.reuse ;  /* 0x000000017575a824 */ /* 0x100fe400078e0a07 */
[--C-:B------:R-:W-:Y:S02]  /*7fd0*/  @!P1 IMAD.IADD R115, R115, 0x1, -R7.reuse ;  /* 0x0000000173739824 */ /* 0x100fe400078e0a07 */
[----:B------:R-:W-:Y:S01]  /*7fe0*/  IMAD.MOV R120, RZ, RZ, -R120 ;  /* 0x000000ffff787224 */ /* 0x000fe200078e0a78 */
[C---:B------:R-:W-:Y:S01]  /*7ff0*/  ISETP.GT.U32.AND P2, PT, R7.reuse, R117, PT ;  /* 0x000000750700720c */ /* 0x040fe20003f44070 */
[----:B------:R-:W-:Y:S01]  /*8000*/  @!P0 IMAD.IADD R116, R116, 0x1, -R7 ;  /* 0x0000000174748824 */ /* 0x000fe200078e0a07 */
[C---:B------:R-:W-:Y:S01]  /*8010*/  ISETP.GT.U32.AND P1, PT, R7.reuse, R115, PT ;  /* 0x000000730700720c */ /* 0x040fe20003f24070 */
[----:B------:R-:W-:Y:S02]  /*8020*/  IMAD.MOV R118, RZ, RZ, -R118 ;  /* 0x000000ffff767224 */ /* 0x000fe400078e0a76 */
[C---:B------:R-:W-:Y:S01]  /*8030*/  IMAD R120, R7.reuse, R120, R123 ;  /* 0x0000007807787224 */ /* 0x040fe200078e027b */
[C---:B------:R-:W-:Y:S01]  /*8040*/  ISETP.GT.U32.AND P0, PT, R7.reuse, R116, PT ;  /* 0x000000740700720c */ /* 0x040fe20003f04070 */
[----:B------:R-:W-:Y:S01]  /*8050*/  IMAD R118, R7, R118, R121 ;  /* 0x0000007607767224 */ /* 0x000fe200078e0279 */
[----:B------:R-:W-:Y:S01]  /*8060*/  LOP3.LUT R121, R247, 0x106, RZ, 0xfc, !PT ;  /* 0x00000106f7797812 */ /* 0x000fe200078efcff */
[----:B------:R-:W-:Y:S01]  /*8070*/  @!P4 IMAD.MOV R114, RZ, RZ, -R114 ;  /* 0x000000ffff72c224 */ /* 0x000fe200078e0a72 */
[----:B------:R-:W-:Y:S01]  /*8080*/  ISETP.GE.AND P4, PT, R124, RZ, PT ;  /* 0x000000ff7c00720c */ /* 0x000fe20003f86270 */
[----:B------:R-:W-:Y:S01]  /*8090*/  IMAD.HI.U32 R123, R0, R126, RZ ;  /* 0x0000007e007b7227 */ /* 0x000fe200078e00ff */
[----:B------:R-:W-:-:S03]  /*80a0*/  IABS R124, R121 ;  /* 0x00000079007c7213 */ /* 0x000fc60000000000 */
[--C-:B------:R-:W-:Y:S01]  /*80b0*/  @!P2 IMAD.IADD R117, R117, 0x1, -R7.reuse ;  /* 0x000000017575a824 */ /* 0x100fe200078e0a07 */
[----:B------:R-:W-:Y:S01]  /*80c0*/  ISETP.GE.AND P2, PT, R121, RZ, PT ;  /* 0x000000ff7900720c */ /* 0x000fe20003f46270 */
[----:B------:R-:W-:Y:S01]  /*80d0*/  @!P1 IMAD.IADD R115, R115, 0x1, -R7 ;  /* 0x0000000173739824 */ /* 0x000fe200078e0a07 */
[----:B------:R-:W-:Y:S01]  /*80e0*/  ISETP.GE.AND P1, PT, R119, RZ, PT ;  /* 0x000000ff7700720c */ /* 0x000fe20003f26270 */
[----:B------:R-:W-:-:S04]  /*80f0*/  IMAD.HI.U32 R119, R0, R122, RZ ;  /* 0x0000007a00777227 */ /* 0x000fc800078e00ff */
[----:B------:R-:W-:Y:S01]  /*8100*/  @!P3 IMAD.MOV R117, RZ, RZ, -R117 ;  /* 0x000000ffff75b224 */ /* 0x000fe200078e0a75 */
[C---:B------:R-:W-:Y:S01]  /*8110*/  ISETP.GT.U32.AND P3, PT, R7.reuse, R120, PT ;  /* 0x000000780700720c */ /* 0x040fe20003f64070 */
[----:B------:R-:W-:Y:S02]  /*8120*/  IMAD.MOV R119, RZ, RZ, -R119 ;  /* 0x000000ffff777224 */ /* 0x000fe400078e0a77 */
[----:B------:R-:W-:Y:S01]  /*8130*/  @!P0 IMAD.IADD R116, R116, 0x1, -R7 ;  /* 0x0000000174748824 */ /* 0x000fe200078e0a07 */
[C---:B------:R-:W-:Y:S01]  /*8140*/  ISETP.GT.U32.AND P0, PT, R7.reuse, R118, PT ;  /* 0x000000760700720c */ /* 0x040fe20003f04070 */
[C---:B------:R-:W-:Y:S02]  /*8150*/  IMAD R119, R7.reuse, R119, R122 ;  /* 0x0000007707777224 */ /* 0x040fe400078e027a */
[----:B------:R-:W-:Y:S02]  /*8160*/  @!P6 IMAD.MOV R116, RZ, RZ, -R116 ;  /* 0x000000ffff74e224 */ /* 0x000fe400078e0a74 */
[----:B------:R-:W-:Y:S01]  /*8170*/  IMAD.HI.U32 R121, R0, R124, RZ ;  /* 0x0000007c00797227 */ /* 0x000fe200078e00ff */
[----:B------:R-:W-:-:S03]  /*8180*/  ISETP.GT.U32.AND P6, PT, R7, R119, PT ;  /* 0x000000770700720c */ /* 0x000fc60003fc4070 */
[----:B------:R-:W-:Y:S02]  /*8190*/  @!P3 IMAD.IADD R120, R120, 0x1, -R7 ;  /* 0x000000017878b824 */ /* 0x000fe400078e0a07 */
[----:B------:R-:W-:Y:S02]  /*81a0*/  IMAD.MOV R121, RZ, RZ, -R121 ;  /* 0x000000ffff797224 */ /* 0x000fe400078e0a79 */
[----:B------:R-:W-:Y:S01]  /*81b0*/  @!P0 IMAD.IADD R118, R118, 0x1, -R7 ;  /* 0x0000000176768824 */ /* 0x000fe200078e0a07 */
[----:B------:R-:W-:Y:S01]  /*81c0*/  ISETP.GT.U32.AND P3, PT, R7, R120, PT ;  /* 0x000000780700720c */ /* 0x000fe20003f64070 */
[----:B------:R-:W-:Y:S01]  /*81d0*/  @!P5 IMAD.MOV R115, RZ, RZ, -R115 ;  /* 0x000000ffff73d224 */ /* 0x000fe200078e0a73 */
[----:B------:R-:W-:Y:S01]  /*81e0*/  ISETP.GE.AND P5, PT, R125, RZ, PT ;  /* 0x000000ff7d00720c */ /* 0x000fe20003fa6270 */
[C---:B------:R-:W-:Y:S01]  /*81f0*/  IMAD R121, R7.reuse, R121, R124 ;  /* 0x0000007907797224 */ /* 0x040fe200078e027c */
[----:B------:R-:W-:Y:S01]  /*8200*/  IABS R125, R128 ;  /* 0x00000080007d7213 */ /* 0x000fe20000000000 */
[----:B------:R-:W-:Y:S01]  /*8210*/  IMAD.HI.U32 R124, R0, R127, RZ ;  /* 0x0000007f007c7227 */ /* 0x000fe200078e00ff */
[----:B------:R-:W-:-:S03]  /*8220*/  ISETP.GT.U32.AND P0, PT, R7, R118, PT ;  /* 0x000000760700720c */ /* 0x000fc60003f04070 */
[----:B------:R-:W-:Y:S02]  /*8230*/  @!P6 IMAD.IADD R119, R119, 0x1, -R7 ;  /* 0x000000017777e824 */ /* 0x000fe400078e0a07 */
[----:B------:R-:W-:-:S03]  /*8240*/  IMAD.HI.U32 R122, R0, R125, RZ ;  /* 0x0000007d007a7227 */ /* 0x000fc600078e00ff */
[C---:B------:R-:W-:Y:S01]  /*8250*/  ISETP.GT.U32.AND P6, PT, R7.reuse, R119, PT ;  /* 0x000000770700720c */ /* 0x040fe20003fc4070 */
[----:B------:R-:W-:Y:S02]  /*8260*/  IMAD.MOV R124, RZ, RZ, -R124 ;  /* 0x000000ffff7c7224 */ /* 0x000fe400078e0a7c */
[----:B------:R-:W-:Y:S02]  /*8270*/  IMAD.MOV R122, RZ, RZ, -R122 ;  /* 0x000000ffff7a7224 */ /* 0x000fe400078e0a7a */
[C---:B------:R-:W-:Y:S02]  /*8280*/  IMAD R124, R7.reuse, R124, R127 ;  /* 0x0000007c077c7224 */ /* 0x040fe400078e027f */
[--C-:B------:R-:W-:Y:S02]  /*8290*/  @!P3 IMAD.IADD R120, R120, 0x1, -R7.reuse ;  /* 0x000000017878b824 */ /* 0x100fe400078e0a07 */
[----:B------:R-:W-:Y:S01]  /*82a0*/  @!P0 IMAD.IADD R118, R118, 0x1, -R7 ;  /* 0x0000000176768824 */ /* 0x000fe200078e0a07 */
[----:B------:R-:W-:Y:S01]  /*82b0*/  ISETP.GE.AND P0, PT, R128, RZ, PT ;  /* 0x000000ff8000720c */ /* 0x000fe20003f06270 */
[C---:B------:R-:W-:Y:S01]  /*82c0*/  IMAD R122, R7.reuse, R122, R125 ;  /* 0x0000007a077a7224 */ /* 0x040fe200078e027d */
[----:B------:R-:W-:Y:S01]  /*82d0*/  IABS R128, R132 ;  /* 0x0000008400807213 */ /* 0x000fe20000000000 */
[----:B------:R-:W-:Y:S01]  /*82e0*/  @!P5 IMAD.MOV R120, RZ, RZ, -R120 ;  /* 0x000000ffff78d224 */ /* 0x000fe200078e0a78 */
[----:B------:R-:W-:Y:S01]  /*82f0*/  ISETP.GT.U32.AND P5, PT, R7, R124, PT ;  /* 0x0000007c0700720c */ /* 0x000fe20003fa4070 */
[----:B------:R-:W-:-:S02]  /*8300*/  IMAD.MOV R123, RZ, RZ, -R123 ;  /* 0x000000ffff7b7224 */ /* 0x000fc400078e0a7b */
[----:B------:R-:W-:Y:S01]  /*8310*/  @!P4 IMAD.MOV R118, RZ, RZ, -R118 ;  /* 0x000000ffff76c224 */ /* 0x000fe200078e0a76 */
[C---:B------:R-:W-:Y:S01]  /*8320*/  ISETP.GT.U32.AND P4, PT, R7.reuse, R122, PT ;  /* 0x0000007a0700720c */ /* 0x040fe20003f84070 */
[----:B------:R-:W-:Y:S01]  /*8330*/  IMAD R123, R7, R123, R126 ;  /* 0x0000007b077b7224 */ /* 0x000fe200078e027e */
[----:B------:R-:W-:Y:S01]  /*8340*/  IABS R126, R131 ;  /* 0x00000083007e7213 */ /* 0x000fe20000000000 */
[----:B------:R-:W-:Y:S01]  /*8350*/  @!P6 IMAD.IADD R119, R119, 0x1, -R7 ;  /* 0x000000017777e824 */ /* 0x000fe200078e0a07 */
[C---:B------:R-:W-:Y:S02]  /*8360*/  ISETP.GT.U32.AND P6, PT, R7.reuse, R121, PT ;  /* 0x000000790700720c */ /* 0x040fe40003fc4070 */
[----:B------:R-:W-:Y:S01]  /*8370*/  ISETP.GT.U32.AND P3, PT, R7, R123, PT ;  /* 0x0000007b0700720c */ /* 0x000fe20003f64070 */
[----:B------:R-:W-:-:S04]  /*8380*/  IMAD.HI.U32 R125, R0, R126, RZ ;  /* 0x0000007e007d7227 */ /* 0x000fc800078e00ff */
[----:B------:R-:W-:Y:S02]  /*8390*/  @!P5 IMAD.IADD R124, R124, 0x1, -R7 ;  /* 0x000000017c7cd824 */ /* 0x000fe400078e0a07 */
[----:B------:R-:W-:Y:S02]  /*83a0*/  IMAD.MOV R125, RZ, RZ, -R125 ;  /* 0x000000ffff7d7224 */ /* 0x000fe400078e0a7d */
[----:B------:R-:W-:Y:S01]  /*83b0*/  @!P4 IMAD.IADD R122, R122, 0x1, -R7 ;  /* 0x000000017a7ac824 */ /* 0x000fe200078e0a07 */
[C---:B------:R-:W-:Y:S01]  /*83c0*/  ISETP.GT.U32.AND P5, PT, R7.reuse, R124, PT ;  /* 0x0000007c0700720c */ /* 0x040fe20003fa4070 */
[C---:B------:R-:W-:Y:S02]  /*83d0*/  IMAD R125, R7.reuse, R125, R126 ;  /* 0x0000007d077d7224 */ /* 0x040fe400078e027e */
[----:B------:R-:W-:Y:S01]  /*83e0*/  IMAD.HI.U32 R126, R0, R128, RZ ;  /* 0x00000080007e7227 */ /* 0x000fe200078e00ff */
[----:B------:R-:W-:-:S03]  /*83f0*/  ISETP.GT.U32.AND P4, PT, R7, R122, PT ;  /* 0x0000007a0700720c */ /* 0x000fc60003f84070 */
[--C-:B------:R-:W-:Y:S02]  /*8400*/  @!P6 IMAD.IADD R121, R121, 0x1, -R7.reuse ;  /* 0x000000017979e824 */ /* 0x100fe400078e0a07 */
[----:B------:R-:W-:Y:S02]  /*8410*/  IMAD.MOV R126, RZ, RZ, -R126 ;  /* 0x000000ffff7e7224 */ /* 0x000fe400078e0a7e */
[----:B------:R-:W-:Y:S01]  /*8420*/  @!P3 IMAD.IADD R123, R123, 0x1, -R7 ;  /* 0x000000017b7bb824 */ /* 0x000fe200078e0a07 */
[C---:B------:R-:W-:Y:S01]  /*8430*/  ISETP.GT.U32.AND P6, PT, R7.reuse, R121, PT ;  /* 0x000000790700720c */ /* 0x040fe20003fc4070 */
[----:B------:R-:W-:Y:S01]  /*8440*/  IMAD R126, R7, R126, R128 ;  /* 0x0000007e077e7224 */ /* 0x000fe200078e0280 */
[----:B------:R-:W-:Y:S01]  /*8450*/  LOP3.LUT R128, R247, 0xf8, RZ, 0xfc, !PT ;  /* 0x000000f8f7807812 */ /* 0x000fe200078efcff */
[----:B------:R-:W-:Y:S01]  /*8460*/  @!P1 IMAD.MOV R119, RZ, RZ, -R119 ;  /* 0x000000ffff779224 */ /* 0x000fe200078e0a77 */
[----:B------:R-:W-:Y:S01]  /*8470*/  ISETP.GE.AND P1, PT, R129, RZ, PT ;  /* 0x000000ff8100720c */ /* 0x000fe20003f26270 */
[--C-:B------:R-:W-:Y:S01]  /*8480*/  @!P5 IMAD.IADD R124, R124, 0x1, -R7.reuse ;  /* 0x000000017c7cd824 */ /* 0x100fe200078e0a07 */
[----:B------:R-:W-:Y:S01]  /*8490*/  IABS R129, R133 ;  /* 0x0000008500817213 */ /* 0x000fe20000000000 */
[----:B------:R-:W-:Y:S01]  /*84a0*/  @!P4 IMAD.IADD R122, R122, 0x1, -R7 ;  /* 0x000000017a7ac824 */ /* 0x000fe200078e0a07 */
[----:B------:R-:W-:-:S02]  /*84b0*/  ISETP.GT.U32.AND P3, PT, R7, R123, PT ;  /* 0x0000007b0700720c */ /* 0x000fc40003f64070 */
[C---:B------:R-:W-:Y:S01]  /*84c0*/  ISETP.GT.U32.AND P5, PT, R7.reuse, R126, PT ;  /* 0x0000007e0700720c */ /* 0x040fe20003fa4070 */
[----:B------:R-:W-:Y:S01]  /*84d0*/  IMAD.HI.U32 R127, R0, R129, RZ ;  /* 0x00000081007f7227 */ /* 0x000fe200078e00ff */
[----:B------:R-:W-:-:S03]  /*84e0*/  ISETP.GT.U32.AND P4, PT, R7, R125, PT ;  /* 0x0000007d0700720c */ /* 0x000fc60003f84070 */
[----:B------:R-:W-:Y:S01]  /*84f0*/  @!P6 IMAD.IADD R121, R121, 0x1, -R7 ;  /* 0x000000017979e824 */ /* 0x000fe200078e0a07 */
[----:B------:R-:W-:Y:S01]  /*8500*/  ISETP.GE.AND P6, PT, R130, RZ, PT ;  /* 0x000000ff8200720c */ /* 0x000fe20003fc6270 */
[----:B------:R-:W-:Y:S02]  /*8510*/  IMAD.MOV R130, RZ, RZ, -R127 ;  /* 0x000000ffff827224 */ /* 0x000fe400078e0a7f */
[----:B------:R-:W-:Y:S01]  /*8520*/  @!P2 IMAD.MOV R121, RZ, RZ, -R121 ;  /* 0x000000ffff79a224 */ /* 0x000fe200078e0a79 */
[----:B------:R-:W-:Y:S01]  /*8530*/  ISETP.GE.AND P2, PT, R131, RZ, PT ;  /* 0x000000ff8300720c */ /* 0x000fe20003f46270 */
[----:B------:R-:W-:Y:S01]  /*8540*/  @!P3 IMAD.IADD R123, R123, 0x1, -R7 ;  /* 0x000000017b7bb824 */ /* 0x000fe200078e0a07 */
[----:B------:R-:W-:Y:S01]  /*8550*/  ISETP.GE.AND P3, PT, R133, RZ, PT ;  /* 0x000000ff8500720c */ /* 0x000fe20003f66270 */
[----:B------:R-:W-:Y:S01]  /*8560*/  IMAD R127, R7, R130, R129 ;  /* 0x00000082077f7224 */ /* 0x000fe200078e0281 */
[----:B------:R-:W-:Y:S01]  /*8570*/  IABS R130, R128 ;  /* 0x0000008000827213 */ /* 0x000fe20000000000 */
[--C-:B------:R-:W-:Y:S01]  /*8580*/  @!P5 IMAD.IADD R126, R126, 0x1, -R7.reuse ;  /* 0x000000017e7ed824 */ /* 0x100fe200078e0a07 */
[----:B------:R-:W-:Y:S01]  /*8590*/  LOP3.LUT R129, R247, 0xf6, RZ, 0xfc, !PT ;  /* 0x000000f6f7817812 */ /* 0x000fe200078efcff */
[----:B------:R-:W-:Y:S01]  /*85a0*/  @!P4 IMAD.IADD R125, R125, 0x1, -R7 ;  /* 0x000000017d7dc824 */ /* 0x000fe200078e0a07 */
[----:B------:R-:W-:Y:S01]  /*85b0*/  IABS R133, R135 ;  /* 0x0000008700857213 */ /* 0x000fe20000000000 */
[----:B------:R-:W-:Y:S01]  /*85c0*/  @!P1 IMAD.MOV R123, RZ, RZ, -R123 ;  /* 0x000000ffff7b9224 */ /* 0x000fe200078e0a7b */
[----:B------:R-:W-:Y:S01]  /*85d0*/  ISETP.GE.AND P1, PT, R128, RZ, PT ;  /* 0x000000ff8000720c */ /* 0x000fe20003f26270 */
[----:B------:R-:W-:Y:S01]  /*85e0*/  IMAD.HI.U32 R128, R0, R130, RZ ;  /* 0x0000008200807227 */ /* 0x000fe200078e00ff */
[----:B------:R-:W-:-:S02]  /*85f0*/  ISETP.GT.U32.AND P5, PT, R7, R126, PT ;  /* 0x0000007e0700720c */ /* 0x000fc40003fa4070 */
[----:B------:R-:W-:Y:S01]  /*8600*/  ISETP.GT.U32.AND P4, PT, R7, R125, PT ;  /* 0x0000007d0700720c */ /* 0x000fe20003f84070 */
[----:B------:R-:W-:Y:S01]  /*8610*/  IMAD.MOV R128, RZ, RZ, -R128 ;  /* 0x000000ffff807224 */ /* 0x000fe200078e0a80 */
[----:B------:R-:W-:Y:S01]  /*8620*/  IABS R131, R129 ;  /* 0x0000008100837213 */ /* 0x000fe20000000000 */
[----:B------:R-:W-:Y:S01]  /*8630*/  @!P6 IMAD.MOV R124, RZ, RZ, -R124 ;  /* 0x000000ffff7ce224 */ /* 0x000fe200078e0a7c */
[----:B------:R-:W-:Y:S01]  /*8640*/  ISETP.GE.AND P6, PT, R129, RZ, PT ;  /* 0x000000ff8100720c */ /* 0x000fe20003fc6270 */
[----:B------:R-:W-:Y:S02]  /*8650*/  IMAD R128, R7, R128, R130 ;  /* 0x0000008007807224 */ /* 0x000fe400078e0282 */
[----:B------:R-:W-:-:S04]  /*8660*/  IMAD.HI.U32 R129, R0, R131, RZ ;  /* 0x0000008300817227 */ /* 0x000fc800078e00ff */
[----:B------:R-:W-:Y:S01]  /*8670*/  @!P0 IMAD.MOV R122, RZ, RZ, -R122 ;  /* 0x000000ffff7a8224 */ /* 0x000fe200078e0a7a */
[----:B------:R-:W-:Y:S01]  /*8680*/  ISETP.GE.AND P0, PT, R132, RZ, PT ;  /* 0x000000ff8400720c */ /* 0x000fe20003f06270 */
[----:B------:R-:W-:Y:S02]  /*8690*/  IMAD.MOV R132, RZ, RZ, -R129 ;  /* 0x000000ffff847224 */ /* 0x000fe400078e0a81 */
[--C-:B------:R-:W-:Y:S01]  /*86a0*/  @!P5 IMAD.IADD R126, R126, 0x1, -R7.reuse ;  /* 0x000000017e7ed824 */ /* 0x100fe200078e0a07 */
[----:B------:R-:W-:Y:S01]  /*86b0*/  ISETP.GT.U32.AND P5, PT, R7, R128, PT ;  /* 0x000000800700720c */ /* 0x000fe20003fa4070 */
[----:B------:R-:W-:Y:S01]  /*86c0*/  @!P4 IMAD.IADD R125, R125, 0x1, -R7 ;  /* 0x000000017d7dc824 */ /* 0x000fe200078e0a07 */
[C---:B------:R-:W-:Y:S01]  /*86d0*/  ISETP.GT.U32.AND P4, PT, R7.reuse, R127, PT ;  /* 0x0000007f0700720c */ /* 0x040fe20003f84070 */
[----:B------:R-:W-:Y:S02]  /*86e0*/  IMAD R129, R7, R132, R131 ;  /* 0x0000008407817224 */ /* 0x000fe400078e0283 */
[----:B------:R-:W-:-:S02]  /*86f0*/  @!P2 IMAD.MOV R125, RZ, RZ, -R125 ;  /* 0x000000ffff7da224 */ /* 0x000fc400078e0a7d */
[----:B------:R-:W-:Y:S01]  /*8700*/  IMAD.HI.U32 R130, R0, R133, RZ ;  /* 0x0000008500827227 */ /* 0x000fe200078e00ff */
[----:B------:R-:W-:-:S03]  /*8710*/  ISETP.GT.U32.AND P2, PT, R7, R129, PT ;  /* 0x000000810700720c */ /* 0x000fc60003f44070 */
[----:B------:R-:W-:Y:S02]  /*8720*/  IMAD.MOV R130, RZ, RZ, -R130 ;  /* 0x000000ffff827224 */ /* 0x000fe400078e0a82 */
[--C-:B------:R-:W-:Y:S02]  /*8730*/  @!P5 IMAD.IADD R128, R128, 0x1, -R7.reuse ;  /* 0x000000018080d824 */ /* 0x100fe400078e0a07 */
[----:B------:R-:W-:Y:S01]  /*8740*/  @!P0 IMAD.MOV R126, RZ, RZ, -R126 ;  /* 0x000000ffff7e8224 */ /* 0x000fe200078e0a7e */
[----:B------:R-:W-:Y:S01]  /*8750*/  ISETP.GE.AND P0, PT, R135, RZ, PT ;  /* 0x000000ff8700720c */ /* 0x000fe20003f06270 */
[----:B------:R-:W-:Y:S01]  /*8760*/  IMAD.HI.U32 R131, R0, R134, RZ ;  /* 0x0000008600837227 */ /* 0x000fe200078e00ff */
[----:B------:R-:W-:Y:S02]  /*8770*/  ISETP.GT.U32.AND P5, PT, R7, R128, PT ;  /* 0x000000800700720c */ /* 0x000fe40003fa4070 */
[----:B------:R-:W-:Y:S01]  /*8780*/  IABS R135, R142 ;  /* 0x0000008e00877213 */ /* 0x000fe20000000000 */
[----:B------:R-:W-:-:S02]  /*8790*/  @!P2 IMAD.IADD R129, R129, 0x1, -R7 ;  /* 0x000000018181a824 */ /* 0x000fc400078e0a07 */
[C---:B------:R-:W-:Y:S02]  /*87a0*/  IMAD R130, R7.reuse, R130, R133 ;  /* 0x0000008207827224 */ /* 0x040fe400078e0285 */
[----:B------:R-:W-:Y:S01]  /*87b0*/  IMAD.MOV R131, RZ, RZ, -R131 ;  /* 0x000000ffff837224 */ /* 0x000fe200078e0a83 */
[----:B------:R-:W-:Y:S01]  /*87c0*/  ISETP.GT.U32.AND P2, PT, R7, R129, PT ;  /* 0x000000810700720c */ /* 0x000fe20003f44070 */
[----:B------:R-:W-:-:S04]  /*87d0*/  IMAD.HI.U32 R132, R0, R135, RZ ;  /* 0x0000008700847227 */ /* 0x000fc800078e00ff */
[----:B------:R-:W-:Y:S01]  /*87e0*/  @!P5 IMAD.IADD R128, R128, 0x1, -R7 ;  /* 0x000000018080d824 */ /* 0x000fe200078e0a07 */
[C---:B------:R-:W-:Y:S01]  /*87f0*/  ISETP.GT.U32.AND P5, PT, R7.reuse, R130, PT ;  /* 0x000000820700720c */ /* 0x040fe20003fa4070 */
[----:B------:R-:W-:Y:S02]  /*8800*/  IMAD R131, R7, R131, R134 ;  /* 0x0000008307837224 */ /* 0x000fe400078e0286 */
[----:B------:R-:W-:Y:S02]  /*8810*/  IMAD.MOV R132, RZ, RZ, -R132 ;  /* 0x000000ffff847224 */ /* 0x000fe400078e0a84 */
[----:B------:R-:W-:-:S04]  /*8820*/  IMAD.HI.U32 R133, R0, R137, RZ ;  /* 0x0000008900857227 */ /* 0x000fc800078e00ff */
[----:B------:R-:W-:Y:S01]  /*8830*/  @!P2 IMAD.IADD R129, R129, 0x1, -R7 ;  /* 0x000000018181a824 */ /* 0x000fe200078e0a07 */
[C---:B------:R-:W-:Y:S01]  /*8840*/  ISETP.GT.U32.AND P2, PT, R7.reuse, R131, PT ;  /* 0x000000830700720c */ /* 0x040fe20003f44070 */
[----:B------:R-:W-:Y:S02]  /*8850*/  IMAD R132, R7, R132, R135 ;  /* 0x0000008407847224 */ /* 0x000fe400078e0287 */
[----:B------:R-:W-:Y:S02]  /*8860*/  @!P4 IMAD.IADD R127, R127, 0x1, -R7 ;  /* 0x000000017f7fc824 */ /* 0x000fe400078e0a07 */
[----:B------:R-:W-:Y:S02]  /*8870*/  IMAD.MOV R138, RZ, RZ, -R133 ;  /* 0x000000ffff8a7224 */ /* 0x000fe400078e0a85 */
[----:B------:R-:W-:Y:S01]  /*8880*/  @!P5 IMAD.IADD R130, R130, 0x1, -R7 ;  /* 0x000000018282d824 */ /* 0x000fe200078e0a07 */
[C---:B------:R-:W-:Y:S01]  /*8890*/  ISETP.GT.U32.AND P5, PT, R7.reuse, R132, PT ;  /* 0x000000840700720c */ /* 0x040fe20003fa4070 */
[C---:B------:R-:W-:Y:S01]  /*88a0*/  IMAD R133, R7.reuse, R138, R137 ;  /* 0x0000008a07857224 */ /* 0x040fe200078e0289 */
[----:B------:R-:W-:Y:S01]  /*88b0*/  ISETP.GT.U32.AND P4, PT, R7, R127, PT ;  /* 0x0000007f0700720c */ /* 0x000fe20003f84070 */
[----:B------:R-:W-:-:S04]  /*88c0*/  IMAD.HI.U32 R134, R0, R139, RZ ;  /* 0x0000008b00867227 */ /* 0x000fc800078e00ff */
[--C-:B------:R-:W-:Y:S01]  /*88d0*/  @!P2 IMAD.IADD R131, R131, 0x1, -R7.reuse ;  /* 0x000000018383a824 */ /* 0x100fe200078e0a07 */
[C---:B------:R-:W-:Y:S01]  /*88e0*/  ISETP.GT.U32.AND P2, PT, R7.reuse, R133, PT ;  /* 0x000000850700720c */ /* 0x040fe20003f44070 */
[----:B------:R-:W-:Y:S02]  /*88f0*/  IMAD.MOV R134, RZ, RZ, -R134 ;  /* 0x000000ffff867224 */ /* 0x000fe400078e0a86 */
[----:B------:R-:W-:Y:S02]  /*8900*/  @!P1 IMAD.MOV R128, RZ, RZ, -R128 ;  /* 0x000000ffff809224 */ /* 0x000fe400078e0a80 */
[--C-:B------:R-:W-:Y:S01]  /*8910*/  @!P5 IMAD.IADD R132, R132, 0x1, -R7.reuse ;  /* 0x000000018484d824 */ /* 0x100fe200078e0a07 */
[----:B------:R-:W-:Y:S01]  /*8920*/  ISETP.GT.U32.AND P5, PT, R7, R130, PT ;  /* 0x000000820700720c */ /* 0x000fe20003fa4070 */
[----:B------:R-:W-:Y:S01]  /*8930*/  @!P4 IMAD.IADD R127, R127, 0x1, -R7 ;  /* 0x000000017f7fc824 */ /* 0x000fe200078e0a07 */
[----:B------:R-:W-:Y:S01]  /*8940*/  ISETP.GE.AND P4, PT, R136, RZ, PT ;  /* 0x000000ff8800720c */ /* 0x000fe20003f86270 */
[C---:B------:R-:W-:Y:S01]  /*8950*/  IMAD R134, R7.reuse, R134, R139 ;  /* 0x0000008607867224 */ /* 0x040fe200078e028b */
[----:B------:R-:W-:Y:S01]  /*8960*/  ISETP.GT.U32.AND P1, PT, R7, R132, PT ;  /* 0x000000840700720c */ /* 0x000fe20003f24070 */
[----:B------:R-:W-:Y:S01]  /*8970*/  IMAD.HI.U32 R136, R0, R141, RZ ;  /* 0x0000008d00887227 */ /* 0x000fe200078e00ff */
[----:B------:R-:W-:-:S03]  /*8980*/  IABS R139, R147 ;  /* 0x00000093008b7213 */ /* 0x000fc60000000000 */
[----:B------:R-:W-:Y:S01]  /*8990*/  @!P3 IMAD.MOV R127, RZ, RZ, -R127 ;  /* 0x000000ffff7fb224 */ /* 0x000fe200078e0a7f */
[----:B------:R-:W-:Y:S01]  /*89a0*/  ISETP.GT.U32.AND P3, PT, R7, R131, PT ;  /* 0x000000830700720c */ /* 0x000fe20003f64070 */
[----:B------:R-:W-:Y:S02]  /*89b0*/  @!P2 IMAD.IADD R133, R133, 0x1, -R7 ;  /* 0x000000018585a824 */ /* 0x000fe400078e0a07 */
[----:B------:R-:W-:Y:S01]  /*89c0*/  @!P6 IMAD.MOV R129, RZ, RZ, -R129 ;  /* 0x000000ffff81e224 */ /* 0x000fe200078e0a81 */
[C---:B------:R-:W-:Y:S01]  /*89d0*/  ISETP.GT.U32.AND P6, PT, R7.reuse, R134, PT ;  /* 0x000000860700720c */ /* 0x040fe20003fc4070 */
[----:B------:R-:W-:Y:S01]  /*89e0*/  IMAD.HI.U32 R135, R0, R140, RZ ;  /* 0x0000008c00877227 */ /* 0x000fe200078e00ff */
[----:B------:R-:W-:-:S03]  /*89f0*/  ISETP.GT.U32.AND P2, PT, R7, R133, PT ;  /* 0x000000850700720c */ /* 0x000fc60003f44070 */
[----:B------:R-:W-:Y:S02]  /*8a00*/  IMAD.MOV R136, RZ, RZ, -R136 ;  /* 0x000000ffff887224 */ /* 0x000fe400078e0a88 */
[----:B------:R-:W-:Y:S02]  /*8a10*/  IMAD.MOV R135, RZ, RZ, -R135 ;  /* 0x000000ffff877224 */ /* 0x000fe400078e0a87 */
[C---:B------:R-:W-:Y:S01]  /*8a20*/  IMAD R136, R7.reuse, R136, R141 ;  /* 0x0000008807887224 */ /* 0x040fe200078e028d */
[----:B------:R-:W-:Y:S01]  /*8a30*/  IABS R141, R148 ;  /* 0x00000094008d7213 */ /* 0x000fe20000000000 */
[C---:B------:R-:W-:Y:S02]  /*8a40*/  IMAD R135, R7.reuse, R135, R140 ;  /* 0x0000008707877224 */ /* 0x040fe400078e028c */
[--C-:B------:R-:W-:Y:S01]  /*8a50*/  @!P1 IMAD.IADD R132, R132, 0x1, -R7.reuse ;  /* 0x0000000184849824 */ /* 0x100fe200078e0a07 */
[C---:B------:R-:W-:Y:S01]  /*8a60*/  ISETP.GT.U32.AND P1, PT, R7.reuse, R136, PT ;  /* 0x000000880700720c */ /* 0x040fe20003f24070 */
[--C-:B------:R-:W-:Y:S01]  /*8a70*/  @!P5 IMAD.IADD R130, R130, 0x1, -R7.reuse ;  /* 0x000000018282d824 */ /* 0x100fe200078e0a07 */
[----:B------:R-:W-:Y:S01]  /*8a80*/  ISETP.GT.U32.AND P5, PT, R7, R135, PT ;  /* 0x000000870700720c */ /* 0x000fe20003fa4070 */
[--C-:B------:R-:W-:Y:S01]  /*8a90*/  @!P3 IMAD.IADD R131, R131, 0x1, -R7.reuse ;  /* 0x000000018383b824 */ /* 0x100fe200078e0a07 */
[----:B------:R-:W-:Y:S01]  /*8aa0*/  ISETP.GE.AND P3, PT, R142, RZ, PT ;  /* 0x000000ff8e00720c */ /* 0x000fe20003f66270 */
[----:B------:R-:W-:Y:S01]  /*8ab0*/  @!P6 IMAD.IADD R134, R134, 0x1, -R7 ;  /* 0x000000018686e824 */ /* 0x000fe200078e0a07 */
[----:B------:R-:W-:Y:S01]  /*8ac0*/  ISETP.GE.AND P6, PT, R144, RZ, PT ;  /* 0x000000ff9000720c */ /* 0x000fe20003fc6270 */
[----:B------:R-:W-:Y:S01]  /*8ad0*/  IMAD.HI.U32 R137, R0, R139, RZ ;  /* 0x0000008b00897227 */ /* 0x000fe200078e00ff */
[----:B------:R-:W-:-:S03]  /*8ae0*/  LOP3.LUT R144, R247, 0xe0, RZ, 0xfc, !PT ;  /* 0x000000e0f7907812 */ /* 0x000fc600078efcff */
[----:B------:R-:W-:Y:S01]  /*8af0*/  @!P2 IMAD.IADD R133, R133, 0x1, -R7 ;  /* 0x000000018585a824 */ /* 0x000fe200078e0a07 */
[----:B------:R-:W-:Y:S01]  /*8b00*/  ISETP.GE.AND P2, PT, R143, RZ, PT ;  /* 0x000000ff8f00720c */ /* 0x000fe20003f46270 */
[----:B------:R-:W-:Y:S01]  /*8b10*/  @!P0 IMAD.MOV R130, RZ, RZ, -R130 ;  /* 0x000000ffff828224 */ /* 0x000fe200078e0a82 */
[----:B------:R-:W-:Y:S01]  /*8b20*/  ISETP.GT.U32.AND P0, PT, R7, R134, PT ;  /* 0x000000860700720c */ /* 0x000fe20003f04070 */
[----:B------:R-:W-:Y:S01]  /*8b30*/  IMAD.HI.U32 R138, R0, R141, RZ ;  /* 0x0000008d008a7227 */ /* 0x000fe200078e00ff */
[----:B------:R-:W-:-:S03]  /*8b40*/  IABS R143, R144 ;  /* 0x00000090008f7213 */ /* 0x000fc60000000000 */
[----:B------:R-:W-:Y:S02]  /*8b50*/  IMAD.MOV R140, RZ, RZ, -R137 ;  /* 0x000000ffff8c7224 */ /* 0x000fe400078e0a89 */
[----:B------:R-:W-:Y:S02]  /*8b60*/  IMAD.MOV R138, RZ, RZ, -R138 ;  /* 0x000000ffff8a7224 */ /* 0x000fe400078e0a8a */
[----:B------:R-:W-:Y:S01]  /*8b70*/  IMAD R137, R7, R140, R139 ;  /* 0x0000008c07897224 */ /* 0x000fe200078e028b */
[----:B------:R-:W-:Y:S01]  /*8b80*/  LOP3.LUT R140, R247, 0xe2, RZ, 0xfc, !PT ;  /* 0x000000e2f78c7812 */ /* 0x000fe200078efcff */
[--C-:B------:R-:W-:Y:S02]  /*8b90*/  @!P1 IMAD.IADD R136, R136, 0x1, -R7.reuse ;  /* 0x0000000188889824 */ /* 0x100fe400078e0a07 */
[----:B------:R-:W-:Y:S01]  /*8ba0*/  @!P5 IMAD.IADD R135, R135, 0x1, -R7 ;  /* 0x000000018787d824 */ /* 0x000fe200078e0a07 */
[----:B------:R-:W-:Y:S01]  /*8bb0*/  ISETP.GE.AND P5, PT, R145, RZ, PT ;  /* 0x000000ff9100720c */ /* 0x000fe20003fa6270 */
[C---:B------:R-:W-:Y:S01]  /*8bc0*/  IMAD R138, R7.reuse, R138, R141 ;  /* 0x0000008a078a7224 */ /* 0x040fe200078e028d */
[C---:B------:R-:W-:Y:S01]  /*8bd0*/  ISETP.GT.U32.AND P1, PT, R7.reuse, R136, PT ;  /* 0x000000880700720c */ /* 0x040fe20003f24070 */
[----:B------:R-:W-:Y:S01]  /*8be0*/  @!P3 IMAD.MOV R132, RZ, RZ, -R132 ;  /* 0x000000ffff84b224 */ /* 0x000fe200078e0a84 */
[C---:B------:R-:W-:Y:S01]  /*8bf0*/  ISETP.GT.U32.AND P3, PT, R7.reuse, R137, PT ;  /* 0x000000890700720c */ /* 0x040fe20003f64070 */
[----:B------:R-:W-:Y:S01]  /*8c00*/  @!P4 IMAD.MOV R131, RZ, RZ, -R131 ;  /* 0x000000ffff83c224 */ /* 0x000fe200078e0a83 */
[----:B------:R-:W-:Y:S01]  /*8c10*/  IABS R141, R140 ;  /* 0x0000008c008d7213 */ /* 0x000fe20000000000 */
[----:B------:R-:W-:Y:S01]  /*8c20*/  @!P2 IMAD.MOV R133, RZ, RZ, -R133 ;  /* 0x000000ffff85a224 */ /* 0x000fe200078e0a85 */
[C---:B------:R-:W-:Y:S01]  /*8c30*/  ISETP.GT.U32.AND P4, PT, R7.reuse, R135, PT ;  /* 0x000000870700720c */ /* 0x040fe20003f84070 */
[----:B------:R-:W-:Y:S01]  /*8c40*/  @!P0 IMAD.IADD R134, R134, 0x1, -R7 ;  /* 0x0000000186868824 */ /* 0x000fe200078e0a07 */
[----:B------:R-:W-:Y:S01]  /*8c50*/  ISETP.GE.AND P2, PT, R146, RZ, PT ;  /* 0x000000ff9200720c */ /* 0x000fe20003f46270 */
[----:B------:R-:W-:Y:S01]  /*8c60*/  IMAD.HI.U32 R139, R0, R141, RZ ;  /* 0x0000008d008b7227 */ /* 0x000fe200078e00ff */
[----:B------:R-:W-:-:S03]  /*8c70*/  ISETP.GT.U32.AND P0, PT, R7, R138, PT ;  /* 0x0000008a0700720c */ /* 0x000fc60003f04070 */
[----:B------:R-:W-:Y:S02]  /*8c80*/  IMAD.MOV R142, RZ, RZ, -R139 ;  /* 0x000000ffff8e7224 */ /* 0x000fe400078e0a8b */
[--C-:B------:R-:W-:Y:S01]  /*8c90*/  @!P1 IMAD.IADD R136, R136, 0x1, -R7.reuse ;  /* 0x0000000188889824 */ /* 0x100fe200078e0a07 */
[----:B------:R-:W-:Y:S01]  /*8ca0*/  ISETP.GE.AND P1, PT, R148, RZ, PT ;  /* 0x000000ff9400720c */ /* 0x000fe20003f26270 */
[----:B------:R-:W-:Y:S01]  /*8cb0*/  @!P3 IMAD.IADD R137, R137, 0x1, -R7 ;  /* 0x000000018989b824 */ /* 0x000fe200078e0a07 */
[----:B------:R-:W-:Y:S01]  /*8cc0*/  ISETP.GE.AND P3, PT, R140, RZ, PT ;  /* 0x000000ff8c00720c */ /* 0x000fe20003f66270 */
[----:B------:R-:W-:Y:S01]  /*8cd0*/  IMAD R139, R7, R142, R141 ;  /* 0x0000008e078b7224 */ /* 0x000fe200078e028d */
[----:B------:R-:W-:Y:S01]  /*8ce0*/  LOP3.LUT R141, R247, 0xde, RZ, 0xfc, !PT ;  /* 0x000000def78d7812 */ /* 0x000fe200078efcff */
[--C-:B------:R-:W-:Y:S01]  /*8cf0*/  @!P4 IMAD.IADD R135, R135, 0x1, -R7.reuse ;  /* 0x000000018787c824 */ /* 0x100fe200078e0a07 */
[----:B------:R-:W-:Y:S01]  /*8d00*/  ISETP.GE.AND P4, PT, R147, RZ, PT ;  /* 0x000000ff9300720c */ /* 0x000fe20003f86270 */
[----:B------:R-:W-:Y:S01]  /*8d10*/  @!P0 IMAD.IADD R138, R138, 0x1, -R7 ;  /* 0x000000018a8a8824 */ /* 0x000fe200078e0a07 */
[C---:B------:R-:W-:Y:S01]  /*8d20*/  ISETP.GT.U32.AND P0, PT, R7.reuse, R137, PT ;  /* 0x000000890700720c */ /* 0x040fe20003f04070 */
[----:B------:R-:W-:Y:S01]  /*8d30*/  @!P2 IMAD.MOV R136, RZ, RZ, -R136 ;  /* 0x000000ffff88a224 */ /* 0x000fe200078e0a88 */
[C---:B------:R-:W-:Y:S01]  /*8d40*/  ISETP.GT.U32.AND P2, PT, R7.reuse, R139, PT ;  /* 0x0000008b0700720c */ /* 0x040fe20003f44070 */
[----:B------:R-:W-:Y:S01]  /*8d50*/  @!P5 IMAD.MOV R135, RZ, RZ, -R135 ;  /* 0x000000ffff87d224 */ /* 0x000fe200078e0a87 */
[----:B------:R-:W-:Y:S01]  /*8d60*/  ISETP.GT.U32.AND P5, PT, R7, R138, PT ;  /* 0x0000008a0700720c */ /* 0x000fe20003fa4070 */
[----:B------:R-:W-:Y:S01]  /*8d70*/  IMAD.HI.U32 R140, R0, R143, RZ ;  /* 0x0000008f008c7227 */ /* 0x000fe200078e00ff */
[----:B------:R-:W-:-:S02]  /*8d80*/  LOP3.LUT R142, R247, 0xdc, RZ, 0xfc, !PT ;  /* 0x000000dcf78e7812 */ /* 0x000fc400078efcff */
[----:B------:R-:W-:Y:S01]  /*8d90*/  LOP3.LUT R147, R247, 0xda, RZ, 0xfc, !PT ;  /* 0x000000daf7937812 */ /* 0x000fe200078efcff */
[----:B------:R-:W-:Y:S01]  /*8da0*/  IMAD.MOV R140, RZ, RZ, -R140 ;  /* 0x000000ffff8c7224 */ /* 0x000fe200078e0a8c */
[----:B------:R-:W-:Y:S01]  /*8db0*/  IABS R145, R142 ;  /* 0x0000008e00917213 */ /* 0x000fe20000000000 */
[----:B------:R-:W-:Y:S01]  /*8dc0*/  @!P6 IMAD.MOV R134, RZ, RZ, -R134 ;  /* 0x000000ffff86e224 */ /* 0x000fe200078e0a86 */
[----:B------:R-:W-:Y:S01]  /*8dd0*/  ISETP.GE.AND P6, PT, R144, RZ, PT ;  /* 0x000000ff9000720c */ /* 0x000fe20003fc6270 */
[----:B------:R-:W-:Y:S01]  /*8de0*/  IMAD R140, R7, R140, R143 ;  /* 0x0000008c078c7224 */ /* 0x000fe200078e028f */
[----:B------:R-:W-:Y:S01]  /*8df0*/  IABS R144, R141 ;  /* 0x0000008d00907213 */ /* 0x000fe20000000000 */
[--C-:B------:R-:W-:Y:S01]  /*8e00*/  @!P0 IMAD.IADD R137, R137, 0x1, -R7.reuse ;  /* 0x0000000189898824 */ /* 0x100fe200078e0a07 */
[----:B------:R-:W-:Y:S01]  /*8e10*/  ISETP.GE.AND P0, PT, R141, RZ, PT ;  /* 0x000000ff8d00720c */ /* 0x000fe20003f06270 */
[--C-:B------:R-:W-:Y:S01]  /*8e20*/  @!P2 IMAD.IADD R139, R139, 0x1, -R7.reuse ;  /* 0x000000018b8ba824 */ /* 0x100fe200078e0a07 */
[----:B------:R-:W-:Y:S01]  /*8e30*/  IABS R146, R147 ;  /* 0x0000009300927213 */ /* 0x000fe20000000000 */
[----:B------:R-:W-:Y:S01]  /*8e40*/  @!P5 IMAD.IADD R138, R138, 0x1, -R7 ;  /* 0x000000018a8ad824 */ /* 0x000fe200078e0a07 */
[C---:B------:R-:W-:Y:S01]  /*8e50*/  ISETP.GT.U32.AND P5, PT, R7.reuse, R140, PT ;  /* 0x0000008c0700720c */ /* 0x040fe20003fa4070 */
[----:B------:R-:W-:Y:S01]  /*8e60*/  @!P4 IMAD.MOV R137, RZ, RZ, -R137 ;  /* 0x000000ffff89c224 */ /* 0x000fe200078e0a89 */
[----:B------:R-:W-:Y:S01]  /*8e70*/  ISETP.GT.U32.AND P4, PT, R7, R139, PT ;  /* 0x0000008b0700720c */ /* 0x000fe20003f84070 */
[----:B------:R-:W-:Y:S01]  /*8e80*/  IMAD.HI.U32 R141, R0, R144, RZ ;  /* 0x00000090008d7227 */ /* 0x000fe200078e00ff */
[----:B------:R-:W-:-:S02]  /*8e90*/  ISETP.GE.AND P2, PT, R142, RZ, PT ;  /* 0x000000ff8e00720c */ /* 0x000fc40003f46270 */
[----:B------:R-:W-:Y:S01]  /*8ea0*/  IABS R148, R151 ;  /* 0x0000009700947213 */ /* 0x000fe20000000000 */
[----:B------:R-:W-:Y:S02]  /*8eb0*/  IMAD.MOV R141, RZ, RZ, -R141 ;  /* 0x000000ffff8d7224 */ /* 0x000fe400078e0a8d */
[----:B------:R-:W-:-:S04]  /*8ec0*/  IMAD.HI.U32 R142, R0, R145, RZ ;  /* 0x00000091008e7227 */ /* 0x000fc800078e00ff */
[----:B------:R-:W-:Y:S02]  /*8ed0*/  IMAD R141, R7, R141, R144 ;  /* 0x0000008d078d7224 */ /* 0x000fe400078e0290 */
[--C-:B------:R-:W-:Y:S02]  /*8ee0*/  @!P5 IMAD.IADD R140, R140, 0x1, -R7.reuse ;  /* 0x000000018c8cd824 */ /* 0x100fe400078e0a07 */
[----:B------:R-:W-:Y:S01]  /*8ef0*/  @!P4 IMAD.IADD R139, R139, 0x1, -R7 ;  /* 0x000000018b8bc824 */ /* 0x000fe200078e0a07 */
[C---:B------:R-:W-:Y:S01]  /*8f00*/  ISETP.GT.U32.AND P4, PT, R7.reuse, R141, PT ;  /* 0x0000008d0700720c */ /* 0x040fe20003f84070 */
[----:B------:R-:W-:Y:S01]  /*8f10*/  IMAD.HI.U32 R143, R0, R146, RZ ;  /* 0x00000092008f7227 */ /* 0x000fe200078e00ff */
[----:B------:R-:W-:-:S03]  /*8f20*/  ISETP.GT.U32.AND P5, PT, R7, R140, PT ;  /* 0x0000008c0700720c */ /* 0x000fc60003fa4070 */
[----:B------:R-:W-:Y:S01]  /*8f30*/  @!P1 IMAD.MOV R138, RZ, RZ, -R138 ;  /* 0x000000ffff8a9224 */ /* 0x000fe200078e0a8a */
[----:B------:R-:W-:Y:S01]  /*8f40*/  ISETP.GE.AND P1, PT, R147, RZ, PT ;  /* 0x000000ff9300720c */ /* 0x000fe20003f26270 */
[----:B------:R-:W-:Y:S01]  /*8f50*/  IMAD.MOV R142, RZ, RZ, -R142 ;  /* 0x000000ffff8e7224 */ /* 0x000fe200078e0a8e */
[----:B------:R-:W-:Y:S01]  /*8f60*/  LOP3.LUT R147, R247, 0xd8, RZ, 0xfc, !PT ;  /* 0x000000d8f7937812 */ /* 0x000fe200078efcff */
[----:B------:R-:W-:Y:S02]  /*8f70*/  IMAD.MOV R143, RZ, RZ, -R143 ;  /* 0x000000ffff8f7224 */ /* 0x000fe400078e0a8f */
[C---:B------:R-:W-:Y:S01]  /*8f80*/  IMAD R142, R7.reuse, R142, R145 ;  /* 0x0000008e078e7224 */ /* 0x040fe200078e0291 */
[----:B------:R-:W-:Y:S01]  /*8f90*/  IABS R145, R147 ;  /* 0x0000009300917213 */ /* 0x000fe20000000000 */
[----:B------:R-:W-:Y:S02]  /*8fa0*/  IMAD R143, R7, R143, R146 ;  /* 0x0000008f078f7224 */ /* 0x000fe400078e0292 */
[----:B------:R-:W-:-:S02]  /*8fb0*/  @!P4 IMAD.IADD R141, R141, 0x1, -R7 ;  /* 0x000000018d8dc824 */ /* 0x000fc400078e0a07 */
[----:B------:R-:W-:Y:S01]  /*8fc0*/  @!P5 IMAD.IADD R140, R140, 0x1, -R7 ;  /* 0x000000018c8cd824 */ /* 0x000fe200078e0a07 */
[C---:B------:R-:W-:Y:S01]  /*8fd0*/  ISETP.GT.U32.AND P5, PT, R7.reuse, R142, PT ;  /* 0x0000008e0700720c */ /* 0x040fe20003fa4070 */
[----:B------:R-:W-:Y:S01]  /*8fe0*/  @!P3 IMAD.MOV R139, RZ, RZ, -R139 ;  /* 0x000000ffff8bb224 */ /* 0x000fe200078e0a8b */
[C---:B------:R-:W-:Y:S01]  /*8ff0*/  ISETP.GT.U32.AND P3, PT, R7.reuse, R141, PT ;  /* 0x0000008d0700720c */ /* 0x040fe20003f64070 */
[----:B------:R-:W-:Y:S01]  /*9000*/  IMAD.HI.U32 R144, R0, R145, RZ ;  /* 0x0000009100907227 */ /* 0x000fe200078e00ff */
[----:B------:R-:W-:-:S03]  /*9010*/  ISETP.GT.U32.AND P4, PT, R7, R143, PT ;  /* 0x0000008f0700720c */ /* 0x000fc60003f84070 */
[----:B------:R-:W-:Y:S02]  /*9020*/  IMAD.MOV R144, RZ, RZ, -R144 ;  /* 0x000000ffff907224 */ /* 0x000fe400078e0a90 */
[----:B------:R-:W-:-:S04]  /*9030*/  IMAD.HI.U32 R146, R0, R149, RZ ;  /* 0x0000009500927227 */ /* 0x000fc800078e00ff */
[----:B------:R-:W-:Y:S02]  /*9040*/  IMAD R144, R7, R144, R145 ;  /* 0x0000009007907224 */ /* 0x000fe400078e0291 */
[--C-:B------:R-:W-:Y:S02]  /*9050*/  @!P5 IMAD.IADD R142, R142, 0x1, -R7.reuse ;  /* 0x000000018e8ed824 */ /* 0x100fe400078e0a07 */
[--C-:B------:R-:W-:Y:S01]  /*9060*/  @!P3 IMAD.IADD R141, R141, 0x1, -R7.reuse ;  /* 0x000000018d8db824 */ /* 0x100fe200078e0a07 */
[----:B------:R-:W-:Y:S01]  /*9070*/  ISETP.GT.U32.AND P3, PT, R7, R144, PT ;  /* 0x000000900700720c */ /* 0x000fe20003f64070 */
[----:B------:R-:W-:Y:S01]  /*9080*/  @!P4 IMAD.IADD R143, R143, 0x1, -R7 ;  /* 0x000000018f8fc824 */ /* 0x000fe200078e0a07 */
[C---:B------:R-:W-:Y:S01]  /*9090*/  ISETP.GT.U32.AND P5, PT, R7.reuse, R142, PT ;  /* 0x0000008e0700720c */ /* 0x040fe20003fa4070 */
[----:B------:R-:W-:Y:S02]  /*90a0*/  IMAD.MOV R146, RZ, RZ, -R146 ;  /* 0x000000ffff927224 */ /* 0x000fe400078e0a92 */
[----:B------:R-:W-:Y:S01]  /*90b0*/  IMAD.HI.U32 R145, R0, R148, RZ ;  /* 0x0000009400917227 */ /* 0x000fe200078e00ff */
[----:B------:R-:W-:-:S03]  /*90c0*/  ISETP.GT.U32.AND P4, PT, R7, R143, PT ;  /* 0x0000008f0700720c */ /* 0x000fc60003f84070 */
[----:B------:R-:W-:Y:S02]  /*90d0*/  IMAD R146, R7, R146, R149 ;  /* 0x0000009207927224 */ /* 0x000fe400078e0295 */
[----:B------:R-:W-:Y:S02]  /*90e0*/  @!P0 IMAD.MOV R141, RZ, RZ, -R141 ;  /* 0x000000ffff8d8224 */ /* 0x000fe400078e0a8d */
[--C-:B------:R-:W-:Y:S02]  /*90f0*/  @!P3 IMAD.IADD R144, R144, 0x1, -R7.reuse ;  /* 0x000000019090b824 */ /* 0x100fe400078e0a07 */
[----:B------:R-:W-:Y:S01]  /*9100*/  @!P5 IMAD.IADD R142, R142, 0x1, -R7 ;  /* 0x000000018e8ed824 */ /* 0x000fe200078e0a07 */
[----:B------:R-:W-:Y:S01]  /*9110*/  ISETP.GE.AND P5, PT, R151, RZ, PT ;  /* 0x000000ff9700720c */ /* 0x000fe20003fa6270 */
[----:B------:R-:W-:Y:S01]  /*9120*/  IMAD.MOV R145, RZ, RZ, -R145 ;  /* 0x000000ffff917224 */ /* 0x000fe200078e0a91 */
[----:B------:R-:W-:Y:S01]  /*9130*/  ISETP.GT.U32.AND P0, PT, R7, R144, PT ;  /* 0x000000900700720c */ /* 0x000fe20003f04070 */
[----:B------:R-:W-:Y:S01]  /*9140*/  @!P4 IMAD.IADD R143, R143, 0x1, -R7 ;  /* 0x000000018f8fc824 */ /* 0x000fe200078e0a07 */
[----:B------:R-:W-:Y:S01]  /*9150*/  ISETP.GT.U32.AND P4, PT, R7, R146, PT ;  /* 0x000000920700720c */ /* 0x000fe20003f84070 */
[----:B------:R-:W-:Y:S01]  /*9160*/  @!P6 IMAD.MOV R140, RZ, RZ, -R140 ;  /* 0x000000ffff8ce224 */ /* 0x000fe200078e0a8c */
[----:B------:R-:W-:Y:S01]  /*9170*/  LOP3.LUT R151, R247, 0xd0, RZ, 0xfc, !PT ;  /* 0x000000d0f7977812 */ /* 0x000fe200078efcff */
[----:B------:R-:W-:Y:S01]  /*9180*/  IMAD R145, R7, R145, R148 ;  /* 0x0000009107917224 */ /* 0x000fe200078e0294 */
[----:B------:R-:W-:Y:S01]  /*9190*/  ISETP.GE.AND P6, PT, R147, RZ, PT ;  /* 0x000000ff9300720c */ /* 0x000fe20003fc6270 */
[----:B------:R-:W-:Y:S01]  /*91a0*/  IMAD.HI.U32 R147, R0, R150, RZ ;  /* 0x0000009600937227 */ /* 0x000fe200078e00ff */
[----:B------:R-:W-:-:S02]  /*91b0*/  IABS R149, R151 ;  /* 0x0000009700957213 */ /* 0x000fc40000000000 */
[----:B------:R-:W-:Y:S01]  /*91c0*/  ISETP.GT.U32.AND P3, PT, R7, R145, PT ;  /* 0x000000910700720c */ /* 0x000fe20003f64070 */
[----:B------:R-:W-:Y:S01]  /*91d0*/  @!P2 IMAD.MOV R142, RZ, RZ, -R142 ;  /* 0x000000ffff8ea224 */ /* 0x000fe200078e0a8e */
[----:B------:R-:W-:Y:S01]  /*91e0*/  ISETP.GE.AND P2, PT, R152, RZ, PT ;  /* 0x000000ff9800720c */ /* 0x000fe20003f46270 */
[----:B------:R-:W-:Y:S01]  /*91f0*/  IMAD.MOV R147, RZ, RZ, -R147 ;  /* 0x000000ffff937224 */ /* 0x000fe200078e0a93 */
[----:B------:R-:W-:Y:S01]  /*9200*/  LOP3.LUT R152, R247, 0xce, RZ, 0xfc, !PT ;  /* 0x000000cef7987812 */ /* 0x000fe200078efcff */
[----:B------:R-:W-:-:S04]  /*9210*/  IMAD.HI.U32 R148, R0, R149, RZ ;  /* 0x0000009500947227 */ /* 0x000fc800078e00ff */
[----:B------:R-:W-:Y:S01]  /*9220*/  IMAD R147, R7, R147, R150 ;  /* 0x0000009307937224 */ /* 0x000fe200078e0296 */
[----:B------:R-:W-:Y:S01]  /*9230*/  IABS R150, R152 ;  /* 0x0000009800967213 */ /* 0x000fe20000000000 */
[--C-:B------:R-:W-:Y:S01]  /*9240*/  @!P0 IMAD.IADD R144, R144, 0x1, -R7.reuse ;  /* 0x0000000190908824 */ /* 0x100fe200078e0a07 */
[----:B------:R-:W-:Y:S01]  /*9250*/  ISETP.GE.AND P0, PT, R153, RZ, PT ;  /* 0x000000ff9900720c */ /* 0x000fe20003f06270 */
[----:B------:R-:W-:Y:S01]  /*9260*/  @!P4 IMAD.IADD R146, R146, 0x1, -R7 ;  /* 0x000000019292c824 */ /* 0x000fe200078e0a07 */
[----:B------:R-:W-:Y:S01]  /*9270*/  IABS R153, R156 ;  /* 0x0000009c00997213 */ /* 0x000fe20000000000 */
[----:B------:R-:W-:Y:S02]  /*9280*/  IMAD.MOV R148, RZ, RZ, -R148 ;  /* 0x000000ffff947224 */ /* 0x000fe400078e0a94 */
[----:B------:R-:W-:Y:S01]  /*9290*/  @!P1 IMAD.MOV R143, RZ, RZ, -R143 ;  /* 0x000000ffff8f9224 */ /* 0x000fe200078e0a8f */
[C---:B------:R-:W-:Y:S01]  /*92a0*/  ISETP.GT.U32.AND P1, PT, R7.reuse, R147, PT ;  /* 0x000000930700720c */ /* 0x040fe20003f24070 */
[----:B------:R-:W-:Y:S01]  /*92b0*/  @!P6 IMAD.MOV R144, RZ, RZ, -R144 ;  /* 0x000000ffff90e224 */ /* 0x000fe200078e0a90 */
[C---:B------:R-:W-:Y:S01]  /*92c0*/  ISETP.GT.U32.AND P6, PT, R7.reuse, R146, PT ;  /* 0x000000920700720c */ /* 0x040fe20003fc4070 */
[----:B------:R-:W-:-:S02]  /*92d0*/  IMAD R148, R7, R148, R149 ;  /* 0x0000009407947224 */ /* 0x000fc400078e0295 */
[----:B------:R-:W-:-:S04]  /*92e0*/  IMAD.HI.U32 R149, R0, R150, RZ ;  /* 0x0000009600957227 */ /* 0x000fc800078e00ff */
[----:B------:R-:W-:Y:S01]  /*92f0*/  @!P3 IMAD.IADD R145, R145, 0x1, -R7 ;  /* 0x000000019191b824 */ /* 0x000fe200078e0a07 */
[----:B------:R-:W-:Y:S01]  /*9300*/  ISETP.GE.AND P3, PT, R151, RZ, PT ;  /* 0x000000ff9700720c */ /* 0x000fe20003f66270 */
[----:B------:R-:W-:Y:S02]  /*9310*/  IMAD.MOV R149, RZ, RZ, -R149 ;  /* 0x000000ffff957224 */ /* 0x000fe400078e0a95 */
[--C-:B------:R-:W-:Y:S01]  /*9320*/  @!P1 IMAD.IADD R147, R147, 0x1, -R7.reuse ;  /* 0x0000000193939824 */ /* 0x100fe200078e0a07 */
[C---:B------:R-:W-:Y:S01]  /*9330*/  ISETP.GT.U32.AND P4, PT, R7.reuse, R145, PT ;  /* 0x000000910700720c */ /* 0x040fe20003f84070 */
[C---:B------:R-:W-:Y:S02]  /*9340*/  IMAD R149, R7.reuse, R149, R150 ;  /* 0x0000009507957224 */ /* 0x040fe400078e0296 */
[----:B------:R-:W-:Y:S01]  /*9350*/  @!P6 IMAD.IADD R146, R146, 0x1, -R7 ;  /* 0x000000019292e824 */ /* 0x000fe200078e0a07 */
[C---:B------:R-:W-:Y:S01]  /*9360*/  ISETP.GT.U32.AND P1, PT, R7.reuse, R147, PT ;  /* 0x000000930700720c */ /* 0x040fe20003f24070 */
[----:B------:R-:W-:Y:S01]  /*9370*/  IMAD.HI.U32 R151, R0, R154, RZ ;  /* 0x0000009a00977227 */ /* 0x000fe200078e00ff */
[----:B------:R-:W-:-:S03]  /*9380*/  ISETP.GT.U32.AND P6, PT, R7, R149, PT ;  /* 0x000000950700720c */ /* 0x000fc60003fc4070 */
[----:B------:R-:W-:-:S04]  /*9390*/  IMAD.HI.U32 R150, R0, R153, RZ ;  /* 0x0000009900967227 */ /* 0x000fc800078e00ff */
[----:B------:R-:W-:Y:S01]  /*93a0*/  @!P4 IMAD.IADD R145, R145, 0x1, -R7 ;  /* 0x000000019191c824 */ /* 0x000fe200078e0a07 */
[----:B------:R-:W-:Y:S01]  /*93b0*/  ISETP.GT.U32.AND P4, PT, R7, R148, PT ;  /* 0x000000940700720c */ /* 0x000fe20003f84070 */
[----:B------:R-:W-:Y:S02]  /*93c0*/  IMAD.MOV R151, RZ, RZ, -R151 ;  /* 0x000000ffff977224 */ /* 0x000fe400078e0a97 */
[--C-:B------:R-:W-:Y:S01]  /*93d0*/  @!P1 IMAD.IADD R147, R147, 0x1, -R7.reuse ;  /* 0x0000000193939824 */ /* 0x100fe200078e0a07 */
[----:B------:R-:W-:Y:S01]  /*93e0*/  ISETP.GE.AND P1, PT, R152, RZ, PT ;  /* 0x000000ff9800720c */ /* 0x000fe20003f26270 */
[----:B------:R-:W-:Y:S02]  /*93f0*/  @!P6 IMAD.IADD R149, R149, 0x1, -R7 ;  /* 0x000000019595e824 */ /* 0x000fe400078e0a07 */
[----:B------:R-:W-:-:S03]  /*9400*/  IMAD.HI.U32 R152, R0, R155, RZ ;  /* 0x0000009b00987227 */ /* 0x000fc600078e00ff */
[C---:B------:R-:W-:Y:S01]  /*9410*/  ISETP.GT.U32.AND P6, PT, R7.reuse, R149, PT ;  /* 0x000000950700720c */ /* 0x040fe20003fc4070 */
[----:B------:R-:W-:Y:S02]  /*9420*/  IMAD.MOV R150, RZ, RZ, -R150 ;  /* 0x000000ffff967224 */ /* 0x000fe400078e0a96 */
[----:B------:R-:W-:Y:S01]  /*9430*/  @!P4 IMAD.IADD R148, R148, 0x1, -R7 ;  /* 0x000000019494c824 */ /* 0x000fe200078e0a07 */
[----:B------:R-:W-:Y:S01]  /*9440*/  ISETP.GE.AND P4, PT, R156, RZ, PT ;  /* 0x000000ff9c00720c */ /* 0x000fe20003f86270 */
[----:B------:R-:W-:Y:S02]  /*9450*/  IMAD.MOV R152, RZ, RZ, -R152 ;  /* 0x000000ffff987224 */ /* 0x000fe400078e0a98 */
[C---:B------:R-:W-:Y:S02]  /*9460*/  IMAD R151, R7.reuse, R151, R154 ;  /* 0x0000009707977224 */ /* 0x040fe400078e029a */
[----:B------:R-:W-:Y:S01]  /*9470*/  @!P5 IMAD.MOV R145, RZ, RZ, -R145 ;  /* 0x000000ffff91d224 */ /* 0x000fe200078e0a91 */
[C---:B------:R-:W-:Y:S01]  /*9480*/  ISETP.GT.U32.AND P5, PT, R7.reuse, R148, PT ;  /* 0x000000940700720c */ /* 0x040fe20003fa4070 */
[----:B------:R-:W-:-:S02]  /*9490*/  IMAD R150, R7, R150, R153 ;  /* 0x0000009607967224 */ /* 0x000fc400078e0299 */
[C---:B------:R-:W-:Y:S01]  /*94a0*/  IMAD R152, R7.reuse, R152, R155 ;  /* 0x0000009807987224 */ /* 0x040fe200078e029b */
[----:B------:R-:W-:Y:S01]  /*94b0*/  IABS R155, R160 ;  /* 0x000000a0009b7213 */ /* 0x000fe20000000000 */
[----:B------:R-:W-:Y:S01]  /*94c0*/  @!P0 IMAD.MOV R147, RZ, RZ, -R147 ;  /* 0x000000ffff938224 */ /* 0x000fe200078e0a93 */
[C---:B------:R-:W-:Y:S01]  /*94d0*/  ISETP.GT.U32.AND P0, PT, R7.reuse, R151, PT ;  /* 0x000000970700720c */ /* 0x040fe20003f04070 */
[----:B------:R-:W-:Y:S01]  /*94e0*/  @!P2 IMAD.MOV R146, RZ, RZ, -R146 ;  /* 0x000000ffff92a224 */ /* 0x000fe200078e0a92 */
[----:B------:R-:W-:Y:S01]  /*94f0*/  ISETP.GT.U32.AND P2, PT, R7, R150, PT ;  /* 0x000000960700720c */ /* 0x000fe20003f44070 */
[----:B------:R-:W-:Y:S01]  /*9500*/  @!P6 IMAD.IADD R149, R149, 0x1, -R7 ;  /* 0x000000019595e824 */ /* 0x000fe200078e0a07 */
[----:B------:R-:W-:Y:S01]  /*9510*/  ISETP.GT.U32.AND P6, PT, R7, R152, PT ;  /* 0x000000980700720c */ /* 0x000fe20003fc4070 */
[----:B------:R-:W-:-:S04]  /*9520*/  IMAD.HI.U32 R153, R0, R155, RZ ;  /* 0x0000009b00997227 */ /* 0x000fc800078e00ff */
[----:B------:R-:W-:Y:S01]  /*9530*/  @!P5 IMAD.IADD R148, R148, 0x1, -R7 ;  /* 0x000000019494d824 */ /* 0x000fe200078e0a07 */
[----:B------:R-:W-:Y:S01]  /*9540*/  ISETP.GE.AND P5, PT, R157, RZ, PT ;  /* 0x000000ff9d00720c */ /* 0x000fe20003fa6270 */
[----:B------:R-:W-:Y:S01]  /*9550*/  IMAD.MOV R156, RZ, RZ, -R153 ;  /* 0x000000ffff9c7224 */ /* 0x000fe200078e0a99 */
[----:B------:R-:W-:Y:S01]  /*9560*/  IABS R157, R161 ;  /* 0x000000a1009d7213 */ /* 0x000fe20000000000 */
[--C-:B------:R-:W-:Y:S02]  /*9570*/  @!P0 IMAD.IADD R151, R151, 0x1, -R7.reuse ;  /* 0x0000000197978824 */ /* 0x100fe400078e0a07 */
[--C-:B------:R-:W-:Y:S01]  /*9580*/  @!P2 IMAD.IADD R150, R150, 0x1, -R7.reuse ;  /* 0x000000019696a824 */ /* 0x100fe200078e0a07 */
[----:B------:R-:W-:Y:S01]  /*9590*/  ISETP.GE.AND P2, PT, R158, RZ, PT ;  /* 0x000000ff9e00720c */ /* 0x000fe20003f46270 */
[----:B------:R-:W-:Y:S01]  /*95a0*/  @!P6 IMAD.IADD R152, R152, 0x1, -R7 ;  /* 0x000000019898e824 */ /* 0x000fe200078e0a07 */
[C---:B------:R-:W-:Y:S01]  /*95b0*/  ISETP.GT.U32.AND P6, PT, R7.reuse, R151, PT ;  /* 0x000000970700720c */ /* 0x040fe20003fc4070 */
[----:B------:R-:W-:Y:S01]  /*95c0*/  IMAD.HI.U32 R154, R0, R157, RZ ;  /* 0x0000009d009a7227 */ /* 0x000fe200078e00ff */
[----:B------:R-:W-:-:S02]  /*95d0*/  ISETP.GT.U32.AND P0, PT, R7, R150, PT ;  /* 0x000000960700720c */ /* 0x000fc40003f04070 */
[----:B------:R-:W-:Y:S01]  /*95e0*/  IABS R158, R162 ;  /* 0x000000a2009e7213 */ /* 0x000fe20000000000 */
[----:B------:R-:W-:Y:S02]  /*95f0*/  IMAD.MOV R154, RZ, RZ, -R154 ;  /* 0x000000ffff9a7224 */ /* 0x000fe400078e0a9a */
[C---:B------:R-:W-:Y:S02]  /*9600*/  IMAD R153, R7.reuse, R156, R155 ;  /* 0x0000009c07997224 */ /* 0x040fe400078e029b */
[----:B------:R-:W-:Y:S01]  /*9610*/  IMAD R154, R7, R154, R157 ;  /* 0x0000009a079a7224 */ /* 0x000fe200078e029d */
[----:B------:R-:W-:Y:S01]  /*9620*/  IABS R157, R164 ;  /* 0x000000a4009d7213 */ /* 0x000fe20000000000 */
[----:B------:R-:W-:-:S04]  /*9630*/  IMAD.HI.U32 R155, R0, R158, RZ ;  /* 0x0000009e009b7227 */ /* 0x000fc800078e00ff */
[----:B------:R-:W-:Y:S01]  /*9640*/  @!P6 IMAD.IADD R151, R151, 0x1, -R7 ;  /* 0x000000019797e824 */ /* 0x000fe200078e0a07 */
[C---:B------:R-:W-:Y:S01]  /*9650*/  ISETP.GT.U32.AND P6, PT, R7.reuse, R154, PT ;  /* 0x0000009a0700720c */ /* 0x040fe20003fc4070 */
[----:B------:R-:W-:Y:S02]  /*9660*/  IMAD.MOV R155, RZ, RZ, -R155 ;  /* 0x000000ffff9b7224 */ /* 0x000fe400078e0a9b */
[----:B------:R-:W-:Y:S01]  /*9670*/  @!P0 IMAD.IADD R150, R150, 0x1, -R7 ;  /* 0x0000000196968824 */ /* 0x000fe200078e0a07 */
[C---:B------:R-:W-:Y:S01]  /*9680*/  ISETP.GT.U32.AND P0, PT, R7.reuse, R153, PT ;  /* 0x000000990700720c */ /* 0x040fe20003f04070 */
[C---:B------:R-:W-:Y:S02]  /*9690*/  IMAD R155, R7.reuse, R155, R158 ;  /* 0x0000009b079b7224 */ /* 0x040fe400078e029e */
[----:B------:R-:W-:Y:S01]  /*96a0*/  @!P3 IMAD.MOV R148, RZ, RZ, -R148 ;  /* 0x000000ffff94b224 */ /* 0x000fe200078e0a94 */
[C---:B------:R-:W-:Y:S01]  /*96b0*/  ISETP.GT.U32.AND P3, PT, R7.reuse, R152, PT ;  /* 0x000000980700720c */ /* 0x040fe20003f64070 */
[----:B------:R-:W-:Y:S01]  /*96c0*/  @!P4 IMAD.MOV R150, RZ, RZ, -R150 ;  /* 0x000000ffff96c224 */ /* 0x000fe200078e0a96 */
[----:B------:R-:W-:Y:S01]  /*96d0*/  ISETP.GT.U32.AND P4, PT, R7, R155, PT ;  /* 0x0000009b0700720c */ /* 0x000fe20003f84070 */
[----:B------:R-:W-:-:S04]  /*96e0*/  IMAD.HI.U32 R156, R0, R159, RZ ;  /* 0x0000009f009c7227 */ /* 0x000fc800078e00ff */
[----:B------:R-:W-:Y:S02]  /*96f0*/  @!P6 IMAD.IADD R154, R154, 0x1, -R7 ;  /* 0x000000019a9ae824 */ /* 0x000fe400078e0a07 */
[----:B------:R-:W-:Y:S02]  /*9700*/  @!P1 IMAD.MOV R149, RZ, RZ, -R149 ;  /* 0x000000ffff959224 */ /* 0x000fe400078e0a95 */
[----:B------:R-:W-:Y:S01]  /*9710*/  IMAD.MOV.U32 R158, RZ, RZ, R157 ;  /* 0x000000ffff9e7224 */ /* 0x000fe200078e009d */
[----:B------:R-:W-:Y:S01]  /*9720*/  ISETP.GT.U32.AND P1, PT, R7, R154, PT ;  /* 0x0000009a0700720c */ /* 0x000fe20003f24070 */
[--C-:B------:R-:W-:Y:S01]  /*9730*/  @!P3 IMAD.IADD R152, R152, 0x1, -R7.reuse ;  /* 0x000000019898b824 */ /* 0x100fe200078e0a07 */
[----:B------:R-:W-:Y:S01]  /*9740*/  ISETP.GE.AND P3, PT, R160, RZ, PT ;  /* 0x000000ffa000720c */ /* 0x000fe20003f66270 */
[--C-:B------:R-:W-:Y:S01]  /*9750*/  @!P0 IMAD.IADD R153, R153, 0x1, -R7.reuse ;  /* 0x0000000199998824 */ /* 0x100fe200078e0a07 */
[----:B------:R-:W-:Y:S01]  /*9760*/  ISETP.GE.AND P0, PT, R161, RZ, PT ;  /* 0x000000ffa100720c */ /* 0x000fe20003f06270 */
[----:B------:R-:W-:Y:S01]  /*9770*/  IMAD.MOV R156, RZ, RZ, -R156 ;  /* 0x000000ffff9c7224 */ /* 0x000fe200078e0a9c */
[----:B------:R-:W-:Y:S01]  /*9780*/  LOP3.LUT R160, R247, 0xbc, RZ, 0xfc, !PT ;  /* 0x000000bcf7a07812 */ /* 0x000fe200078efcff */
[----:B------:R-:W-:Y:S01]  /*9790*/  @!P4 IMAD.IADD R155, R155, 0x1, -R7 ;  /* 0x000000019b9bc824 */ /* 0x000fe200078e0a07 */
[----:B------:R-:W-:Y:S01]  /*97a0*/  ISETP.GT.U32.AND P6, PT, R7, R153, PT ;  /* 0x000000990700720c */ /* 0x000fe20003fc4070 */
[----:B------:R-:W-:-:S03]  /*97b0*/  IMAD.HI.U32 R157, R0, R158, RZ ;  /* 0x0000009e009d7227 */ /* 0x000fc600078e00ff */
[C---:B------:R-:W-:Y:S01]  /*97c0*/  ISETP.GT.U32.AND P4, PT, R7.reuse, R155, PT ;  /* 0x0000009b0700720c */ /* 0x040fe20003f84070 */
[C---:B------:R-:W-:Y:S01]  /*97d0*/  IMAD R156, R7.reuse, R156, R159 ;  /* 0x0000009c079c7224 */ /* 0x040fe200078e029f */
[----:B------:R-:W-:Y:S01]  /*97e0*/  IABS R159, R160 ;  /* 0x000000a0009f7213 */ /* 0x000fe20000000000 */
[----:B------:R-:W-:Y:S02]  /*97f0*/  IMAD.MOV R157, RZ, RZ, -R157 ;  /* 0x000000ffff9d7224 */ /* 0x000fe400078e0a9d */
[----:B------:R-:W-:Y:S01]  /*9800*/  @!P5 IMAD.MOV R151, RZ, RZ, -R151 ;  /* 0x000000ffff97d224 */ /* 0x000fe200078e0a97 */
[----:B------:R-:W-:Y:S01]  /*9810*/  ISETP.GE.AND P5, PT, R162, RZ, PT ;  /* 0x000000ffa200720c */ /* 0x000fe20003fa6270 */
[C---:B------:R-:W-:Y:S02]  /*9820*/  IMAD R157, R7.reuse, R157, R158 ;  /* 0x0000009d079d7224 */ /* 0x040fe400078e029e */
[----:B------:R-:W-:Y:S01]  /*9830*/  @!P1 IMAD.IADD R154, R154, 0x1, -R7 ;  /* 0x000000019a9a9824 */ /* 0x000fe200078e0a07 */
[----:B------:R-:W-:Y:S01]  /*9840*/  ISETP.GT.U32.AND P1, PT, R7, R156, PT ;  /* 0x0000009c0700720c */ /* 0x000fe20003f24070 */
[----:B------:R-:W-:-:S04]  /*9850*/  IMAD.HI.U32 R158, R0, R159, RZ ;  /* 0x0000009f009e7227 */ /* 0x000fc800078e00ff */
[----:B------:R-:W-:Y:S01]  /*9860*/  @!P0 IMAD.MOV R154, RZ, RZ, -R154 ;  /* 0x000000ffff9a8224 */ /* 0x000fe200078e0a9a */
[----:B------:R-:W-:Y:S01]  /*9870*/  ISETP.GT.U32.AND P0, PT, R7, R157, PT ;  /* 0x0000009d0700720c */ /* 0x000fe20003f04070 */
[----:B------:R-:W-:Y:S02]  /*9880*/  IMAD.MOV R158, RZ, RZ, -R158 ;  /* 0x000000ffff9e7224 */ /* 0x000fe400078e0a9e */
[--C-:B------:R-:W-:Y:S01]  /*9890*/  @!P6 IMAD.IADD R153, R153, 0x1, -R7.reuse ;  /* 0x000000019999e824 */ /* 0x100fe200078e0a07 */
[----:B------:R-:W-:Y:S01]  /*98a0*/  ISETP.GE.AND P6, PT, R164, RZ, PT ;  /* 0x000000ffa400720c */ /* 0x000fe20003fc6270 */
[----:B------:R-:W-:Y:S01]  /*98b0*/  @!P4 IMAD.IADD R155, R155, 0x1, -R7 ;  /* 0x000000019b9bc824 */ /* 0x000fe200078e0a07 */
[----:B------:R-:W-:Y:S01]  /*98c0*/  IABS R164, R166 ;  /* 0x000000a600a47213 */ /* 0x000fe20000000000 */
[C---:B------:R-:W-:Y:S02]  /*98d0*/  IMAD R158, R7.reuse, R158, R159 ;  /* 0x0000009e079e7224 */ /* 0x040fe400078e029f */
[----:B------:R-:W-:Y:S01]  /*98e0*/  @!P3 IMAD.MOV R153, RZ, RZ, -R153 ;  /* 0x000000ffff99b224 */ /* 0x000fe200078e0a99 */
[----:B------:R-:W-:Y:S01]  /*98f0*/  ISETP.GE.AND P3, PT, R160, RZ, PT ;  /* 0x000000ffa000720c */ /* 0x000fe20003f66270 */
[----:B------:R-:W-:Y:S01]  /*9900*/  @!P5 IMAD.MOV R155, RZ, RZ, -R155 ;  /* 0x000000ffff9bd224 */ /* 0x000fe200078e0a9b */
[----:B------:R-:W-:Y:S01]  /*9910*/  ISETP.GT.U32.AND P5, PT, R7, R158, PT ;  /* 0x0000009e0700720c */ /* 0x000fe20003fa4070 */
[--C-:B------:R-:W-:Y:S01]  /*9920*/  @!P0 IMAD.IADD R157, R157, 0x1, -R7.reuse ;  /* 0x000000019d9d8824 */ /* 0x100fe200078e0a07 */
[----:B------:R-:W-:Y:S01]  /*9930*/  LOP3.LUT R160, R247, 0xba, RZ, 0xfc, !PT ;  /* 0x000000baf7a07812 */ /* 0x000fe200078efcff */
[----:B------:R-:W-:-:S02]  /*9940*/  @!P1 IMAD.IADD R156, R156, 0x1, -R7 ;  /* 0x000000019c9c9824 */ /* 0x000fc400078e0a07 */
[----:B------:R-:W-:Y:S01]  /*9950*/  @!P2 IMAD.MOV R152, RZ, RZ, -R152 ;  /* 0x000000ffff98a224 */ /* 0x000fe200078e0a98 */
[----:B------:R-:W-:Y:S02]  /*9960*/  IABS R161, R160 ;  /* 0x000000a000a17213 */ /* 0x000fe40000000000 */
[----:B------:R-:W-:Y:S02]  /*9970*/  ISETP.GT.U32.AND P0, PT, R7, R157, PT ;  /* 0x0000009d0700720c */ /* 0x000fe40003f04070 */
[----:B------:R-:W-:Y:S01]  /*9980*/  ISETP.GE.AND P2, PT, R163, RZ, PT ;  /* 0x000000ffa300720c */ /* 0x000fe20003f46270 */
[----:B------:R-:W-:Y:S01]  /*9990*/  IMAD.HI.U32 R159, R0, R161, RZ ;  /* 0x000000a1009f7227 */ /* 0x000fe200078e00ff */
[----:B------:R-:W-:Y:S02]  /*99a0*/  ISETP.GT.U32.AND P1, PT, R7, R156, PT ;  /* 0x0000009c0700720c */ /* 0x000fe40003f24070 */
[----:B------:R-:W-:Y:S01]  /*99b0*/  IABS R163, R165 ;  /* 0x000000a500a37213 */ /* 0x000fe20000000000 */
[----:B------:R-:W-:Y:S01]  /*99c0*/  @!P5 IMAD.IADD R158, R158, 0x1, -R7 ;  /* 0x000000019e9ed824 */ /* 0x000fe200078e0a07 */
[----:B------:R-:W-:Y:S01]  /*99d0*/  ISETP.GE.AND P4, PT, R160, RZ, PT ;  /* 0x000000ffa000720c */ /* 0x000fe20003f86270 */
[----:B------:R-:W-:-:S02]  /*99e0*/  IMAD.MOV R162, RZ, RZ, -R159 ;  /* 0x000000ffffa27224 */ /* 0x000fc400078e0a9f */
[----:B------:R-:W-:Y:S01]  /*99f0*/  IMAD.HI.U32 R160, R0, R163, RZ ;  /* 0x000000a300a07227 */ /* 0x000fe200078e00ff */
[----:B------:R-:W-:-:S03]  /*9a00*/  ISETP.GT.U32.AND P5, PT, R7, R158, PT ;  /* 0x0000009e0700720c */ /* 0x000fc60003fa4070 */
[----:B------:R-:W-:Y:S02]  /*9a10*/  IMAD R159, R7, R162, R161 ;  /* 0x000000a2079f7224 */ /* 0x000fe400078e02a1 */
[----:B------:R-:W-:-:S04]  /*9a20*/  IMAD.HI.U32 R161, R0, R164, RZ ;  /* 0x000000a400a17227 */ /* 0x000fc800078e00ff */
[----:B------:R-:W-:Y:S01]  /*9a30*/  @!P0 IMAD.IADD R157, R157, 0x1, -R7 ;  /* 0x000000019d9d8824 */ /* 0x000fe200078e0a07 */
[C---:B------:R-:W-:Y:S01]  /*9a40*/  ISETP.GT.U32.AND P0, PT, R7.reuse, R159, PT ;  /* 0x0000009f0700720c */ /* 0x040fe20003f04070 */
[----:B------:R-:W-:Y:S02]  /*9a50*/  IMAD.MOV R161, RZ, RZ, -R161 ;  /* 0x000000ffffa17224 */ /* 0x000fe400078e0aa1 */
[--C-:B------:R-:W-:Y:S02]  /*9a60*/  @!P5 IMAD.IADD R158, R158, 0x1, -R7.reuse ;  /* 0x000000019e9ed824 */ /* 0x100fe400078e0a07 */
[C---:B------:R-:W-:Y:S02]  /*9a70*/  IMAD R161, R7.reuse, R161, R164 ;  /* 0x000000a107a17224 */ /* 0x040fe400078e02a4 */
[----:B------:R-:W-:Y:S02]  /*9a80*/  IMAD.MOV R160, RZ, RZ, -R160 ;  /* 0x000000ffffa07224 */ /* 0x000fe400078e0aa0 */
[----:B------:R-:W-:Y:S01]  /*9a90*/  @!P1 IMAD.IADD R156, R156, 0x1, -R7 ;  /* 0x000000019c9c9824 */ /* 0x000fe200078e0a07 */
[C---:B------:R-:W-:Y:S01]  /*9aa0*/  ISETP.GT.U32.AND P5, PT, R7.reuse, R161, PT ;  /* 0x000000a10700720c */ /* 0x040fe20003fa4070 */
[----:B------:R-:W-:Y:S01]  /*9ab0*/  IMAD R160, R7, R160, R163 ;  /* 0x000000a007a07224 */ /* 0x000fe200078e02a3 */
[----:B------:R-:W-:Y:S01]  /*9ac0*/  ISETP.GE.AND P1, PT, R165, RZ, PT ;  /* 0x000000ffa500720c */ /* 0x000fe20003f26270 */
[----:B------:R-:W-:Y:S01]  /*9ad0*/  @!P0 IMAD.IADD R159, R159, 0x1, -R7 ;  /* 0x000000019f9f8824 */ /* 0x000fe200078e0a07 */
[----:B------:R-:W-:Y:S01]  /*9ae0*/  IABS R165, R168 ;  /* 0x000000a800a57213 */ /* 0x000fe20000000000 */
[----:B------:R-:W-:Y:S01]  /*9af0*/  @!P2 IMAD.MOV R156, RZ, RZ, -R156 ;  /* 0x000000ffff9ca224 */ /* 0x000fe200078e0a9c */
[----:B------:R-:W-:Y:S01]  /*9b00*/  ISETP.GE.AND P2, PT, R166, RZ, PT ;  /* 0x000000ffa600720c */ /* 0x000fe20003f46270 */
[----:B------:R-:W-:Y:S01]  /*9b10*/  @!P6 IMAD.MOV R157, RZ, RZ, -R157 ;  /* 0x000000ffff9de224 */ /* 0x000fe200078e0a9d */
[----:B------:R-:W-:Y:S01]  /*9b20*/  ISETP.GT.U32.AND P6, PT, R7, R160, PT ;  /* 0x000000a00700720c */ /* 0x000fe20003fc4070 */
[----:B------:R-:W-:Y:S01]  /*9b30*/  IMAD.HI.U32 R164, R0, R167, RZ ;  /* 0x000000a700a47227 */ /* 0x000fe200078e00ff */
[----:B------:R-:W-:-:S02]  /*9b40*/  IABS R166, R169 ;  /* 0x000000a900a67213 */ /* 0x000fc40000000000 */
[----:B------:R-:W-:Y:S01]  /*9b50*/  ISETP.GT.U32.AND P0, PT, R7, R159, PT ;  /* 0x0000009f0700720c */ /* 0x000fe20003f04070 */
[----:B------:R-:W-:Y:S02]  /*9b60*/  @!P5 IMAD.IADD R161, R161, 0x1, -R7 ;  /* 0x00000001a1a1d824 */ /* 0x000fe400078e0a07 */
[----:B------:R-:W-:-:S03]  /*9b70*/  IMAD.HI.U32 R163, R0, R166, RZ ;  /* 0x000000a600a37227 */ /* 0x000fc600078e00ff */
[----:B------:R-:W-:Y:S01]  /*9b80*/  ISETP.GT.U32.AND P5, PT, R7, R161, PT ;  /* 0x000000a10700720c */ /* 0x000fe20003fa4070 */
[----:B------:R-:W-:Y:S02]  /*9b90*/  IMAD.MOV R163, RZ, RZ, -R163 ;  /* 0x000000ffffa37224 */ /* 0x000fe400078e0aa3 */
[--C-:B------:R-:W-:Y:S02]  /*9ba0*/  @!P6 IMAD.IADD R160, R160, 0x1, -R7.reuse ;  /* 0x00000001a0a0e824 */ /* 0x100fe400078e0a07 */
[----:B------:R-:W-:Y:S02]  /*9bb0*/  IMAD.MOV R164, RZ, RZ, -R164 ;  /* 0x000000ffffa47224 */ /* 0x000fe400078e0aa4 */
[----:B------:R-:W-:Y:S01]  /*9bc0*/  @!P0 IMAD.IADD R159, R159, 0x1, -R7 ;  /* 0x000000019f9f8824 */ /* 0x000fe200078e0a07 */
[C---:B------:R-:W-:Y:S01]  /*9bd0*/  ISETP.GT.U32.AND P6, PT, R7.reuse, R160, PT ;  /* 0x000000a00700720c */ /* 0x040fe20003fc4070 */
[----:B------:R-:W-:Y:S01]  /*9be0*/  IMAD R163, R7, R163, R166 ;  /* 0x000000a307a37224 */ /* 0x000fe200078e02a6 */
[----:B------:R-:W-:Y:S01]  /*9bf0*/  ISETP.GE.AND P0, PT, R169, RZ, PT ;  /* 0x000000ffa900720c */ /* 0x000fe20003f06270 */
[C---:B------:R-:W-:Y:S01]  /*9c00*/  IMAD R164, R7.reuse, R164, R167 ;  /* 0x000000a407a47224 */ /* 0x040fe200078e02a7 */
[----:B------:R-:W-:Y:S01]  /*9c10*/  IABS R169, R172 ;  /* 0x000000ac00a97213 */ /* 0x000fe20000000000 */
[----:B------:R-:W-:Y:S01]  /*9c20*/  @!P4 IMAD.MOV R159, RZ, RZ, -R159 ;  /* 0x000000ffff9fc224 */ /* 0x000fe200078e0a9f */
[----:B------:R-:W-:Y:S01]  /*9c30*/  ISETP.GT.U32.AND P4, PT, R7, R163, PT ;  /* 0x000000a30700720c */ /* 0x000fe20003f84070 */
[----:B------:R-:W-:-:S04]  /*9c40*/  IMAD.HI.U32 R162, R0, R165, RZ ;  /* 0x000000a500a27227 */ /* 0x000fc800078e00ff */
[--C-:B------:R-:W-:Y:S01]  /*9c50*/  @!P5 IMAD.IADD R161, R161, 0x1, -R7.reuse ;  /* 0x00000001a1a1d824 */ /* 0x100fe200078e0a07 */
[C---:B------:R-:W-:Y:S01]  /*9c60*/  ISETP.GT.U32.AND P5, PT, R7.reuse, R164, PT ;  /* 0x000000a40700720c */ /* 0x040fe20003fa4070 */
[----:B------:R-:W-:Y:S02]  /*9c70*/  IMAD.MOV R162, RZ, RZ, -R162 ;  /* 0x000000ffffa27224 */ /* 0x000fe400078e0aa2 */
[----:B------:R-:W-:Y:S02]  /*9c80*/  @!P6 IMAD.IADD R160, R160, 0x1, -R7 ;  /* 0x00000001a0a0e824 */ /* 0x000fe400078e0a07 */
[----:B------:R-:W-:Y:S01]  /*9c90*/  IMAD R162, R7, R162, R165 ;  /* 0x000000a207a27224 */ /* 0x000fe200078e02a5 */
[----:B------:R-:W-:Y:S01]  /*9ca0*/  LOP3.LUT R165, R247, 0xae, RZ, 0xfc, !PT ;  /* 0x000000aef7a57812 */ /* 0x000fe200078efcff */
[----:B------:R-:W-:Y:S02]  /*9cb0*/  @!P4 IMAD.IADD R163, R163, 0x1, -R7 ;  /* 0x00000001a3a3c824 */ /* 0x000fe400078e0a07 */
[----:B------:R-:W-:Y:S01]  /*9cc0*/  IMAD.HI.U32 R166, R0, R169, RZ ;  /* 0x000000a900a67227 */ /* 0x000fe200078e00ff */
[----:B------:R-:W-:-:S02]  /*9cd0*/  ISETP.GT.U32.AND P6, PT, R7, R162, PT ;  /* 0x000000a20700720c */ /* 0x000fc40003fc4070 */
[----:B------:R-:W-:Y:S01]  /*9ce0*/  IABS R167, R165 ;  /* 0x000000a500a77213 */ /* 0x000fe20000000000 */
[----:B------:R-:W-:Y:S01]  /*9cf0*/  @!P5 IMAD.IADD R164, R164, 0x1, -R7 ;  /* 0x00000001a4a4d824 */ /* 0x000fe200078e0a07 */
[C---:B------:R-:W-:Y:S01]  /*9d00*/  ISETP.GT.U32.AND P5, PT, R7.reuse, R163, PT ;  /* 0x000000a30700720c */ /* 0x040fe20003fa4070 */
[----:B------:R-:W-:Y:S02]  /*9d10*/  IMAD.MOV R166, RZ, RZ, -R166 ;  /* 0x000000ffffa67224 */ /* 0x000fe400078e0aa6 */
[----:B------:R-:W-:Y:S01]  /*9d20*/  @!P3 IMAD.MOV R158, RZ, RZ, -R158 ;  /* 0x000000ffff9eb224 */ /* 0x000fe200078e0a9e */
[----:B------:R-:W-:Y:S01]  /*9d30*/  ISETP.GE.AND P3, PT, R168, RZ, PT ;  /* 0x000000ffa800720c */ /* 0x000fe20003f66270 */
[----:B------:R-:W-:Y:S02]  /*9d40*/  IMAD R166, R7, R166, R169 ;  /* 0x000000a607a67224 */ /* 0x000fe400078e02a9 */
[----:B------:R-:W-:Y:S01]  /*9d50*/  @!P1 IMAD.MOV R160, RZ, RZ, -R160 ;  /* 0x000000ffffa09224 */ /* 0x000fe200078e0aa0 */
[----:B------:R-:W-:Y:S01]  /*9d60*/  ISETP.GE.AND P1, PT, R170, RZ, PT ;  /* 0x000000ffaa00720c */ /* 0x000fe20003f26270 */
[----:B------:R-:W-:Y:S01]  /*9d70*/  @!P6 IMAD.IADD R162, R162, 0x1, -R7 ;  /* 0x00000001a2a2e824 */ /* 0x000fe200078e0a07 */
[----:B------:R-:W-:Y:S01]  /*9d80*/  ISETP.GE.AND P6, PT, R165, RZ, PT ;  /* 0x000000ffa500720c */ /* 0x000fe20003fc6270 */
[----:B------:R-:W-:Y:S01]  /*9d90*/  IMAD.HI.U32 R165, R0, R167, RZ ;  /* 0x000000a700a57227 */ /* 0x000fe200078e00ff */
[----:B------:R-:W-:-:S02]  /*9da0*/  IABS R170, R173 ;  /* 0x000000ad00aa7213 */ /* 0x000fc40000000000 */
[----:B------:R-:W-:Y:S01]  /*9db0*/  ISETP.GT.U32.AND P4, PT, R7, R162, PT ;  /* 0x000000a20700720c */ /* 0x000fe20003f84070 */
        /* <DEDUP_REMOVED lines=9> */
[----:B------:R-:W-:Y:S02]  /*9e50*/  @!P5 IMAD.IADD R166, R166, 0x1, -R7 ;  /* 0x00000001a6a6d824 */ /* 0x000fe400078e0a07 */
[----:B------:R-:W-:-:S03]  /*9e60*/  IMAD.HI.U32 R168, R0, R171, RZ ;  /* 0x000000ab00a87227 */ /* 0x000fc600078e00ff */
[C---:B------:R-:W-:Y:S01]  /*9e70*/  ISETP.GT.U32.AND P5, PT, R7.reuse, R166, PT ;  /* 0x000000a60700720c */ /* 0x040fe20003fa4070 */
[----:B------:R-:W-:Y:S02]  /*9e80*/  IMAD.MOV R167, RZ, RZ, -R167 ;  /* 0x000000ffffa77224 */ /* 0x000fe400078e0aa7 */
[----:B------:R-:W-:Y:S02]  /*9e90*/  IMAD.MOV R168, RZ, RZ, -R168 ;  /* 0x000000ffffa87224 */ /* 0x000fe400078e0aa8 */
[----:B------:R-:W-:Y:S02]  /*9ea0*/  IMAD R167, R7, R167, R170 ;  /* 0x000000a707a77224 */ /* 0x000fe400078e02aa */
[----:B------:R-:W-:Y:S02]  /*9eb0*/  @!P4 IMAD.IADD R165, R165, 0x1, -R7 ;  /* 0x00000001a5a5c824 */ /* 0x000fe400078e0a07 */
[C---:B------:R-:W-:Y:S02]  /*9ec0*/  IMAD R168, R7.reuse, R168, R171 ;  /* 0x000000a807a87224 */ /* 0x040fe400078e02ab */
[----:B------:R-:W-:Y:S01]  /*9ed0*/  @!P2 IMAD.IADD R164, R164, 0x1, -R7 ;  /* 0x00000001a4a4a824 */ /* 0x000fe200078e0a07 */
[----:B------:R-:W-:Y:S01]  /*9ee0*/  ISETP.GE.AND P2, PT, R172, RZ, PT ;  /* 0x000000ffac00720c */ /* 0x000fe20003f46270 */
[----:B------:R-:W-:Y:S01]  /*9ef0*/  @!P0 IMAD.MOV R163, RZ, RZ, -R163 ;  /* 0x000000ffffa38224 */ /* 0x000fe200078e0aa3 */
[----:B------:R-:W-:Y:S01]  /*9f00*/  IABS R172, R175 ;  /* 0x000000af00ac7213 */ /* 0x000fe20000000000 */
[----:B------:R-:W-:Y:S01]  /*9f10*/  @!P5 IMAD.IADD R166, R166, 0x1, -R7 ;  /* 0x00000001a6a6d824 */ /* 0x000fe200078e0a07 */
[C---:B------:R-:W-:Y:S01]  /*9f20*/  ISETP.GT.U32.AND P4, PT, R7.reuse, R165, PT ;  /* 0x000000a50700720c */ /* 0x040fe20003f84070 */
[----:B------:R-:W-:Y:S01]  /*9f30*/  @!P1 IMAD.MOV R164, RZ, RZ, -R164 ;  /* 0x000000ffffa49224 */ /* 0x000fe200078e0aa4 */
[C---:B------:R-:W-:Y:S01]  /*9f40*/  ISETP.GT.U32.AND P0, PT, R7.reuse, R167, PT ;  /* 0x000000a70700720c */ /* 0x040fe20003f04070 */
[----:B------:R-:W-:Y:S01]  /*9f50*/  IMAD.HI.U32 R169, R0, R172, RZ ;  /* 0x000000ac00a97227 */ /* 0x000fe200078e00ff */
[----:B------:R-:W-:-:S02]  /*9f60*/  ISETP.GT.U32.AND P5, PT, R7, R168, PT ;  /* 0x000000a80700720c */ /* 0x000fc40003fa4070 */
[----:B------:R-:W-:Y:S01]  /*9f70*/  ISETP.GE.AND P1, PT, R174, RZ, PT ;  /* 0x000000ffae00720c */ /* 0x000fe20003f26270 */
[----:B------:R-:W-:Y:S01]  /*9f80*/  IMAD.MOV R169, RZ, RZ, -R169 ;  /* 0x000000ffffa97224 */ /* 0x000fe200078e0aa9 */
[----:B------:R-:W-:Y:S01]  /*9f90*/  LOP3.LUT R174, R247, 0xa4, RZ, 0xfc, !PT ;  /* 0x000000a4f7ae7812 */ /* 0x000fe200078efcff */
[----:B------:R-:W-:Y:S01]  /*9fa0*/  @!P3 IMAD.MOV R162, RZ, RZ, -R162 ;  /* 0x000000ffffa2b224 */ /* 0x000fe200078e0aa2 */
[----:B------:R-:W-:Y:S01]  /*9fb0*/  ISETP.GE.AND P3, PT, R173, RZ, PT ;  /* 0x000000ffad00720c */ /* 0x000fe20003f66270 */
[----:B------:R-:W-:Y:S01]  /*9fc0*/  IMAD R169, R7, R169, R172 ;  /* 0x000000a907a97224 */ /* 0x000fe200078e02ac */
[----:B------:R-:W-:Y:S01]  /*9fd0*/  IABS R172, R174 ;  /* 0x000000ae00ac7213 */ /* 0x000fe20000000000 */
[--C-:B------:R-:W-:Y:S01]  /*9fe0*/  @!P4 IMAD.IADD R165, R165, 0x1, -R7.reuse ;  /* 0x00000001a5a5c824 */ /* 0x100fe200078e0a07 */
[----:B------:R-:W-:Y:S01]  /*9ff0*/  IABS R173, R176 ;  /* 0x000000b000ad7213 */ /* 0x000fe20000000000 */
[--C-:B------:R-:W-:Y:S01]  /*a000*/  @!P0 IMAD.IADD R167, R167, 0x1, -R7.reuse ;  /* 0x00000001a7a78824 */ /* 0x100fe200078e0a07 */
[C---:B------:R-:W-:Y:S01]  /*a010*/  ISETP.GT.U32.AND P0, PT, R7.reuse, R169, PT ;  /* 0x000000a90700720c */ /* 0x040fe20003f04070 */
[----:B------:R-:W-:Y:S01]  /*a020*/  @!P5 IMAD.IADD R168, R168, 0x1, -R7 ;  /* 0x00000001a8a8d824 */ /* 0x000fe200078e0a07 */
[----:B------:R-:W-:Y:S01]  /*a030*/  ISETP.GE.AND P5, PT, R174, RZ, PT ;  /* 0x000000ffae00720c */ /* 0x000fe20003fa6270 */
[----:B------:R-:W-:Y:S01]  /*a040*/  @!P6 IMAD.MOV R165, RZ, RZ, -R165 ;  /* 0x000000ffffa5e224 */ /* 0x000fe200078e0aa5 */
[C---:B------:R-:W-:Y:S01]  /*a050*/  ISETP.GT.U32.AND P6, PT, R7.reuse, R167, PT ;  /* 0x000000a70700720c */ /* 0x040fe20003fc4070 */
[----:B------:R-:W-:Y:S01]  /*a060*/  @!P2 IMAD.MOV R166, RZ, RZ, -R166 ;  /* 0x000000ffffa6a224 */ /* 0x000fe200078e0aa6 */
[----:B------:R-:W-:Y:S01]  /*a070*/  ISETP.GT.U32.AND P2, PT, R7, R168, PT ;  /* 0x000000a80700720c */ /* 0x000fe20003f44070 */
[----:B------:R-:W-:Y:S01]  /*a080*/  IMAD.HI.U32 R170, R0, R172, RZ ;  /* 0x000000ac00aa7227 */ /* 0x000fe200078e00ff */
[----:B------:R-:W-:-:S02]  /*a090*/  ISETP.GE.AND P4, PT, R175, RZ, PT ;  /* 0x000000ffaf00720c */ /* 0x000fc40003f86270 */
[----:B------:R-:W-:Y:S01]  /*a0a0*/  IABS R175, R177 ;  /* 0x000000b100af7213 */ /* 0x000fe20000000000 */
[----:B------:R-:W-:-:S04]  /*a0b0*/  IMAD.HI.U32 R171, R0, R173, RZ ;  /* 0x000000ad00ab7227 */ /* 0x000fc800078e00ff */
[----:B------:R-:W-:Y:S02]  /*a0c0*/  IMAD.MOV R170, RZ, RZ, -R170 ;  /* 0x000000ffffaa7224 */ /* 0x000fe400078e0aaa */
[----:B------:R-:W-:Y:S02]  /*a0d0*/  IMAD.MOV R174, RZ, RZ, -R171 ;  /* 0x000000ffffae7224 */ /* 0x000fe400078e0aab */
[----:B------:R-:W-:Y:S02]  /*a0e0*/  IMAD R170, R7, R170, R172 ;  /* 0x000000aa07aa7224 */ /* 0x000fe400078e02ac */
[----:B------:R-:W-:Y:S01]  /*a0f0*/  @!P6 IMAD.IADD R167, R167, 0x1, -R7 ;  /* 0x00000001a7a7e824 */ /* 0x000fe200078e0a07 */
[----:B------:R-:W-:Y:S01]  /*a100*/  ISETP.GE.AND P6, PT, R176, RZ, PT ;  /* 0x000000ffb000720c */ /* 0x000fe20003fc6270 */
[----:B------:R-:W-:Y:S01]  /*a110*/  IMAD R171, R7, R174, R173 ;  /* 0x000000ae07ab7224 */ /* 0x000fe200078e02ad */
[----:B------:R-:W-:Y:S01]  /*a120*/  LOP3.LUT R173, R247, 0x9e, RZ, 0xfc, !PT ;  /* 0x0000009ef7ad7812 */ /* 0x000fe200078efcff */
[--C-:B------:R-:W-:Y:S01]  /*a130*/  @!P2 IMAD.IADD R168, R168, 0x1, -R7.reuse ;  /* 0x00000001a8a8a824 */ /* 0x100fe200078e0a07 */
[----:B------:R-:W-:Y:S01]  /*a140*/  ISETP.GT.U32.AND P2, PT, R7, R170, PT ;  /* 0x000000aa0700720c */ /* 0x000fe20003f44070 */
[----:B------:R-:W-:Y:S01]  /*a150*/  @!P0 IMAD.IADD R169, R169, 0x1, -R7 ;  /* 0x00000001a9a98824 */ /* 0x000fe200078e0a07 */
[----:B------:R-:W-:Y:S01]  /*a160*/  IABS R174, R173 ;  /* 0x000000ad00ae7213 */ /* 0x000fe20000000000 */
[----:B------:R-:W-:Y:S01]  /*a170*/  @!P3 IMAD.MOV R167, RZ, RZ, -R167 ;  /* 0x000000ffffa7b224 */ /* 0x000fe200078e0aa7 */
[C---:B------:R-:W-:Y:S01]  /*a180*/  ISETP.GT.U32.AND P3, PT, R7.reuse, R171, PT ;  /* 0x000000ab0700720c */ /* 0x040fe20003f64070 */
[----:B------:R-:W-:Y:S01]  /*a190*/  IMAD.HI.U32 R172, R0, R175, RZ ;  /* 0x000000af00ac7227 */ /* 0x000fe200078e00ff */
[----:B------:R-:W-:-:S02]  /*a1a0*/  ISETP.GT.U32.AND P0, PT, R7, R169, PT ;  /* 0x000000a90700720c */ /* 0x000fc40003f04070 */
[----:B------:R-:W-:Y:S01]  /*a1b0*/  IABS R176, R182 ;  /* 0x000000b600b07213 */ /* 0x000fe20000000000 */
[----:B------:R-:W-:Y:S02]  /*a1c0*/  IMAD.MOV R172, RZ, RZ, -R172 ;  /* 0x000000ffffac7224 */ /* 0x000fe400078e0aac */
[----:B------:R-:W-:Y:S01]  /*a1d0*/  @!P1 IMAD.MOV R168, RZ, RZ, -R168 ;  /* 0x000000ffffa89224 */ /* 0x000fe200078e0aa8 */
[----:B------:R-:W-:Y:S01]  /*a1e0*/  ISETP.GE.AND P1, PT, R177, RZ, PT ;  /* 0x000000ffb100720c */ /* 0x000fe20003f26270 */
[----:B------:R-:W-:Y:S01]  /*a1f0*/  @!P2 IMAD.IADD R170, R170, 0x1, -R7 ;  /* 0x00000001aaaaa824 */ /* 0x000fe200078e0a07 */
[----:B------:R-:W-:Y:S01]  /*a200*/  IABS R177, R183 ;  /* 0x000000b700b17213 */ /* 0x000fe20000000000 */
[----:B------:R-:W-:Y:S02]  /*a210*/  IMAD R172, R7, R172, R175 ;  /* 0x000000ac07ac7224 */ /* 0x000fe400078e02af */
[--C-:B------:R-:W-:Y:S01]  /*a220*/  @!P3 IMAD.IADD R171, R171, 0x1, -R7.reuse ;  /* 0x00000001ababb824 */ /* 0x100fe200078e0a07 */
[----:B------:R-:W-:Y:S01]  /*a230*/  ISETP.GT.U32.AND P2, PT, R7, R170, PT ;  /* 0x000000aa0700720c */ /* 0x000fe20003f44070 */
[----:B------:R-:W-:Y:S01]  /*a240*/  @!P0 IMAD.IADD R169, R169, 0x1, -R7 ;  /* 0x00000001a9a98824 */ /* 0x000fe200078e0a07 */
[----:B------:R-:W-:Y:S01]  /*a250*/  ISETP.GE.AND P0, PT, R173, RZ, PT ;  /* 0x000000ffad00720c */ /* 0x000fe20003f06270 */
[----:B------:R-:W-:Y:S01]  /*a260*/  IMAD.HI.U32 R173, R0, R174, RZ ;  /* 0x000000ae00ad7227 */ /* 0x000fe200078e00ff */
[----:B------:R-:W-:-:S03]  /*a270*/  ISETP.GT.U32.AND P3, PT, R7, R171, PT ;  /* 0x000000ab0700720c */ /* 0x000fc60003f64070 */
[----:B------:R-:W-:Y:S02]  /*a280*/  IMAD.MOV R173, RZ, RZ, -R173 ;  /* 0x000000ffffad7224 */ /* 0x000fe400078e0aad */
[----:B------:R-:W-:-:S04]  /*a290*/  IMAD.HI.U32 R175, R0, R177, RZ ;  /* 0x000000b100af7227 */ /* 0x000fc800078e00ff */
[C---:B------:R-:W-:Y:S02]  /*a2a0*/  IMAD R173, R7.reuse, R173, R174 ;  /* 0x000000ad07ad7224 */ /* 0x040fe400078e02ae */
[----:B------:R-:W-:Y:S01]  /*a2b0*/  @!P2 IMAD.IADD R170, R170, 0x1, -R7 ;  /* 0x00000001aaaaa824 */ /* 0x000fe200078e0a07 */
[----:B------:R-:W-:Y:S01]  /*a2c0*/  ISETP.GT.U32.AND P2, PT, R7, R172, PT ;  /* 0x000000ac0700720c */ /* 0x000fe20003f44070 */
[----:B------:R-:W-:-:S04]  /*a2d0*/  IMAD.HI.U32 R174, R0, R176, RZ ;  /* 0x000000b000ae7227 */ /* 0x000fc800078e00ff */
[----:B------:R-:W-:Y:S01]  /*a2e0*/  @!P3 IMAD.IADD R171, R171, 0x1, -R7 ;  /* 0x00000001ababb824 */ /* 0x000fe200078e0a07 */
[C---:B------:R-:W-:Y:S01]  /*a2f0*/  ISETP.GT.U32.AND P3, PT, R7.reuse, R173, PT ;  /* 0x000000ad0700720c */ /* 0x040fe20003f64070 */
[----:B------:R-:W-:Y:S02]  /*a300*/  IMAD.MOV R174, RZ, RZ, -R174 ;  /* 0x000000ffffae7224 */ /* 0x000fe400078e0aae */
[----:B------:R-:W-:Y:S02]  /*a310*/  IMAD.MOV R178, RZ, RZ, -R175 ;  /* 0x000000ffffb27224 */ /* 0x000fe400078e0aaf */
[C---:B------:R-:W-:Y:S02]  /*a320*/  IMAD R174, R7.reuse, R174, R176 ;  /* 0x000000ae07ae7224 */ /* 0x040fe400078e02b0 */
[C---:B------:R-:W-:Y:S02]  /*a330*/  IMAD R175, R7.reuse, R178, R177 ;  /* 0x000000b207af7224 */ /* 0x040fe400078e02b1 */
[----:B------:R-:W-:Y:S01]  /*a340*/  @!P2 IMAD.IADD R172, R172, 0x1, -R7 ;  /* 0x00000001acaca824 */ /* 0x000fe200078e0a07 */
[----:B------:R-:W-:Y:S01]  /*a350*/  ISETP.GT.U32.AND P2, PT, R7, R174, PT ;  /* 0x000000ae0700720c */ /* 0x000fe20003f44070 */
[----:B------:R-:W-:-:S04]  /*a360*/  IMAD.HI.U32 R178, R0, R181, RZ ;  /* 0x000000b500b27227 */ /* 0x000fc800078e00ff */
[----:B------:R-:W-:Y:S01]  /*a370*/  @!P3 IMAD.IADD R173, R173, 0x1, -R7 ;  /* 0x00000001adadb824 */ /* 0x000fe200078e0a07 */
[----:B------:R-:W-:Y:S01]  /*a380*/  ISETP.GT.U32.AND P3, PT, R7, R175, PT ;  /* 0x000000af0700720c */ /* 0x000fe20003f64070 */
[----:B------:R-:W-:Y:S02]  /*a390*/  IMAD.MOV R178, RZ, RZ, -R178 ;  /* 0x000000ffffb27224 */ /* 0x000fe400078e0ab2 */
[----:B------:R-:W-:-:S04]  /*a3a0*/  IMAD.HI.U32 R177, R0, R180, RZ ;  /* 0x000000b400b17227 */ /* 0x000fc800078e00ff */
[----:B------:R-:W-:Y:S01]  /*a3b0*/  @!P2 IMAD.IADD R174, R174, 0x1, -R7 ;  /* 0x00000001aeaea824 */ /* 0x000fe200078e0a07 */
[C---:B------:R-:W-:Y:S01]  /*a3c0*/  ISETP.GT.U32.AND P2, PT, R7.reuse, R172, PT ;  /* 0x000000ac0700720c */ /* 0x040fe20003f44070 */
[----:B------:R-:W-:Y:S01]  /*a3d0*/  IMAD R178, R7, R178, R181 ;  /* 0x000000b207b27224 */ /* 0x000fe200078e02b5 */
[----:B------:R-:W-:Y:S01]  /*a3e0*/  IABS R181, R188 ;  /* 0x000000bc00b57213 */ /* 0x000fe20000000000 */
[----:B------:R-:W-:-:S04]  /*a3f0*/  IMAD.HI.U32 R176, R0, R179, RZ ;  /* 0x000000b300b07227 */ /* 0x000fc800078e00ff */
[----:B------:R-:W-:Y:S01]  /*a400*/  @!P3 IMAD.IADD R175, R175, 0x1, -R7 ;  /* 0x00000001afafb824 */ /* 0x000fe200078e0a07 */
[C---:B------:R-:W-:Y:S01]  /*a410*/  ISETP.GT.U32.AND P3, PT, R7.reuse, R174, PT ;  /* 0x000000ae0700720c */ /* 0x040fe20003f64070 */
[----:B------:R-:W-:Y:S01]  /*a420*/  @!P4 IMAD.MOV R169, RZ, RZ, -R169 ;  /* 0x000000ffffa9c224 */ /* 0x000fe200078e0aa9 */
[C---:B------:R-:W-:Y:S01]  /*a430*/  ISETP.GT.U32.AND P4, PT, R7.reuse, R173, PT ;  /* 0x000000ad0700720c */ /* 0x040fe20003f84070 */
[----:B------:R-:W-:Y:S01]  /*a440*/  @!P5 IMAD.MOV R170, RZ, RZ, -R170 ;  /* 0x000000ffffaad224 */ /* 0x000fe200078e0aaa */
[C---:B------:R-:W-:Y:S01]  /*a450*/  ISETP.GT.U32.AND P5, PT, R7.reuse, R175, PT ;  /* 0x000000af0700720c */ /* 0x040fe20003fa4070 */
[----:B------:R-:W-:Y:S02]  /*a460*/  IMAD.MOV R177, RZ, RZ, -R177 ;  /* 0x000000ffffb17224 */ /* 0x000fe400078e0ab1 */
[----:B------:R-:W-:Y:S02]  /*a470*/  IMAD.MOV R176, RZ, RZ, -R176 ;  /* 0x000000ffffb07224 */ /* 0x000fe400078e0ab0 */
[C---:B------:R-:W-:Y:S01]  /*a480*/  IMAD R177, R7.reuse, R177, R180 ;  /* 0x000000b107b17224 */ /* 0x040fe200078e02b4 */
[----:B------:R-:W-:Y:S01]  /*a490*/  IABS R180, R187 ;  /* 0x000000bb00b47213 */ /* 0x000fe20000000000 */
[----:B------:R-:W-:-:S02]  /*a4a0*/  IMAD R176, R7, R176, R179 ;  /* 0x000000b007b07224 */ /* 0x000fc400078e02b3 */
[----:B------:R-:W-:Y:S01]  /*a4b0*/  @!P3 IMAD.IADD R174, R174, 0x1, -R7 ;  /* 0x00000001aeaeb824 */ /* 0x000fe200078e0a07 */
[C---:B------:R-:W-:Y:S01]  /*a4c0*/  ISETP.GT.U32.AND P3, PT, R7.reuse, R178, PT ;  /* 0x000000b20700720c */ /* 0x040fe20003f64070 */
[----:B------:R-:W-:Y:S01]  /*a4d0*/  @!P6 IMAD.MOV R171, RZ, RZ, -R171 ;  /* 0x000000ffffabe224 */ /* 0x000fe200078e0aab */
[----:B------:R-:W-:Y:S01]  /*a4e0*/  ISETP.GT.U32.AND P6, PT, R7, R176, PT ;  /* 0x000000b00700720c */ /* 0x000fe20003fc4070 */
[----:B------:R-:W-:-:S04]  /*a4f0*/  IMAD.HI.U32 R179, R0, R180, RZ ;  /* 0x000000b400b37227 */ /* 0x000fc800078e00ff */
[--C-:B------:R-:W-:Y:S01]  /*a500*/  @!P4 IMAD.IADD R173, R173, 0x1, -R7.reuse ;  /* 0x00000001adadc824 */ /* 0x100fe200078e0a07 */
[----:B------:R-:W-:Y:S01]  /*a510*/  ISETP.GE.AND P4, PT, R182, RZ, PT ;  /* 0x000000ffb600720c */ /* 0x000fe20003f86270 */
[----:B------:R-:W-:Y:S01]  /*a520*/  @!P5 IMAD.IADD R175, R175, 0x1, -R7 ;  /* 0x00000001afafd824 */ /* 0x000fe200078e0a07 */
[----:B------:R-:W-:Y:S01]  /*a530*/  ISETP.GE.AND P5, PT, R183, RZ, PT ;  /* 0x000000ffb700720c */ /* 0x000fe20003fa6270 */
[----:B------:R-:W-:Y:S01]  /*a540*/  IMAD.MOV R179, RZ, RZ, -R179 ;  /* 0x000000ffffb37224 */ /* 0x000fe200078e0ab3 */
[----:B------:R-:W-:Y:S01]  /*a550*/  LOP3.LUT R183, R247, 0x8e, RZ, 0xfc, !PT ;  /* 0x0000008ef7b77812 */ /* 0x000fe200078efcff */
[----:B------:R-:W-:Y:S02]  /*a560*/  @!P3 IMAD.IADD R178, R178, 0x1, -R7 ;  /* 0x00000001b2b2b824 */ /* 0x000fe400078e0a07 */
[----:B------:R-:W-:Y:S01]  /*a570*/  @!P0 IMAD.MOV R173, RZ, RZ, -R173 ;  /* 0x000000ffffad8224 */ /* 0x000fe200078e0aad */
[----:B------:R-:W-:Y:S01]  /*a580*/  IABS R182, R183 ;  /* 0x000000b700b67213 */ /* 0x000fe20000000000 */
[C---:B------:R-:W-:Y:S01]  /*a590*/  IMAD R179, R7.reuse, R179, R180 ;  /* 0x000000b307b37224 */ /* 0x040fe200078e02b4 */
[----:B------:R-:W-:Y:S01]  /*a5a0*/  ISETP.GT.U32.AND P0, PT, R7, R178, PT ;  /* 0x000000b20700720c */ /* 0x000fe20003f04070 */
[----:B------:R-:W-:-:S04]  /*a5b0*/  IMAD.HI.U32 R180, R0, R181, RZ ;  /* 0x000000b500b47227 */ /* 0x000fc800078e00ff */
[--C-:B------:R-:W-:Y:S01]  /*a5c0*/  @!P2 IMAD.IADD R172, R172, 0x1, -R7.reuse ;  /* 0x00000001acaca824 */ /* 0x100fe200078e0a07 */
[C---:B------:R-:W-:Y:S01]  /*a5d0*/  ISETP.GT.U32.AND P2, PT, R7.reuse, R177, PT ;  /* 0x000000b10700720c */ /* 0x040fe20003f44070 */
[----:B------:R-:W-:Y:S01]  /*a5e0*/  @!P6 IMAD.IADD R176, R176, 0x1, -R7 ;  /* 0x00000001b0b0e824 */ /* 0x000fe200078e0a07 */
[----:B------:R-:W-:Y:S01]  /*a5f0*/  ISETP.GE.AND P6, PT, R184, RZ, PT ;  /* 0x000000ffb800720c */ /* 0x000fe20003fc6270 */
[----:B------:R-:W-:Y:S02]  /*a600*/  IMAD.MOV R180, RZ, RZ, -R180 ;  /* 0x000000ffffb47224 */ /* 0x000fe400078e0ab4 */
[----:B------:R-:W-:Y:S01]  /*a610*/  @!P1 IMAD.MOV R172, RZ, RZ, -R172 ;  /* 0x000000ffffac9224 */ /* 0x000fe200078e0aac */
[C---:B------:R-:W-:Y:S01]  /*a620*/  ISETP.GT.U32.AND P1, PT, R7.reuse, R176, PT ;  /* 0x000000b00700720c */ /* 0x040fe20003f24070 */
[----:B------:R-:W-:Y:S01]  /*a630*/  @!P5 IMAD.MOV R175, RZ, RZ, -R175 ;  /* 0x000000ffffafd224 */ /* 0x000fe200078e0aaf */
[C---:B------:R-:W-:Y:S01]  /*a640*/  ISETP.GT.U32.AND P5, PT, R7.reuse, R179, PT ;  /* 0x000000b30700720c */ /* 0x040fe20003fa4070 */
[----:B------:R-:W-:-:S02]  /*a650*/  IMAD R180, R7, R180, R181 ;  /* 0x000000b407b47224 */ /* 0x000fc400078e02b5 */
[----:B------:R-:W-:Y:S02]  /*a660*/  @!P0 IMAD.IADD R178, R178, 0x1, -R7 ;  /* 0x00000001b2b28824 */ /* 0x000fe400078e0a07 */
[----:B------:R-:W-:Y:S01]  /*a670*/  IMAD.HI.U32 R181, R0, R182, RZ ;  /* 0x000000b600b57227 */ /* 0x000fe200078e00ff */
[----:B------:R-:W-:-:S03]  /*a680*/  ISETP.GT.U32.AND P0, PT, R7, R180, PT ;  /* 0x000000b40700720c */ /* 0x000fc60003f04070 */
[----:B------:R-:W-:Y:S02]  /*a690*/  IMAD.MOV R181, RZ, RZ, -R181 ;  /* 0x000000ffffb57224 */ /* 0x000fe400078e0ab5 */
[--C-:B------:R-:W-:Y:S01]  /*a6a0*/  @!P1 IMAD.IADD R176, R176, 0x1, -R7.reuse ;  /* 0x00000001b0b09824 */ /* 0x100fe200078e0a07 */
[----:B------:R-:W-:Y:S01]  /*a6b0*/  ISETP.GE.AND P1, PT, R187, RZ, PT ;  /* 0x000000ffbb00720c */ /* 0x000fe20003f26270 */
[--C-:B------:R-:W-:Y:S01]  /*a6c0*/  @!P5 IMAD.IADD R179, R179, 0x1, -R7.reuse ;  /* 0x00000001b3b3d824 */ /* 0x100fe200078e0a07 */
[----:B------:R-:W-:Y:S01]  /*a6d0*/  ISETP.GE.AND P5, PT, R183, RZ, PT ;  /* 0x000000ffb700720c */ /* 0x000fe20003fa6270 */
[----:B------:R-:W-:Y:S01]  /*a6e0*/  @!P6 IMAD.MOV R176, RZ, RZ, -R176 ;  /* 0x000000ffffb0e224 */ /* 0x000fe200078e0ab0 */
[----:B------:R-:W-:Y:S01]  /*a6f0*/  IABS R183, R189 ;  /* 0x000000bd00b77213 */ /* 0x000fe20000000000 */
[C---:B------:R-:W-:Y:S01]  /*a700*/  IMAD R181, R7.reuse, R181, R182 ;  /* 0x000000b507b57224 */ /* 0x040fe200078e02b6 */
[----:B------:R-:W-:Y:S01]  /*a710*/  ISETP.GT.U32.AND P6, PT, R7, R179, PT ;  /* 0x000000b30700720c */ /* 0x000fe20003fc4070 */
[----:B------:R-:W-:Y:S01]  /*a720*/  @!P0 IMAD.IADD R180, R180, 0x1, -R7 ;  /* 0x00000001b4b48824 */ /* 0x000fe200078e0a07 */
[----:B------:R-:W-:Y:S01]  /*a730*/  IABS R187, R191 ;  /* 0x000000bf00bb7213 */ /* 0x000fe20000000000 */
[----:B------:R-:W-:-:S03]  /*a740*/  IMAD.HI.U32 R182, R0, R183, RZ ;  /* 0x000000b700b67227 */ /* 0x000fc600078e00ff */
[----:B------:R-:W-:Y:S01]  /*a750*/  ISETP.GT.U32.AND P0, PT, R7, R180, PT ;  /* 0x000000b40700720c */ /* 0x000fe20003f04070 */
[--C-:B------:R-:W-:Y:S01]  /*a760*/  @!P2 IMAD.IADD R177, R177, 0x1, -R7.reuse ;  /* 0x00000001b1b1a824 */ /* 0x100fe200078e0a07 */
[----:B------:R-:W-:Y:S01]  /*a770*/  ISETP.GE.AND P2, PT, R185, RZ, PT ;  /* 0x000000ffb900720c */ /* 0x000fe20003f46270 */
[----:B------:R-:W-:Y:S02]  /*a780*/  IMAD.MOV R182, RZ, RZ, -R182 ;  /* 0x000000ffffb67224 */ /* 0x000fe400078e0ab6 */
[----:B------:R-:W-:Y:S01]  /*a790*/  @!P4 IMAD.MOV R174, RZ, RZ, -R174 ;  /* 0x000000ffffaec224 */ /* 0x000fe200078e0aae */
[----:B------:R-:W-:Y:S01]  /*a7a0*/  ISETP.GT.U32.AND P3, PT, R7, R177, PT ;  /* 0x000000b10700720c */ /* 0x000fe20003f64070 */
[----:B------:R-:W-:Y:S01]  /*a7b0*/  @!P6 IMAD.IADD R179, R179, 0x1, -R7 ;  /* 0x00000001b3b3e824 */ /* 0x000fe200078e0a07 */
[C---:B------:R-:W-:Y:S01]  /*a7c0*/  ISETP.GT.U32.AND P6, PT, R7.reuse, R181, PT ;  /* 0x000000b50700720c */ /* 0x040fe20003fc4070 */
[----:B------:R-:W-:Y:S01]  /*a7d0*/  IMAD R182, R7, R182, R183 ;  /* 0x000000b607b67224 */ /* 0x000fe200078e02b7 */
[----:B------:R-:W-:Y:S01]  /*a7e0*/  ISETP.GE.AND P4, PT, R186, RZ, PT ;  /* 0x000000ffba00720c */ /* 0x000fe20003f86270 */
[----:B------:R-:W-:Y:S01]  /*a7f0*/  IMAD.HI.U32 R184, R0, R187, RZ ;  /* 0x000000bb00b87227 */ /* 0x000fe200078e00ff */
[----:B------:R-:W-:-:S03]  /*a800*/  IABS R186, R190 ;  /* 0x000000be00ba7213 */ /* 0x000fc60000000000 */
[----:B------:R-:W-:Y:S01]  /*a810*/  @!P0 IMAD.IADD R180, R180, 0x1, -R7 ;  /* 0x00000001b4b48824 */ /* 0x000fe200078e0a07 */
[----:B------:R-:W-:Y:S01]  /*a820*/  ISETP.GT.U32.AND P0, PT, R7, R182, PT ;  /* 0x000000b60700720c */ /* 0x000fe20003f04070 */
[----:B------:R-:W-:-:S04]  /*a830*/  IMAD.HI.U32 R183, R0, R186, RZ ;  /* 0x000000ba00b77227 */ /* 0x000fc800078e00ff */
[--C-:B------:R-:W-:Y:S01]  /*a840*/  @!P3 IMAD.IADD R177, R177, 0x1, -R7.reuse ;  /* 0x00000001b1b1b824 */ /* 0x100fe200078e0a07 */
[----:B------:R-:W-:Y:S01]  /*a850*/  ISETP.GE.AND P3, PT, R188, RZ, PT ;  /* 0x000000ffbc00720c */ /* 0x000fe20003f66270 */
[----:B------:R-:W-:Y:S01]  /*a860*/  @!P6 IMAD.IADD R181, R181, 0x1, -R7 ;  /* 0x00000001b5b5e824 */ /* 0x000fe200078e0a07 */
[----:B------:R-:W-:Y:S01]  /*a870*/  IABS R188, R192 ;  /* 0x000000c000bc7213 */ /* 0x000fe20000000000 */
[----:B------:R-:W-:Y:S01]  /*a880*/  IMAD.MOV R183, RZ, RZ, -R183 ;  /* 0x000000ffffb77224 */ /* 0x000fe200078e0ab7 */
[----:B------:R-:W-:Y:S01]  /*a890*/  ISETP.GE.AND P6, PT, R189, RZ, PT ;  /* 0x000000ffbd00720c */ /* 0x000fe20003fc6270 */
[----:B------:R-:W-:Y:S02]  /*a8a0*/  IMAD.MOV R184, RZ, RZ, -R184 ;  /* 0x000000ffffb87224 */ /* 0x000fe400078e0ab8 */
[----:B------:R-:W-:Y:S01]  /*a8b0*/  @!P0 IMAD.IADD R182, R182, 0x1, -R7 ;  /* 0x00000001b6b68824 */ /* 0x000fe200078e0a07 */
[----:B------:R-:W-:Y:S01]  /*a8c0*/  ISETP.GT.U32.AND P0, PT, R7, R181, PT ;  /* 0x000000b50700720c */ /* 0x000fe20003f04070 */
[----:B------:R-:W-:-:S04]  /*a8d0*/  IMAD.HI.U32 R185, R0, R188, RZ ;  /* 0x000000bc00b97227 */ /* 0x000fc800078e00ff */
[----:B------:R-:W-:Y:S02]  /*a8e0*/  IMAD.MOV R185, RZ, RZ, -R185 ;  /* 0x000000ffffb97224 */ /* 0x000fe400078e0ab9 */
[C---:B------:R-:W-:Y:S01]  /*a8f0*/  IMAD R183, R7.reuse, R183, R186 ;  /* 0x000000b707b77224 */ /* 0x040fe200078e02ba */
[----:B------:R-:W-:Y:S01]  /*a900*/  IABS R186, R193 ;  /* 0x000000c100ba7213 */ /* 0x000fe20000000000 */
[C---:B------:R-:W-:Y:S02]  /*a910*/  IMAD R185, R7.reuse, R185, R188 ;  /* 0x000000b907b97224 */ /* 0x040fe400078e02bc */
[----:B------:R-:W-:Y:S02]  /*a920*/  IMAD R184, R7, R184, R187 ;  /* 0x000000b807b87224 */ /* 0x000fe400078e02bb */
[----:B------:R-:W-:Y:S01]  /*a930*/  @!P0 IMAD.IADD R181, R181, 0x1, -R7 ;  /* 0x00000001b5b58824 */ /* 0x000fe200078e0a07 */
[----:B------:R-:W-:Y:S01]  /*a940*/  ISETP.GT.U32.AND P0, PT, R7, R185, PT ;  /* 0x000000b90700720c */ /* 0x000fe20003f04070 */
[----:B------:R-:W-:-:S02]  /*a950*/  IMAD.MOV.U32 R187, RZ, RZ, R186 ;  /* 0x000000ffffbb7224 */ /* 0x000fc400078e00ba */
[----:B------:R-:W-:Y:S01]  /*a960*/  @!P2 IMAD.MOV R177, RZ, RZ, -R177 ;  /* 0x000000ffffb1a224 */ /* 0x000fe200078e0ab1 */
[C---:B------:R-:W-:Y:S01]  /*a970*/  ISETP.GT.U32.AND P2, PT, R7.reuse, R182, PT ;  /* 0x000000b60700720c */ /* 0x040fe20003f44070 */
[----:B------:R-:W-:Y:S01]  /*a980*/  @!P3 IMAD.MOV R180, RZ, RZ, -R180 ;  /* 0x000000ffffb4b224 */ /* 0x000fe200078e0ab4 */
[----:B------:R-:W-:Y:S01]  /*a990*/  ISETP.GE.AND P3, PT, R190, RZ, PT ;  /* 0x000000ffbe00720c */ /* 0x000fe20003f66270 */
[----:B------:R-:W-:Y:S01]  /*a9a0*/  @!P1 IMAD.MOV R179, RZ, RZ, -R179 ;  /* 0x000000ffffb39224 */ /* 0x000fe200078e0ab3 */
[----:B------:R-:W-:Y:S01]  /*a9b0*/  ISETP.GT.U32.AND P1, PT, R7, R184, PT ;  /* 0x000000b80700720c */ /* 0x000fe20003f24070 */
[----:B------:R-:W-:Y:S01]  /*a9c0*/  IMAD.HI.U32 R186, R0, R187, RZ ;  /* 0x000000bb00ba7227 */ /* 0x000fe200078e00ff */
[----:B------:R-:W-:-:S03]  /*a9d0*/  LOP3.LUT R190, R247, 0x82, RZ, 0xfc, !PT ;  /* 0x00000082f7be7812 */ /* 0x000fc600078efcff */
[----:B------:R-:W-:Y:S01]  /*a9e0*/  @!P0 IMAD.IADD R185, R185, 0x1, -R7 ;  /* 0x00000001b9b98824 */ /* 0x000fe200078e0a07 */
[----:B------:R-:W-:Y:S01]  /*a9f0*/  IABS R188, R190 ;  /* 0x000000be00bc7213 */ /* 0x000fe20000000000 */
[----:B------:R-:W-:Y:S02]  /*aa00*/  IMAD.MOV R186, RZ, RZ, -R186 ;  /* 0x000000ffffba7224 */ /* 0x000fe400078e0aba */
[----:B------:R-:W-:Y:S01]  /*aa10*/  @!P4 IMAD.MOV R178, RZ, RZ, -R178 ;  /* 0x000000ffffb2c224 */ /* 0x000fe200078e0ab2 */
[C---:B------:R-:W-:Y:S01]  /*aa20*/  ISETP.GT.U32.AND P4, PT, R7.reuse, R183, PT ;  /* 0x000000b70700720c */ /* 0x040fe20003f84070 */
[C---:B------:R-:W-:Y:S01]  /*aa30*/  IMAD R186, R7.reuse, R186, R187 ;  /* 0x000000ba07ba7224 */ /* 0x040fe200078e02bb */
[----:B------:R-:W-:Y:S01]  /*aa40*/  ISETP.GT.U32.AND P0, PT, R7, R185, PT ;  /* 0x000000b90700720c */ /* 0x000fe20003f04070 */
[----:B------:R-:W-:-:S04]  /*aa50*/  IMAD.HI.U32 R187, R0, R188, RZ ;  /* 0x000000bc00bb7227 */ /* 0x000fc800078e00ff */
[--C-:B------:R-:W-:Y:S01]  /*aa60*/  @!P2 IMAD.IADD R182, R182, 0x1, -R7.reuse ;  /* 0x00000001b6b6a824 */ /* 0x100fe200078e0a07 */
[----:B------:R-:W-:Y:S01]  /*aa70*/  ISETP.GE.AND P2, PT, R191, RZ, PT ;  /* 0x000000ffbf00720c */ /* 0x000fe20003f46270 */
[----:B------:R-:W-:Y:S01]  /*aa80*/  @!P1 IMAD.IADD R184, R184, 0x1, -R7 ;  /* 0x00000001b8b89824 */ /* 0x000fe200078e0a07 */
[----:B------:R-:W-:Y:S01]  /*aa90*/  LOP3.LUT R191, R247, 0x80, RZ, 0xfc, !PT ;  /* 0x00000080f7bf7812 */ /* 0x000fe200078efcff */
[----:B------:R-:W-:Y:S02]  /*aaa0*/  IMAD.MOV R187, RZ, RZ, -R187 ;  /* 0x000000ffffbb7224 */ /* 0x000fe400078e0abb */
[----:B------:R-:W-:Y:S01]  /*aab0*/  @!P5 IMAD.MOV R181, RZ, RZ, -R181 ;  /* 0x000000ffffb5d224 */ /* 0x000fe200078e0ab5 */
[C---:B------:R-:W-:Y:S01]  /*aac0*/  ISETP.GT.U32.AND P5, PT, R7.reuse, R184, PT ;  /* 0x000000b80700720c */ /* 0x040fe20003fa4070 */
[----:B------:R-:W-:Y:S01]  /*aad0*/  @!P6 IMAD.MOV R182, RZ, RZ, -R182 ;  /* 0x000000ffffb6e224 */ /* 0x000fe200078e0ab6 */
[----:B------:R-:W-:Y:S01]  /*aae0*/  IABS R189, R191 ;  /* 0x000000bf00bd7213 */ /* 0x000fe20000000000 */
[C---:B------:R-:W-:Y:S01]  /*aaf0*/  IMAD R187, R7.reuse, R187, R188 ;  /* 0x000000bb07bb7224 */ /* 0x040fe200078e02bc */
[----:B------:R-:W-:Y:S01]  /*ab00*/  ISETP.GT.U32.AND P6, PT, R7, R186, PT ;  /* 0x000000ba0700720c */ /* 0x000fe20003fc4070 */
        /* <DEDUP_REMOVED lines=11> */
[----:B------:R-:W-:Y:S01]  /*abc0*/  IABS R190, R194 ;  /* 0x000000c200be7213 */ /* 0x000fe20000000000 */
[----:B------:R-:W-:Y:S01]  /*abd0*/  IMAD R188, R7, R188, R189 ;  /* 0x000000bc07bc7224 */ /* 0x000fe200078e02bd */
[----:B------:R-:W-:Y:S01]  /*abe0*/  ISETP.GE.AND P6, PT, R191, RZ, PT ;  /* 0x000000ffbf00720c */ /* 0x000fe20003fc6270 */
[--C-:B------:R-:W-:Y:S01]  /*abf0*/  @!P0 IMAD.IADD R187, R187, 0x1, -R7.reuse ;  /* 0x00000001bbbb8824 */ /* 0x100fe200078e0a07 */
[C---:B------:R-:W-:Y:S01]  /*ac00*/  ISETP.GT.U32.AND P0, PT, R7.reuse, R186, PT ;  /* 0x000000ba0700720c */ /* 0x040fe20003f04070 */
[----:B------:R-:W-:Y:S01]  /*ac10*/  @!P2 IMAD.MOV R184, RZ, RZ, -R184 ;  /* 0x000000ffffb8a224 */ /* 0x000fe200078e0ab8 */
[----:B------:R-:W-:Y:S01]  /*ac20*/  ISETP.GT.U32.AND P2, PT, R7, R188, PT ;  /* 0x000000bc0700720c */ /* 0x000fe20003f44070 */
[----:B------:R-:W-:Y:S01]  /*ac30*/  @!P1 IMAD.IADD R183, R183, 0x1, -R7 ;  /* 0x00000001b7b79824 */ /* 0x000fe200078e0a07 */
[----:B------:R-:W-:Y:S01]  /*ac40*/  ISETP.GE.AND P1, PT, R193, RZ, PT ;  /* 0x000000ffc100720c */ /* 0x000fe20003f26270 */
[----:B------:R-:W-:Y:S01]  /*ac50*/  IMAD.HI.U32 R189, R0, R190, RZ ;  /* 0x000000be00bd7227 */ /* 0x000fe200078e00ff */
[----:B------:R-:W-:-:S03]  /*ac60*/  IABS R193, R196 ;  /* 0x000000c400c17213 */ /* 0x000fc60000000000 */
[----:B------:R-:W-:Y:S02]  /*ac70*/  IMAD.MOV R189, RZ, RZ, -R189 ;  /* 0x000000ffffbd7224 */ /* 0x000fe400078e0abd */
[----:B------:R-:W-:-:S04]  /*ac80*/  IMAD.HI.U32 R191, R0, R193, RZ ;  /* 0x000000c100bf7227 */ /* 0x000fc800078e00ff */
[--C-:B------:R-:W-:Y:S02]  /*ac90*/  @!P0 IMAD.IADD R186, R186, 0x1, -R7.reuse ;  /* 0x00000001baba8824 */ /* 0x100fe400078e0a07 */
[----:B------:R-:W-:Y:S01]  /*aca0*/  @!P2 IMAD.IADD R188, R188, 0x1, -R7 ;  /* 0x00000001bcbca824 */ /* 0x000fe200078e0a07 */
[----:B------:R-:W-:Y:S01]  /*acb0*/  ISETP.GE.AND P2, PT, R196, RZ, PT ;  /* 0x000000ffc400720c */ /* 0x000fe20003f46270 */
[C---:B------:R-:W-:Y:S01]  /*acc0*/  IMAD R189, R7.reuse, R189, R190 ;  /* 0x000000bd07bd7224 */ /* 0x040fe200078e02be */
[----:B------:R-:W-:Y:S01]  /*acd0*/  IABS R196, R199 ;  /* 0x000000c700c47213 */ /* 0x000fe20000000000 */
[----:B------:R-:W-:Y:S01]  /*ace0*/  @!P1 IMAD.MOV R186, RZ, RZ, -R186 ;  /* 0x000000ffffba9224 */ /* 0x000fe200078e0aba */
[C---:B------:R-:W-:Y:S01]  /*acf0*/  ISETP.GT.U32.AND P1, PT, R7.reuse, R188, PT ;  /* 0x000000bc0700720c */ /* 0x040fe20003f24070 */
[----:B------:R-:W-:Y:S01]  /*ad00*/  @!P4 IMAD.MOV R185, RZ, RZ, -R185 ;  /* 0x000000ffffb9c224 */ /* 0x000fe200078e0ab9 */
[----:B------:R-:W-:Y:S01]  /*ad10*/  ISETP.GE.AND P4, PT, R194, RZ, PT ;  /* 0x000000ffc200720c */ /* 0x000fe20003f86270 */
[----:B------:R-:W-:Y:S01]  /*ad20*/  IMAD.MOV R194, RZ, RZ, -R191 ;  /* 0x000000ffffc27224 */ /* 0x000fe200078e0abf */
[C---:B------:R-:W-:Y:S01]  /*ad30*/  ISETP.GT.U32.AND P0, PT, R7.reuse, R189, PT ;  /* 0x000000bd0700720c */ /* 0x040fe20003f04070 */
[----:B------:R-:W-:Y:S01]  /*ad40*/  @!P3 IMAD.MOV R183, RZ, RZ, -R183 ;  /* 0x000000ffffb7b224 */ /* 0x000fe200078e0ab7 */
[C---:B------:R-:W-:Y:S01]  /*ad50*/  ISETP.GT.U32.AND P3, PT, R7.reuse, R187, PT ;  /* 0x000000bb0700720c */ /* 0x040fe20003f64070 */
[----:B------:R-:W-:-:S02]  /*ad60*/  IMAD R191, R7, R194, R193 ;  /* 0x000000c207bf7224 */ /* 0x000fc400078e02c1 */
[----:B------:R-:W-:-:S04]  /*ad70*/  IMAD.HI.U32 R190, R0, R192, RZ ;  /* 0x000000c000be7227 */ /* 0x000fc800078e00ff */
[--C-:B------:R-:W-:Y:S01]  /*ad80*/  @!P1 IMAD.IADD R188, R188, 0x1, -R7.reuse ;  /* 0x00000001bcbc9824 */ /* 0x100fe200078e0a07 */
[----:B------:R-:W-:Y:S01]  /*ad90*/  ISETP.GT.U32.AND P1, PT, R7, R191, PT ;  /* 0x000000bf0700720c */ /* 0x000fe20003f24070 */
[----:B------:R-:W-:Y:S02]  /*ada0*/  IMAD.MOV R190, RZ, RZ, -R190 ;  /* 0x000000ffffbe7224 */ /* 0x000fe400078e0abe */
[--C-:B------:R-:W-:Y:S02]  /*adb0*/  @!P0 IMAD.IADD R189, R189, 0x1, -R7.reuse ;  /* 0x00000001bdbd8824 */ /* 0x100fe400078e0a07 */
[----:B------:R-:W-:Y:S01]  /*adc0*/  @!P3 IMAD.IADD R187, R187, 0x1, -R7 ;  /* 0x00000001bbbbb824 */ /* 0x000fe200078e0a07 */
[----:B------:R-:W-:Y:S01]  /*add0*/  ISETP.GE.AND P3, PT, R195, RZ, PT ;  /* 0x000000ffc300720c */ /* 0x000fe20003f66270 */
[C---:B------:R-:W-:Y:S01]  /*ade0*/  IMAD R190, R7.reuse, R190, R192 ;  /* 0x000000be07be7224 */ /* 0x040fe200078e02c0 */
[----:B------:R-:W-:Y:S01]  /*adf0*/  ISETP.GT.U32.AND P0, PT, R7, R189, PT ;  /* 0x000000bd0700720c */ /* 0x000fe20003f04070 */
[----:B------:R-:W-:Y:S01]  /*ae00*/  @!P5 IMAD.MOV R187, RZ, RZ, -R187 ;  /* 0x000000ffffbbd224 */ /* 0x000fe200078e0abb */
[----:B------:R-:W-:Y:S01]  /*ae10*/  LOP3.LUT R195, R247, 0x78, RZ, 0xfc, !PT ;  /* 0x00000078f7c37812 */ /* 0x000fe200078efcff */
[----:B------:R-:W-:Y:S01]  /*ae20*/  @!P6 IMAD.MOV R188, RZ, RZ, -R188 ;  /* 0x000000ffffbce224 */ /* 0x000fe200078e0abc */
[----:B------:R-:W-:Y:S01]  /*ae30*/  ISETP.GT.U32.AND P5, PT, R7, R190, PT ;  /* 0x000000be0700720c */ /* 0x000fe20003fa4070 */
[----:B------:R-:W-:Y:S01]  /*ae40*/  @!P1 IMAD.IADD R191, R191, 0x1, -R7 ;  /* 0x00000001bfbf9824 */ /* 0x000fe200078e0a07 */
[----:B------:R-:W-:Y:S01]  /*ae50*/  IABS R193, R195 ;  /* 0x000000c300c17213 */ /* 0x000fe20000000000 */
[----:B------:R-:W-:-:S03]  /*ae60*/  IMAD.HI.U32 R194, R0, R197, RZ ;  /* 0x000000c500c27227 */ /* 0x000fc600078e00ff */
[----:B------:R-:W-:Y:S01]  /*ae70*/  ISETP.GT.U32.AND P6, PT, R7, R191, PT ;  /* 0x000000bf0700720c */ /* 0x000fe20003fc4070 */
[----:B------:R-:W-:-:S04]  /*ae80*/  IMAD.HI.U32 R192, R0, R193, RZ ;  /* 0x000000c100c07227 */ /* 0x000fc800078e00ff */
[----:B------:R-:W-:Y:S01]  /*ae90*/  @!P0 IMAD.IADD R189, R189, 0x1, -R7 ;  /* 0x00000001bdbd8824 */ /* 0x000fe200078e0a07 */
[----:B------:R-:W-:Y:S01]  /*aea0*/  ISETP.GE.AND P0, PT, R195, RZ, PT ;  /* 0x000000ffc300720c */ /* 0x000fe20003f06270 */
[----:B------:R-:W-:-:S04]  /*aeb0*/  IMAD.HI.U32 R195, R0, R198, RZ ;  /* 0x000000c600c37227 */ /* 0x000fc800078e00ff */
[----:B------:R-:W-:Y:S02]  /*aec0*/  @!P5 IMAD.IADD R190, R190, 0x1, -R7 ;  /* 0x00000001bebed824 */ /* 0x000fe400078e0a07 */
[----:B------:R-:W-:Y:S02]  /*aed0*/  IMAD.MOV R192, RZ, RZ, -R192 ;  /* 0x000000ffffc07224 */ /* 0x000fe400078e0ac0 */
[----:B------:R-:W-:Y:S01]  /*aee0*/  IMAD.MOV R195, RZ, RZ, -R195 ;  /* 0x000000ffffc37224 */ /* 0x000fe200078e0ac3 */
[C---:B------:R-:W-:Y:S01]  /*aef0*/  ISETP.GT.U32.AND P1, PT, R7.reuse, R190, PT ;  /* 0x000000be0700720c */ /* 0x040fe20003f24070 */
[C---:B------:R-:W-:Y:S02]  /*af00*/  IMAD R192, R7.reuse, R192, R193 ;  /* 0x000000c007c07224 */ /* 0x040fe400078e02c1 */
[----:B------:R-:W-:Y:S02]  /*af10*/  IMAD R195, R7, R195, R198 ;  /* 0x000000c307c37224 */ /* 0x000fe400078e02c6 */
[----:B------:R-:W-:Y:S01]  /*af20*/  @!P6 IMAD.IADD R191, R191, 0x1, -R7 ;  /* 0x00000001bfbfe824 */ /* 0x000fe200078e0a07 */
[----:B------:R-:W-:Y:S01]  /*af30*/  ISETP.GT.U32.AND P5, PT, R7, R192, PT ;  /* 0x000000c00700720c */ /* 0x000fe20003fa4070 */
[----:B------:R-:W-:-:S04]  /*af40*/  IMAD.HI.U32 R193, R0, R196, RZ ;  /* 0x000000c400c17227 */ /* 0x000fc800078e00ff */
[----:B------:R-:W-:Y:S01]  /*af50*/  @!P2 IMAD.MOV R191, RZ, RZ, -R191 ;  /* 0x000000ffffbfa224 */ /* 0x000fe200078e0abf */
[C---:B------:R-:W-:Y:S01]  /*af60*/  ISETP.GT.U32.AND P2, PT, R7.reuse, R195, PT ;  /* 0x000000c30700720c */ /* 0x040fe20003f44070 */
[----:B------:R-:W-:Y:S02]  /*af70*/  IMAD.MOV R193, RZ, RZ, -R193 ;  /* 0x000000ffffc17224 */ /* 0x000fe400078e0ac1 */
[----:B------:R-:W-:Y:S02]  /*af80*/  IMAD.MOV R194, RZ, RZ, -R194 ;  /* 0x000000ffffc27224 */ /* 0x000fe400078e0ac2 */
[C---:B------:R-:W-:Y:S02]  /*af90*/  IMAD R193, R7.reuse, R193, R196 ;  /* 0x000000c107c17224 */ /* 0x040fe400078e02c4 */
[C---:B------:R-:W-:Y:S01]  /*afa0*/  IMAD R194, R7.reuse, R194, R197 ;  /* 0x000000c207c27224 */ /* 0x040fe200078e02c5 */
[----:B------:R-:W-:Y:S01]  /*afb0*/  IABS R197, R202 ;  /* 0x000000ca00c57213 */ /* 0x000fe20000000000 */
[----:B------:R-:W-:Y:S01]  /*afc0*/  @!P1 IMAD.IADD R190, R190, 0x1, -R7 ;  /* 0x00000001bebe9824 */ /* 0x000fe200078e0a07 */
[----:B------:R-:W-:Y:S01]  /*afd0*/  ISETP.GT.U32.AND P1, PT, R7, R193, PT ;  /* 0x000000c10700720c */ /* 0x000fe20003f24070 */
[----:B------:R-:W-:Y:S01]  /*afe0*/  @!P4 IMAD.MOV R189, RZ, RZ, -R189 ;  /* 0x000000ffffbdc224 */ /* 0x000fe200078e0abd */
[----:B------:R-:W-:Y:S01]  /*aff0*/  ISETP.GE.AND P4, PT, R199, RZ, PT ;  /* 0x000000ffc700720c */ /* 0x000fe20003f86270 */
[----:B------:R-:W-:Y:S01]  /*b000*/  IMAD.HI.U32 R196, R0, R197, RZ ;  /* 0x000000c500c47227 */ /* 0x000fe200078e00ff */
[----:B------:R-:W-:-:S02]  /*b010*/  IABS R199, R203 ;  /* 0x000000cb00c77213 */ /* 0x000fc40000000000 */
[----:B------:R-:W-:Y:S01]  /*b020*/  ISETP.GT.U32.AND P6, PT, R7, R194, PT ;  /* 0x000000c20700720c */ /* 0x000fe20003fc4070 */
[--C-:B------:R-:W-:Y:S02]  /*b030*/  @!P5 IMAD.IADD R192, R192, 0x1, -R7.reuse ;  /* 0x00000001c0c0d824 */ /* 0x100fe400078e0a07 */
[----:B------:R-:W-:Y:S02]  /*b040*/  @!P2 IMAD.IADD R195, R195, 0x1, -R7 ;  /* 0x00000001c3c3a824 */ /* 0x000fe400078e0a07 */
[----:B------:R-:W-:Y:S01]  /*b050*/  IMAD.MOV R196, RZ, RZ, -R196 ;  /* 0x000000ffffc47224 */ /* 0x000fe200078e0ac4 */
[C---:B------:R-:W-:Y:S01]  /*b060*/  ISETP.GT.U32.AND P5, PT, R7.reuse, R192, PT ;  /* 0x000000c00700720c */ /* 0x040fe20003fa4070 */
[----:B------:R-:W-:Y:S01]  /*b070*/  @!P3 IMAD.MOV R190, RZ, RZ, -R190 ;  /* 0x000000ffffbeb224 */ /* 0x000fe200078e0abe */
[C---:B------:R-:W-:Y:S01]  /*b080*/  ISETP.GT.U32.AND P2, PT, R7.reuse, R195, PT ;  /* 0x000000c30700720c */ /* 0x040fe20003f44070 */
[----:B------:R-:W-:Y:S01]  /*b090*/  IMAD R196, R7, R196, R197 ;  /* 0x000000c407c47224 */ /* 0x000fe200078e02c5 */
[----:B------:R-:W-:Y:S01]  /*b0a0*/  ISETP.GE.AND P3, PT, R200, RZ, PT ;  /* 0x000000ffc800720c */ /* 0x000fe20003f66270 */
[----:B------:R-:W-:-:S04]  /*b0b0*/  IMAD.HI.U32 R197, R0, R199, RZ ;  /* 0x000000c700c57227 */ /* 0x000fc800078e00ff */
[----:B------:R-:W-:Y:S02]  /*b0c0*/  @!P1 IMAD.IADD R193, R193, 0x1, -R7 ;  /* 0x00000001c1c19824 */ /* 0x000fe400078e0a07 */
[----:B------:R-:W-:Y:S02]  /*b0d0*/  IMAD.MOV R200, RZ, RZ, -R197 ;  /* 0x000000ffffc87224 */ /* 0x000fe400078e0ac5 */
[----:B------:R-:W-:Y:S01]  /*b0e0*/  @!P6 IMAD.IADD R194, R194, 0x1, -R7 ;  /* 0x00000001c2c2e824 */ /* 0x000fe200078e0a07 */
[C---:B------:R-:W-:Y:S01]  /*b0f0*/  ISETP.GT.U32.AND P1, PT, R7.reuse, R193, PT ;  /* 0x000000c10700720c */ /* 0x040fe20003f24070 */
[----:B------:R-:W-:Y:S02]  /*b100*/  IMAD R197, R7, R200, R199 ;  /* 0x000000c807c57224 */ /* 0x000fe400078e02c7 */
[--C-:B------:R-:W-:Y:S01]  /*b110*/  @!P5 IMAD.IADD R192, R192, 0x1, -R7.reuse ;  /* 0x00000001c0c0d824 */ /* 0x100fe200078e0a07 */
[----:B------:R-:W-:Y:S01]  /*b120*/  ISETP.GE.AND P5, PT, R201, RZ, PT ;  /* 0x000000ffc900720c */ /* 0x000fe20003fa6270 */
[----:B------:R-:W-:Y:S01]  /*b130*/  @!P2 IMAD.IADD R195, R195, 0x1, -R7 ;  /* 0x00000001c3c3a824 */ /* 0x000fe200078e0a07 */
[----:B------:R-:W-:Y:S01]  /*b140*/  ISETP.GT.U32.AND P2, PT, R7, R197, PT ;  /* 0x000000c50700720c */ /* 0x000fe20003f44070 */
[----:B------:R-:W-:Y:S01]  /*b150*/  @!P0 IMAD.MOV R192, RZ, RZ, -R192 ;  /* 0x000000ffffc08224 */ /* 0x000fe200078e0ac0 */
[----:B------:R-:W-:-:S02]  /*b160*/  IABS R201, R204 ;  /* 0x000000cc00c97213 */ /* 0x000fc40000000000 */
[C---:B------:R-:W-:Y:S02]  /*b170*/  ISETP.GT.U32.AND P6, PT, R7.reuse, R194, PT ;  /* 0x000000c20700720c */ /* 0x040fe40003fc4070 */
[----:B------:R-:W-:Y:S01]  /*b180*/  ISETP.GT.U32.AND P0, PT, R7, R196, PT ;  /* 0x000000c40700720c */ /* 0x000fe20003f04070 */
[----:B------:R-:W-:-:S04]  /*b190*/  IMAD.HI.U32 R198, R0, R201, RZ ;  /* 0x000000c900c67227 */ /* 0x000fc800078e00ff */
[--C-:B------:R-:W-:Y:S01]  /*b1a0*/  @!P1 IMAD.IADD R193, R193, 0x1, -R7.reuse ;  /* 0x00000001c1c19824 */ /* 0x100fe200078e0a07 */
[----:B------:R-:W-:Y:S01]  /*b1b0*/  ISETP.GE.AND P1, PT, R202, RZ, PT ;  /* 0x000000ffca00720c */ /* 0x000fe20003f26270 */
[----:B------:R-:W-:Y:S01]  /*b1c0*/  IMAD.MOV R198, RZ, RZ, -R198 ;  /* 0x000000ffffc67224 */ /* 0x000fe200078e0ac6 */
[----:B------:R-:W-:Y:S01]  /*b1d0*/  LOP3.LUT R202, R247, 0x6a, RZ, 0xfc, !PT ;  /* 0x0000006af7ca7812 */ /* 0x000fe200078efcff */
[--C-:B------:R-:W-:Y:S02]  /*b1e0*/  @!P2 IMAD.IADD R197, R197, 0x1, -R7.reuse ;  /* 0x00000001c5c5a824 */ /* 0x100fe400078e0a07 */
[----:B------:R-:W-:Y:S01]  /*b1f0*/  @!P6 IMAD.IADD R194, R194, 0x1, -R7 ;  /* 0x00000001c2c2e824 */ /* 0x000fe200078e0a07 */
[----:B------:R-:W-:Y:S01]  /*b200*/  IABS R200, R202 ;  /* 0x000000ca00c87213 */ /* 0x000fe20000000000 */
[C---:B------:R-:W-:Y:S01]  /*b210*/  IMAD R198, R7.reuse, R198, R201 ;  /* 0x000000c607c67224 */ /* 0x040fe200078e02c9 */
[----:B------:R-:W-:Y:S01]  /*b220*/  ISETP.GT.U32.AND P2, PT, R7, R197, PT ;  /* 0x000000c50700720c */ /* 0x000fe20003f44070 */
[----:B------:R-:W-:Y:S01]  /*b230*/  @!P3 IMAD.MOV R194, RZ, RZ, -R194 ;  /* 0x000000ffffc2b224 */ /* 0x000fe200078e0ac2 */
[----:B------:R-:W-:Y:S01]  /*b240*/  LOP3.LUT R201, R247, 0x68, RZ, 0xfc, !PT ;  /* 0x00000068f7c97812 */ /* 0x000fe200078efcff */
[----:B------:R-:W-:Y:S01]  /*b250*/  IMAD.HI.U32 R199, R0, R200, RZ ;  /* 0x000000c800c77227 */ /* 0x000fe200078e00ff */
[----:B------:R-:W-:-:S02]  /*b260*/  ISETP.GT.U32.AND P3, PT, R7, R198, PT ;  /* 0x000000c60700720c */ /* 0x000fc40003f64070 */
[----:B------:R-:W-:Y:S01]  /*b270*/  ISETP.GE.AND P6, PT, R203, RZ, PT ;  /* 0x000000ffcb00720c */ /* 0x000fe20003fc6270 */
[----:B------:R-:W-:Y:S01]  /*b280*/  IMAD.MOV R199, RZ, RZ, -R199 ;  /* 0x000000ffffc77224 */ /* 0x000fe200078e0ac7 */
[----:B------:R-:W-:Y:S01]  /*b290*/  IABS R203, R201 ;  /* 0x000000c900cb7213 */ /* 0x000fe20000000000 */
[--C-:B------:R-:W-:Y:S02]  /*b2a0*/  @!P0 IMAD.IADD R196, R196, 0x1, -R7.reuse ;  /* 0x00000001c4c48824 */ /* 0x100fe400078e0a07 */
[----:B------:R-:W-:Y:S02]  /*b2b0*/  IMAD R199, R7, R199, R200 ;  /* 0x000000c707c77224 */ /* 0x000fe400078e02c8 */
[----:B------:R-:W-:Y:S01]  /*b2c0*/  @!P2 IMAD.IADD R197, R197, 0x1, -R7 ;  /* 0x00000001c5c5a824 */ /* 0x000fe200078e0a07 */
[C---:B------:R-:W-:Y:S01]  /*b2d0*/  ISETP.GT.U32.AND P0, PT, R7.reuse, R196, PT ;  /* 0x000000c40700720c */ /* 0x040fe20003f04070 */
[----:B------:R-:W-:Y:S01]  /*b2e0*/  IMAD.HI.U32 R200, R0, R203, RZ ;  /* 0x000000cb00c87227 */ /* 0x000fe200078e00ff */
[----:B------:R-:W-:-:S03]  /*b2f0*/  ISETP.GT.U32.AND P2, PT, R7, R199, PT ;  /* 0x000000c70700720c */ /* 0x000fc60003f44070 */
[----:B------:R-:W-:Y:S02]  /*b300*/  @!P3 IMAD.IADD R198, R198, 0x1, -R7 ;  /* 0x00000001c6c6b824 */ /* 0x000fe400078e0a07 */
[----:B------:R-:W-:Y:S02]  /*b310*/  IMAD.MOV R200, RZ, RZ, -R200 ;  /* 0x000000ffffc87224 */ /* 0x000fe400078e0ac8 */
[----:B------:R-:W-:Y:S01]  /*b320*/  @!P4 IMAD.MOV R193, RZ, RZ, -R193 ;  /* 0x000000ffffc1c224 */ /* 0x000fe200078e0ac1 */
[C---:B------:R-:W-:Y:S01]  /*b330*/  ISETP.GT.U32.AND P3, PT, R7.reuse, R198, PT ;  /* 0x000000c60700720c */ /* 0x040fe20003f64070 */
[----:B------:R-:W-:Y:S01]  /*b340*/  IMAD R200, R7, R200, R203 ;  /* 0x000000c807c87224 */ /* 0x000fe200078e02cb */
[----:B------:R-:W-:Y:S01]  /*b350*/  ISETP.GE.AND P4, PT, R204, RZ, PT ;  /* 0x000000ffcc00720c */ /* 0x000fe20003f86270 */
[--C-:B------:R-:W-:Y:S01]  /*b360*/  @!P0 IMAD.IADD R196, R196, 0x1, -R7.reuse ;  /* 0x00000001c4c48824 */ /* 0x100fe200078e0a07 */
[----:B------:R-:W-:Y:S01]  /*b370*/  IABS R204, R205 ;  /* 0x000000cd00cc7213 */ /* 0x000fe20000000000 */
[----:B------:R-:W-:Y:S01]  /*b380*/  @!P2 IMAD.IADD R199, R199, 0x1, -R7 ;  /* 0x00000001c7c7a824 */ /* 0x000fe200078e0a07 */
[----:B------:R-:W-:Y:S01]  /*b390*/  ISETP.GE.AND P0, PT, R201, RZ, PT ;  /* 0x000000ffc900720c */ /* 0x000fe20003f06270 */
[----:B------:R-:W-:Y:S01]  /*b3a0*/  @!P5 IMAD.MOV R195, RZ, RZ, -R195 ;  /* 0x000000ffffc3d224 */ /* 0x000fe200078e0ac3 */
[----:B------:R-:W-:Y:S01]  /*b3b0*/  ISETP.GE.AND P5, PT, R202, RZ, PT ;  /* 0x000000ffca00720c */ /* 0x000fe20003fa6270 */
[----:B------:R-:W-:Y:S01]  /*b3c0*/  IMAD.HI.U32 R201, R0, R204, RZ ;  /* 0x000000cc00c97227 */ /* 0x000fe200078e00ff */
[----:B------:R-:W-:-:S02]  /*b3d0*/  ISETP.GT.U32.AND P2, PT, R7, R199, PT ;  /* 0x000000c70700720c */ /* 0x000fc40003f44070 */
[----:B------:R-:W-:Y:S01]  /*b3e0*/  LOP3.LUT R202, R247, 0x64, RZ, 0xfc, !PT ;  /* 0x00000064f7ca7812 */ /* 0x000fe200078efcff */
[----:B------:R-:W-:Y:S01]  /*b3f0*/  @!P3 IMAD.IADD R198, R198, 0x1, -R7 ;  /* 0x00000001c6c6b824 */ /* 0x000fe200078e0a07 */
[----:B------:R-:W-:Y:S01]  /*b400*/  ISETP.GT.U32.AND P3, PT, R7, R200, PT ;  /* 0x000000c80700720c */ /* 0x000fe20003f64070 */
[----:B------:R-:W-:Y:S01]  /*b410*/  IMAD.MOV R201, RZ, RZ, -R201 ;  /* 0x000000ffffc97224 */ /* 0x000fe200078e0ac9 */
[----:B------:R-:W-:Y:S01]  /*b420*/  LOP3.LUT R203, R247, 0x62, RZ, 0xfc, !PT ;  /* 0x00000062f7cb7812 */ /* 0x000fe200078efcff */
[----:B------:R-:W-:Y:S01]  /*b430*/  @!P6 IMAD.MOV R197, RZ, RZ, -R197 ;  /* 0x000000ffffc5e224 */ /* 0x000fe200078e0ac5 */
[----:B------:R-:W-:Y:S01]  /*b440*/  ISETP.GE.AND P6, PT, R202, RZ, PT ;  /* 0x000000ffca00720c */ /* 0x000fe20003fc6270 */
[----:B------:R-:W-:Y:S01]  /*b450*/  IMAD R201, R7, R201, R204 ;  /* 0x000000c907c97224 */ /* 0x000fe200078e02cc */
[----:B------:R-:W-:Y:S01]  /*b460*/  IABS R202, R202 ;  /* 0x000000ca00ca7213 */ /* 0x000fe20000000000 */
[----:B------:R-:W-:Y:S01]  /*b470*/  @!P4 IMAD.MOV R198, RZ, RZ, -R198 ;  /* 0x000000ffffc6c224 */ /* 0x000fe200078e0ac6 */
[----:B------:R-:W-:Y:S01]  /*b480*/  IABS R206, R203 ;  /* 0x000000cb00ce7213 */ /* 0x000fe20000000000 */
[--C-:B------:R-:W-:Y:S01]  /*b490*/  @!P2 IMAD.IADD R199, R199, 0x1, -R7.reuse ;  /* 0x00000001c7c7a824 */ /* 0x100fe200078e0a07 */
[----:B------:R-:W-:Y:S01]  /*b4a0*/  ISETP.GT.U32.AND P2, PT, R7, R201, PT ;  /* 0x000000c90700720c */ /* 0x000fe20003f44070 */
[----:B------:R-:W-:Y:S01]  /*b4b0*/  IMAD.MOV.U32 R204, RZ, RZ, R202 ;  /* 0x000000ffffcc7224 */ /* 0x000fe200078e00ca */
[----:B------:R-:W-:Y:S01]  /*b4c0*/  ISETP.GE.AND P4, PT, R203, RZ, PT ;  /* 0x000000ffcb00720c */ /* 0x000fe20003f86270 */
[----:B------:R-:W-:-:S02]  /*b4d0*/  @!P3 IMAD.IADD R200, R200, 0x1, -R7 ;  /* 0x00000001c8c8b824 */ /* 0x000fc400078e0a07 */
[----:B------:R-:W-:-:S03]  /*b4e0*/  IMAD.HI.U32 R202, R0, R204, RZ ;  /* 0x000000cc00ca7227 */ /* 0x000fc600078e00ff */
[----:B------:R-:W-:Y:S01]  /*b4f0*/  ISETP.GT.U32.AND P3, PT, R7, R200, PT ;  /* 0x000000c80700720c */ /* 0x000fe20003f64070 */
[----:B------:R-:W-:Y:S02]  /*b500*/  IMAD.MOV R202, RZ, RZ, -R202 ;  /* 0x000000ffffca7224 */ /* 0x000fe400078e0aca */
[----:B------:R-:W-:-:S04]  /*b510*/  IMAD.HI.U32 R203, R0, R206, RZ ;  /* 0x000000ce00cb7227 */ /* 0x000fc800078e00ff */
[----:B------:R-:W-:Y:S02]  /*b520*/  @!P2 IMAD.IADD R201, R201, 0x1, -R7 ;  /* 0x00000001c9c9a824 */ /* 0x000fe400078e0a07 */
[C---:B------:R-:W-:Y:S02]  /*b530*/  IMAD R202, R7.reuse, R202, R204 ;  /* 0x000000ca07ca7224 */ /* 0x040fe400078e02cc */
[----:B------:R-:W-:Y:S01]  /*b540*/  IMAD.HI.U32 R204, R0, R207, RZ ;  /* 0x000000cf00cc7227 */ /* 0x000fe200078e00ff */
[----:B------:R-:W-:-:S03]  /*b550*/  ISETP.GT.U32.AND P2, PT, R7, R201, PT ;  /* 0x000000c90700720c */ /* 0x000fc60003f44070 */
[----:B------:R-:W-:Y:S01]  /*b560*/  @!P3 IMAD.IADD R200, R200, 0x1, -R7 ;  /* 0x00000001c8c8b824 */ /* 0x000fe200078e0a07 */
[C---:B------:R-:W-:Y:S01]  /*b570*/  ISETP.GT.U32.AND P3, PT, R7.reuse, R202, PT ;  /* 0x000000ca0700720c */ /* 0x040fe20003f64070 */
[----:B------:R-:W-:Y:S02]  /*b580*/  IMAD.MOV R203, RZ, RZ, -R203 ;  /* 0x000000ffffcb7224 */ /* 0x000fe400078e0acb */
[----:B------:R-:W-:Y:S02]  /*b590*/  IMAD.MOV R204, RZ, RZ, -R204 ;  /* 0x000000ffffcc7224 */ /* 0x000fe400078e0acc */
[C---:B------:R-:W-:Y:S01]  /*b5a0*/  IMAD R203, R7.reuse, R203, R206 ;  /* 0x000000cb07cb7224 */ /* 0x040fe200078e02ce */
[----:B------:R-:W-:Y:S01]  /*b5b0*/  IABS R206, R210 ;  /* 0x000000d200ce7213 */ /* 0x000fe20000000000 */
[C---:B------:R-:W-:Y:S02]  /*b5c0*/  IMAD R204, R7.reuse, R204, R207 ;  /* 0x000000cc07cc7224 */ /* 0x040fe400078e02cf */
[----:B------:R-:W-:Y:S01]  /*b5d0*/  @!P5 IMAD.MOV R199, RZ, RZ, -R199 ;  /* 0x000000ffffc7d224 */ /* 0x000fe200078e0ac7 */
[----:B------:R-:W-:Y:S01]  /*b5e0*/  ISETP.GT.U32.AND P5, PT, R7, R203, PT ;  /* 0x000000cb0700720c */ /* 0x000fe20003fa4070 */
[--C-:B------:R-:W-:Y:S01]  /*b5f0*/  @!P2 IMAD.IADD R201, R201, 0x1, -R7.reuse ;  /* 0x00000001c9c9a824 */ /* 0x100fe200078e0a07 */
[----:B------:R-:W-:Y:S01]  /*b600*/  ISETP.GT.U32.AND P2, PT, R7, R204, PT ;  /* 0x000000cc0700720c */ /* 0x000fe20003f44070 */
[----:B------:R-:W-:-:S02]  /*b610*/  @!P3 IMAD.IADD R202, R202, 0x1, -R7 ;  /* 0x00000001cacab824 */ /* 0x000fc400078e0a07 */
[----:B------:R-:W-:Y:S01]  /*b620*/  @!P1 IMAD.MOV R196, RZ, RZ, -R196 ;  /* 0x000000ffffc49224 */ /* 0x000fe200078e0ac4 */
[----:B------:R-:W-:Y:S01]  /*b630*/  ISETP.GE.AND P1, PT, R205, RZ, PT ;  /* 0x000000ffcd00720c */ /* 0x000fe20003f26270 */
[----:B------:R-:W-:Y:S01]  /*b640*/  IMAD.HI.U32 R205, R0, R208, RZ ;  /* 0x000000d000cd7227 */ /* 0x000fe200078e00ff */
[----:B------:R-:W-:-:S03]  /*b650*/  ISETP.GT.U32.AND P3, PT, R7, R202, PT ;  /* 0x000000ca0700720c */ /* 0x000fc60003f64070 */
[----:B------:R-:W-:Y:S02]  /*b660*/  IMAD.MOV R205, RZ, RZ, -R205 ;  /* 0x000000ffffcd7224 */ /* 0x000fe400078e0acd */
[--C-:B------:R-:W-:Y:S01]  /*b670*/  @!P5 IMAD.IADD R203, R203, 0x1, -R7.reuse ;  /* 0x00000001cbcbd824 */ /* 0x100fe200078e0a07 */
[----:B------:R-:W-:Y:S01]  /*b680*/  ISETP.GE.AND P5, PT, R213, RZ, PT ;  /* 0x000000ffd500720c */ /* 0x000fe20003fa6270 */
[C---:B------:R-:W-:Y:S01]  /*b690*/  IMAD R205, R7.reuse, R205, R208 ;  /* 0x000000cd07cd7224 */ /* 0x040fe200078e02d0 */
[----:B------:R-:W-:Y:S01]  /*b6a0*/  IABS R213, R216 ;  /* 0x000000d800d57213 */ /* 0x000fe20000000000 */
[----:B------:R-:W-:Y:S01]  /*b6b0*/  @!P2 IMAD.IADD R204, R204, 0x1, -R7 ;  /* 0x00000001cccca824 */ /* 0x000fe200078e0a07 */
[----:B------:R-:W-:Y:S01]  /*b6c0*/  ISETP.GT.U32.AND P2, PT, R7, R203, PT ;  /* 0x000000cb0700720c */ /* 0x000fe20003f44070 */
[----:B------:R-:W-:Y:S02]  /*b6d0*/  IMAD.MOV.U32 R208, RZ, RZ, R206 ;  /* 0x000000ffffd07224 */ /* 0x000fe400078e00ce */
[----:B------:R-:W-:-:S04]  /*b6e0*/  IMAD.HI.U32 R206, R0, R209, RZ ;  /* 0x000000d100ce7227 */ /* 0x000fc800078e00ff */
[----:B------:R-:W-:Y:S01]  /*b6f0*/  @!P3 IMAD.IADD R202, R202, 0x1, -R7 ;  /* 0x00000001cacab824 */ /* 0x000fe200078e0a07 */
[----:B------:R-:W-:Y:S01]  /*b700*/  ISETP.GE.AND P3, PT, R211, RZ, PT ;  /* 0x000000ffd300720c */ /* 0x000fe20003f66270 */
[----:B------:R-:W-:Y:S01]  /*b710*/  IMAD.MOV R206, RZ, RZ, -R206 ;  /* 0x000000ffffce7224 */ /* 0x000fe200078e0ace */
[----:B------:R-:W-:Y:S01]  /*b720*/  LOP3.LUT R211, R247, 0x58, RZ, 0xfc, !PT ;  /* 0x00000058f7d37812 */ /* 0x000fe200078efcff */
[----:B------:R-:W-:-:S04]  /*b730*/  IMAD.HI.U32 R207, R0, R208, RZ ;  /* 0x000000d000cf7227 */ /* 0x000fc800078e00ff */
[----:B------:R-:W-:Y:S01]  /*b740*/  @!P1 IMAD.MOV R201, RZ, RZ, -R201 ;  /* 0x000000ffffc99224 */ /* 0x000fe200078e0ac9 */
[C---:B------:R-:W-:Y:S01]  /*b750*/  ISETP.GT.U32.AND P1, PT, R7.reuse, R205, PT ;  /* 0x000000cd0700720c */ /* 0x040fe20003f24070 */
[C---:B------:R-:W-:Y:S01]  /*b760*/  IMAD R206, R7.reuse, R206, R209 ;  /* 0x000000ce07ce7224 */ /* 0x040fe200078e02d1 */
[----:B------:R-:W-:Y:S01]  /*b770*/  IABS R209, R211 ;  /* 0x000000d300d17213 */ /* 0x000fe20000000000 */
[----:B------:R-:W-:Y:S02]  /*b780*/  IMAD.MOV R207, RZ, RZ, -R207 ;  /* 0x000000ffffcf7224 */ /* 0x000fe400078e0acf */
[----:B------:R-:W-:Y:S01]  /*b790*/  @!P6 IMAD.MOV R202, RZ, RZ, -R202 ;  /* 0x000000ffffcae224 */ /* 0x000fe200078e0aca */
[----:B------:R-:W-:Y:S01]  /*b7a0*/  ISETP.GT.U32.AND P6, PT, R7, R204, PT ;  /* 0x000000cc0700720c */ /* 0x000fe20003fc4070 */
[----:B------:R-:W-:Y:S01]  /*b7b0*/  @!P2 IMAD.IADD R203, R203, 0x1, -R7 ;  /* 0x00000001cbcba824 */ /* 0x000fe200078e0a07 */
[C---:B------:R-:W-:Y:S01]  /*b7c0*/  ISETP.GT.U32.AND P2, PT, R7.reuse, R206, PT ;  /* 0x000000ce0700720c */ /* 0x040fe20003f44070 */
[----:B------:R-:W-:-:S02]  /*b7d0*/  IMAD R207, R7, R207, R208 ;  /* 0x000000cf07cf7224 */ /* 0x000fc400078e02d0 */
[----:B------:R-:W-:-:S04]  /*b7e0*/  IMAD.HI.U32 R208, R0, R209, RZ ;  /* 0x000000d100d07227 */ /* 0x000fc800078e00ff */
[----:B------:R-:W-:Y:S02]  /*b7f0*/  IMAD.MOV R208, RZ, RZ, -R208 ;  /* 0x000000ffffd07224 */ /* 0x000fe400078e0ad0 */
[----:B------:R-:W-:Y:S02]  /*b800*/  @!P1 IMAD.IADD R205, R205, 0x1, -R7 ;  /* 0x00000001cdcd9824 */ /* 0x000fe400078e0a07 */
[C---:B------:R-:W-:Y:S02]  /*b810*/  IMAD R208, R7.reuse, R208, R209 ;  /* 0x000000d007d07224 */ /* 0x040fe400078e02d1 */
[--C-:B------:R-:W-:Y:S01]  /*b820*/  @!P6 IMAD.IADD R204, R204, 0x1, -R7.reuse ;  /* 0x00000001cccce824 */ /* 0x100fe200078e0a07 */
[C---:B------:R-:W-:Y:S01]  /*b830*/  ISETP.GT.U32.AND P1, PT, R7.reuse, R205, PT ;  /* 0x000000cd0700720c */ /* 0x040fe20003f24070 */
[----:B------:R-:W-:Y:S01]  /*b840*/  @!P2 IMAD.IADD R206, R206, 0x1, -R7 ;  /* 0x00000001cecea824 */ /* 0x000fe200078e0a07 */
[C---:B------:R-:W-:Y:S01]  /*b850*/  ISETP.GT.U32.AND P6, PT, R7.reuse, R207, PT ;  /* 0x000000cf0700720c */ /* 0x040fe20003fc4070 */
[----:B------:R-:W-:Y:S01]  /*b860*/  @!P0 IMAD.MOV R200, RZ, RZ, -R200 ;  /* 0x000000ffffc88224 */ /* 0x000fe200078e0ac8 */
[----:B------:R-:W-:Y:S01]  /*b870*/  ISETP.GT.U32.AND P2, PT, R7, R208, PT ;  /* 0x000000d00700720c */ /* 0x000fe20003f44070 */
[----:B------:R-:W-:Y:S01]  /*b880*/  @!P4 IMAD.MOV R203, RZ, RZ, -R203 ;  /* 0x000000ffffcbc224 */ /* 0x000fe200078e0acb */
[----:B------:R-:W-:-:S02]  /*b890*/  ISETP.GE.AND P0, PT, R212, RZ, PT ;  /* 0x000000ffd400720c */ /* 0x000fc40003f06270 */
[----:B------:R-:W-:-:S05]  /*b8a0*/  IABS R212, R218 ;  /* 0x000000da00d47213 */ /* 0x000fca0000000000 */
[--C-:B------:R-:W-:Y:S01]  /*b8b0*/  @!P1 IMAD.IADD R205, R205, 0x1, -R7.reuse ;  /* 0x00000001cdcd9824 */ /* 0x100fe200078e0a07 */
[----:B------:R-:W-:Y:S01]  /*b8c0*/  ISETP.GE.AND P1, PT, R210, RZ, PT ;  /* 0x000000ffd200720c */ /* 0x000fe20003f26270 */
[--C-:B------:R-:W-:Y:S01]  /*b8d0*/  @!P6 IMAD.IADD R207, R207, 0x1, -R7.reuse ;  /* 0x00000001cfcfe824 */ /* 0x100fe200078e0a07 */
[----:B------:R-:W-:Y:S01]  /*b8e0*/  ISETP.GE.AND P6, PT, R211, RZ, PT ;  /* 0x000000ffd300720c */ /* 0x000fe20003fc6270 */
[----:B------:R-:W-:Y:S01]  /*b8f0*/  @!P2 IMAD.IADD R208, R208, 0x1, -R7 ;  /* 0x00000001d0d0a824 */ /* 0x000fe200078e0a07 */
[----:B------:R-:W-:Y:S01]  /*b900*/  ISETP.GT.U32.AND P2, PT, R7, R206, PT ;  /* 0x000000ce0700720c */ /* 0x000fe20003f44070 */
[----:B------:R-:W-:-:S03]  /*b910*/  IMAD.HI.U32 R210, R0, R213, RZ ;  /* 0x000000d500d27227 */ /* 0x000fc600078e00ff */
[C---:B------:R-:W-:Y:S01]  /*b920*/  ISETP.GT.U32.AND P4, PT, R7.reuse, R208, PT ;  /* 0x000000d00700720c */ /* 0x040fe20003f84070 */
[----:B------:R-:W-:Y:S01]  /*b930*/  @!P0 IMAD.MOV R204, RZ, RZ, -R204 ;  /* 0x000000ffffcc8224 */ /* 0x000fe200078e0acc */
[----:B------:R-:W-:Y:S01]  /*b940*/  ISETP.GT.U32.AND P0, PT, R7, R207, PT ;  /* 0x000000cf0700720c */ /* 0x000fe20003f04070 */
[----:B------:R-:W-:Y:S02]  /*b950*/  IMAD.MOV R210, RZ, RZ, -R210 ;  /* 0x000000ffffd27224 */ /* 0x000fe400078e0ad2 */
[----:B------:R-:W-:-:S04]  /*b960*/  IMAD.HI.U32 R211, R0, R214, RZ ;  /* 0x000000d600d37227 */ /* 0x000fc800078e00ff */
[C---:B------:R-:W-:Y:S01]  /*b970*/  IMAD R210, R7.reuse, R210, R213 ;  /* 0x000000d207d27224 */ /* 0x040fe200078e02d5 */
[----:B------:R-:W-:Y:S01]  /*b980*/  IABS R213, R217 ;  /* 0x000000d900d57213 */ /* 0x000fe20000000000 */
[----:B------:R-:W-:Y:S02]  /*b990*/  IMAD.MOV R211, RZ, RZ, -R211 ;  /* 0x000000ffffd37224 */ /* 0x000fe400078e0ad3 */
[----:B------:R-:W-:Y:S01]  /*b9a0*/  @!P2 IMAD.IADD R206, R206, 0x1, -R7 ;  /* 0x00000001cecea824 */ /* 0x000fe200078e0a07 */
[C---:B------:R-:W-:Y:S01]  /*b9b0*/  ISETP.GT.U32.AND P2, PT, R7.reuse, R210, PT ;  /* 0x000000d20700720c */ /* 0x040fe20003f44070 */
[----:B------:R-:W-:Y:S01]  /*b9c0*/  IMAD R211, R7, R211, R214 ;  /* 0x000000d307d37224 */ /* 0x000fe200078e02d6 */
[----:B------:R-:W-:Y:S01]  /*b9d0*/  IABS R214, R219 ;  /* 0x000000db00d67213 */ /* 0x000fe20000000000 */
[----:B------:R-:W-:-:S04]  /*b9e0*/  IMAD.HI.U32 R209, R0, R212, RZ ;  /* 0x000000d400d17227 */ /* 0x000fc800078e00ff */
[----:B------:R-:W-:Y:S01]  /*b9f0*/  @!P0 IMAD.IADD R207, R207, 0x1, -R7 ;  /* 0x00000001cfcf8824 */ /* 0x000fe200078e0a07 */
[C---:B------:R-:W-:Y:S01]  /*ba00*/  ISETP.GT.U32.AND P0, PT, R7.reuse, R211, PT ;  /* 0x000000d30700720c */ /* 0x040fe20003f04070 */
[----:B------:R-:W-:Y:S02]  /*ba10*/  IMAD.MOV R209, RZ, RZ, -R209 ;  /* 0x000000ffffd17224 */ /* 0x000fe400078e0ad1 */
[----:B------:R-:W-:Y:S02]  /*ba20*/  @!P3 IMAD.MOV R205, RZ, RZ, -R205 ;  /* 0x000000ffffcdb224 */ /* 0x000fe400078e0acd */
[----:B------:R-:W-:Y:S02]  /*ba30*/  IMAD R209, R7, R209, R212 ;  /* 0x000000d107d17224 */ /* 0x000fe400078e02d4 */
[----:B------:R-:W-:-:S03]  /*ba40*/  IMAD.HI.U32 R212, R0, R213, RZ ;  /* 0x000000d500d47227 */ /* 0x000fc600078e00ff */
[----:B------:R-:W-:Y:S01]  /*ba50*/  ISETP.GT.U32.AND P3, PT, R7, R209, PT ;  /* 0x000000d10700720c */ /* 0x000fe20003f64070 */
[--C-:B------:R-:W-:Y:S02]  /*ba60*/  @!P2 IMAD.IADD R210, R210, 0x1, -R7.reuse ;  /* 0x00000001d2d2a824 */ /* 0x100fe400078e0a07 */
[----:B------:R-:W-:Y:S02]  /*ba70*/  IMAD.MOV R212, RZ, RZ, -R212 ;  /* 0x000000ffffd47224 */ /* 0x000fe400078e0ad4 */
[----:B------:R-:W-:Y:S01]  /*ba80*/  @!P0 IMAD.IADD R211, R211, 0x1, -R7 ;  /* 0x00000001d3d38824 */ /* 0x000fe200078e0a07 */
[C---:B------:R-:W-:Y:S01]  /*ba90*/  ISETP.GT.U32.AND P0, PT, R7.reuse, R210, PT ;  /* 0x000000d20700720c */ /* 0x040fe20003f04070 */
[----:B------:R-:W-:Y:S02]  /*baa0*/  IMAD R212, R7, R212, R213 ;  /* 0x000000d407d47224 */ /* 0x000fe400078e02d5 */
[----:B------:R-:W-:-:S04]  /*bab0*/  IMAD.HI.U32 R213, R0, R214, RZ ;  /* 0x000000d600d57227 */ /* 0x000fc800078e00ff */
[----:B------:R-:W-:Y:S02]  /*bac0*/  IMAD.MOV R213, RZ, RZ, -R213 ;  /* 0x000000ffffd57224 */ /* 0x000fe400078e0ad5 */
[--C-:B------:R-:W-:Y:S01]  /*bad0*/  @!P3 IMAD.IADD R209, R209, 0x1, -R7.reuse ;  /* 0x00000001d1d1b824 */ /* 0x100fe200078e0a07 */
[----:B------:R-:W-:Y:S01]  /*bae0*/  ISETP.GE.AND P3, PT, R216, RZ, PT ;  /* 0x000000ffd800720c */ /* 0x000fe20003f66270 */
[C---:B------:R-:W-:Y:S02]  /*baf0*/  IMAD R213, R7.reuse, R213, R214 ;  /* 0x000000d507d57224 */ /* 0x040fe400078e02d6 */
[--C-:B------:R-:W-:Y:S01]  /*bb00*/  @!P4 IMAD.IADD R208, R208, 0x1, -R7.reuse ;  /* 0x00000001d0d0c824 */ /* 0x100fe200078e0a07 */
[----:B------:R-:W-:Y:S01]  /*bb10*/  ISETP.GE.AND P4, PT, R218, RZ, PT ;  /* 0x000000ffda00720c */ /* 0x000fe20003f86270 */
[----:B------:R-:W-:Y:S01]  /*bb20*/  @!P0 IMAD.IADD R210, R210, 0x1, -R7 ;  /* 0x00000001d2d28824 */ /* 0x000fe200078e0a07 */
[C---:B------:R-:W-:Y:S01]  /*bb30*/  ISETP.GT.U32.AND P2, PT, R7.reuse, R209, PT ;  /* 0x000000d10700720c */ /* 0x040fe20003f44070 */
[----:B------:R-:W-:Y:S01]  /*bb40*/  @!P5 IMAD.MOV R206, RZ, RZ, -R206 ;  /* 0x000000ffffced224 */ /* 0x000fe200078e0ace */
[----:B------:R-:W-:Y:S01]  /*bb50*/  IABS R218, R220 ;  /* 0x000000dc00da7213 */ /* 0x000fe20000000000 */
[----:B------:R-:W-:Y:S01]  /*bb60*/  @!P1 IMAD.MOV R207, RZ, RZ, -R207 ;  /* 0x000000ffffcf9224 */ /* 0x000fe200078e0acf */
[C---:B------:R-:W-:Y:S01]  /*bb70*/  ISETP.GT.U32.AND P0, PT, R7.reuse, R213, PT ;  /* 0x000000d50700720c */ /* 0x040fe20003f04070 */
[----:B------:R-:W-:Y:S01]  /*bb80*/  @!P6 IMAD.MOV R208, RZ, RZ, -R208 ;  /* 0x000000ffffd0e224 */ /* 0x000fe200078e0ad0 */
[C---:B------:R-:W-:Y:S01]  /*bb90*/  ISETP.GT.U32.AND P5, PT, R7.reuse, R211, PT ;  /* 0x000000d30700720c */ /* 0x040fe20003fa4070 */
[----:B------:R-:W-:Y:S01]  /*bba0*/  IMAD.MOV.U32 R216, RZ, RZ, R218 ;  /* 0x000000ffffd87224 */ /* 0x000fe200078e00da */
[----:B------:R-:W-:Y:S01]  /*bbb0*/  ISETP.GT.U32.AND P1, PT, R7, R212, PT ;  /* 0x000000d40700720c */ /* 0x000fe20003f24070 */
[----:B------:R-:W-:Y:S01]  /*bbc0*/  @!P3 IMAD.MOV R210, RZ, RZ, -R210 ;  /* 0x000000ffffd2b224 */ /* 0x000fe200078e0ad2 */
[----:B------:R-:W-:Y:S01]  /*bbd0*/  ISETP.GE.AND P6, PT, R215, RZ, PT ;  /* 0x000000ffd700720c */ /* 0x000fe20003fc6270 */
[----:B------:R-:W-:Y:S01]  /*bbe0*/  IMAD.HI.U32 R214, R0, R216, RZ ;  /* 0x000000d800d67227 */ /* 0x000fe200078e00ff */
[----:B------:R-:W-:-:S03]  /*bbf0*/  ISETP.GE.AND P3, PT, R221, RZ, PT ;  /* 0x000000ffdd00720c */ /* 0x000fc60003f66270 */
[--C-:B------:R-:W-:Y:S01]  /*bc00*/  @!P2 IMAD.IADD R209, R209, 0x1, -R7.reuse ;  /* 0x00000001d1d1a824 */ /* 0x100fe200078e0a07 */
[----:B------:R-:W-:Y:S01]  /*bc10*/  ISETP.GE.AND P2, PT, R217, RZ, PT ;  /* 0x000000ffd900720c */ /* 0x000fe20003f46270 */
[----:B------:R-:W-:Y:S01]  /*bc20*/  IMAD.MOV R214, RZ, RZ, -R214 ;  /* 0x000000ffffd67224 */ /* 0x000fe200078e0ad6 */
[----:B------:R-:W-:Y:S01]  /*bc30*/  IABS R217, R221 ;  /* 0x000000dd00d97213 */ /* 0x000fe20000000000 */
[--C-:B------:R-:W-:Y:S02]  /*bc40*/  @!P0 IMAD.IADD R213, R213, 0x1, -R7.reuse ;  /* 0x00000001d5d58824 */ /* 0x100fe400078e0a07 */
[--C-:B------:R-:W-:Y:S01]  /*bc50*/  @!P5 IMAD.IADD R211, R211, 0x1, -R7.reuse ;  /* 0x00000001d3d3d824 */ /* 0x100fe200078e0a07 */
[----:B------:R-:W-:Y:S01]  /*bc60*/  ISETP.GE.AND P5, PT, R219, RZ, PT ;  /* 0x000000ffdb00720c */ /* 0x000fe20003fa6270 */
[C---:B------:R-:W-:Y:S01]  /*bc70*/  IMAD R214, R7.reuse, R214, R216 ;  /* 0x000000d607d67224 */ /* 0x040fe200078e02d8 */
[----:B------:R-:W-:Y:S01]  /*bc80*/  IABS R219, R222 ;  /* 0x000000de00db7213 */ /* 0x000fe20000000000 */
[----:B------:R-:W-:Y:S01]  /*bc90*/  @!P1 IMAD.IADD R212, R212, 0x1, -R7 ;  /* 0x00000001d4d49824 */ /* 0x000fe200078e0a07 */
[----:B------:R-:W-:Y:S01]  /*bca0*/  ISETP.GT.U32.AND P0, PT, R7, R213, PT ;  /* 0x000000d50700720c */ /* 0x000fe20003f04070 */
[----:B------:R-:W-:Y:S01]  /*bcb0*/  IMAD.HI.U32 R215, R0, R217, RZ ;  /* 0x000000d900d77227 */ /* 0x000fe200078e00ff */
[----:B------:R-:W-:-:S03]  /*bcc0*/  ISETP.GE.AND P1, PT, R220, RZ, PT ;  /* 0x000000ffdc00720c */ /* 0x000fc60003f26270 */
[----:B------:R-:W-:Y:S01]  /*bcd0*/  @!P6 IMAD.MOV R211, RZ, RZ, -R211 ;  /* 0x000000ffffd3e224 */ /* 0x000fe200078e0ad3 */
[C---:B------:R-:W-:Y:S01]  /*bce0*/  ISETP.GT.U32.AND P6, PT, R7.reuse, R214, PT ;  /* 0x000000d60700720c */ /* 0x040fe20003fc4070 */
[----:B------:R-:W-:Y:S01]  /*bcf0*/  @!P4 IMAD.MOV R209, RZ, RZ, -R209 ;  /* 0x000000ffffd1c224 */ /* 0x000fe200078e0ad1 */
[----:B------:R-:W-:Y:S01]  /*bd00*/  ISETP.GT.U32.AND P4, PT, R7, R212, PT ;  /* 0x000000d40700720c */ /* 0x000fe20003f84070 */
[----:B------:R-:W-:-:S04]  /*bd10*/  IMAD.HI.U32 R216, R0, R219, RZ ;  /* 0x000000db00d87227 */ /* 0x000fc800078e00ff */
[----:B------:R-:W-:Y:S02]  /*bd20*/  IMAD.MOV R218, RZ, RZ, -R215 ;  /* 0x000000ffffda7224 */ /* 0x000fe400078e0ad7 */
[----:B------:R-:W-:Y:S02]  /*bd30*/  IMAD.MOV R216, RZ, RZ, -R216 ;  /* 0x000000ffffd87224 */ /* 0x000fe400078e0ad8 */
[----:B------:R-:W-:Y:S01]  /*bd40*/  IMAD R215, R7, R218, R217 ;  /* 0x000000da07d77224 */ /* 0x000fe200078e02d9 */
[----:B------:R-:W-:Y:S01]  /*bd50*/  LOP3.LUT R217, R247, 0x46, RZ, 0xfc, !PT ;  /* 0x00000046f7d97812 */ /* 0x000fe200078efcff */
[----:B------:R-:W-:Y:S01]  /*bd60*/  @!P0 IMAD.IADD R213, R213, 0x1, -R7 ;  /* 0x00000001d5d58824 */ /* 0x000fe200078e0a07 */
[----:B------:R-:W-:Y:S01]  /*bd70*/  LOP3.LUT R218, R247, 0x44, RZ, 0xfc, !PT ;  /* 0x00000044f7da7812 */ /* 0x000fe200078efcff */
[C---:B------:R-:W-:Y:S01]  /*bd80*/  IMAD R216, R7.reuse, R216, R219 ;  /* 0x000000d807d87224 */ /* 0x040fe200078e02db */
[----:B------:R-:W-:Y:S01]  /*bd90*/  IABS R220, R217 ;  /* 0x000000d900dc7213 */ /* 0x000fe20000000000 */
[----:B------:R-:W-:Y:S01]  /*bda0*/  @!P6 IMAD.IADD R214, R214, 0x1, -R7 ;  /* 0x00000001d6d6e824 */ /* 0x000fe200078e0a07 */
[----:B------:R-:W-:Y:S01]  /*bdb0*/  ISETP.GT.U32.AND P0, PT, R7, R215, PT ;  /* 0x000000d70700720c */ /* 0x000fe20003f04070 */
[----:B------:R-:W-:Y:S01]  /*bdc0*/  @!P5 IMAD.MOV R213, RZ, RZ, -R213 ;  /* 0x000000ffffd5d224 */ /* 0x000fe200078e0ad5 */
[----:B------:R-:W-:Y:S01]  /*bdd0*/  ISETP.GE.AND P6, PT, R217, RZ, PT ;  /* 0x000000ffd900720c */ /* 0x000fe20003fc6270 */
[----:B------:R-:W-:Y:S01]  /*bde0*/  @!P4 IMAD.IADD R212, R212, 0x1, -R7 ;  /* 0x00000001d4d4c824 */ /* 0x000fe200078e0a07 */
[----:B------:R-:W-:Y:S01]  /*bdf0*/  ISETP.GT.U32.AND P5, PT, R7, R216, PT ;  /* 0x000000d80700720c */ /* 0x000fe20003fa4070 */
[----:B------:R-:W-:Y:S01]  /*be00*/  IMAD.HI.U32 R217, R0, R220, RZ ;  /* 0x000000dc00d97227 */ /* 0x000fe200078e00ff */
[----:B------:R-:W-:-:S02]  /*be10*/  IABS R221, R218 ;  /* 0x000000da00dd7213 */ /* 0x000fc40000000000 */
[----:B------:R-:W-:Y:S01]  /*be20*/  ISETP.GE.AND P4, PT, R222, RZ, PT ;  /* 0x000000ffde00720c */ /* 0x000fe20003f86270 */
[----:B------:R-:W-:Y:S01]  /*be30*/  @!P2 IMAD.MOV R212, RZ, RZ, -R212 ;  /* 0x000000ffffd4a224 */ /* 0x000fe200078e0ad4 */
[----:B------:R-:W-:Y:S01]  /*be40*/  ISETP.GT.U32.AND P2, PT, R7, R214, PT ;  /* 0x000000d60700720c */ /* 0x000fe20003f44070 */
[----:B------:R-:W-:Y:S01]  /*be50*/  IMAD.MOV R217, RZ, RZ, -R217 ;  /* 0x000000ffffd97224 */ /* 0x000fe200078e0ad9 */
[----:B------:R-:W-:Y:S01]  /*be60*/  IABS R222, R224 ;  /* 0x000000e000de7213 */ /* 0x000fe20000000000 */
[--C-:B------:R-:W-:Y:S02]  /*be70*/  @!P0 IMAD.IADD R215, R215, 0x1, -R7.reuse ;  /* 0x00000001d7d78824 */ /* 0x100fe400078e0a07 */
[C---:B------:R-:W-:Y:S02]  /*be80*/  IMAD R217, R7.reuse, R217, R220 ;  /* 0x000000d907d97224 */ /* 0x040fe400078e02dc */
[----:B------:R-:W-:Y:S01]  /*be90*/  @!P5 IMAD.IADD R216, R216, 0x1, -R7 ;  /* 0x00000001d8d8d824 */ /* 0x000fe200078e0a07 */
[C---:B------:R-:W-:Y:S01]  /*bea0*/  ISETP.GT.U32.AND P0, PT, R7.reuse, R215, PT ;  /* 0x000000d70700720c */ /* 0x040fe20003f04070 */
[----:B------:R-:W-:Y:S01]  /*beb0*/  IMAD.HI.U32 R219, R0, R222, RZ ;  /* 0x000000de00db7227 */ /* 0x000fe200078e00ff */
[----:B------:R-:W-:-:S03]  /*bec0*/  ISETP.GT.U32.AND P5, PT, R7, R217, PT ;  /* 0x000000d90700720c */ /* 0x000fc60003fa4070 */
[----:B------:R-:W-:Y:S01]  /*bed0*/  @!P2 IMAD.IADD R214, R214, 0x1, -R7 ;  /* 0x00000001d6d6a824 */ /* 0x000fe200078e0a07 */
[----:B------:R-:W-:Y:S01]  /*bee0*/  ISETP.GE.AND P2, PT, R218, RZ, PT ;  /* 0x000000ffda00720c */ /* 0x000fe20003f46270 */
[----:B------:R-:W-:-:S04]  /*bef0*/  IMAD.HI.U32 R218, R0, R221, RZ ;  /* 0x000000dd00da7227 */ /* 0x000fc800078e00ff */
[----:B------:R-:W-:Y:S02]  /*bf00*/  IMAD.MOV R218, RZ, RZ, -R218 ;  /* 0x000000ffffda7224 */ /* 0x000fe400078e0ada */
[--C-:B------:R-:W-:Y:S01]  /*bf10*/  @!P0 IMAD.IADD R215, R215, 0x1, -R7.reuse ;  /* 0x00000001d7d78824 */ /* 0x100fe200078e0a07 */
[----:B------:R-:W-:Y:S01]  /*bf20*/  ISETP.GE.AND P0, PT, R224, RZ, PT ;  /* 0x000000ffe000720c */ /* 0x000fe20003f06270 */
[----:B------:R-:W-:Y:S01]  /*bf30*/  @!P5 IMAD.IADD R217, R217, 0x1, -R7 ;  /* 0x00000001d9d9d824 */ /* 0x000fe200078e0a07 */
[C---:B------:R-:W-:Y:S01]  /*bf40*/  ISETP.GT.U32.AND P5, PT, R7.reuse, R216, PT ;  /* 0x000000d80700720c */ /* 0x040fe20003fa4070 */
[C---:B------:R-:W-:Y:S01]  /*bf50*/  IMAD R218, R7.reuse, R218, R221 ;  /* 0x000000da07da7224 */ /* 0x040fe200078e02dd */
[----:B------:R-:W-:Y:S01]  /*bf60*/  IABS R221, R233 ;  /* 0x000000e900dd7213 */ /* 0x000fe20000000000 */
[----:B------:R-:W-:Y:S01]  /*bf70*/  @!P1 IMAD.MOV R214, RZ, RZ, -R214 ;  /* 0x000000ffffd69224 */ /* 0x000fe200078e0ad6 */
[C---:B------:R-:W-:Y:S01]  /*bf80*/  ISETP.GT.U32.AND P1, PT, R7.reuse, R217, PT ;  /* 0x000000d90700720c */ /* 0x040fe20003f24070 */
[----:B------:R-:W-:Y:S01]  /*bf90*/  @!P3 IMAD.MOV R215, RZ, RZ, -R215 ;  /* 0x000000ffffd7b224 */ /* 0x000fe200078e0ad7 */
[----:B------:R-:W-:Y:S01]  /*bfa0*/  ISETP.GT.U32.AND P3, PT, R7, R218, PT ;  /* 0x000000da0700720c */ /* 0x000fe20003f64070 */
[----:B------:R-:W-:-:S04]  /*bfb0*/  IMAD.HI.U32 R220, R0, R223, RZ ;  /* 0x000000df00dc7227 */ /* 0x000fc800078e00ff */
[----:B------:R-:W-:Y:S02]  /*bfc0*/  IMAD.MOV R219, RZ, RZ, -R219 ;  /* 0x000000ffffdb7224 */ /* 0x000fe400078e0adb */
[----:B------:R-:W-:-:S04]  /*bfd0*/  IMAD.HI.U32 R224, R0, R221, RZ ;  /* 0x000000dd00e07227 */ /* 0x000fc800078e00ff */
[----:B------:R-:W-:Y:S02]  /*bfe0*/  IMAD.MOV R220, RZ, RZ, -R220 ;  /* 0x000000ffffdc7224 */ /* 0x000fe400078e0adc */
[C---:B------:R-:W-:Y:S01]  /*bff0*/  IMAD R219, R7.reuse, R219, R222 ;  /* 0x000000db07db7224 */ /* 0x040fe200078e02de */
[----:B------:R-:W-:Y:S01]  /*c000*/  IABS R222, R225 ;  /* 0x000000e100de7213 */ /* 0x000fe20000000000 */
[----:B------:R-:W-:Y:S02]  /*c010*/  IMAD.MOV R224, RZ, RZ, -R224 ;  /* 0x000000ffffe07224 */ /* 0x000fe400078e0ae0 */
[C---:B------:R-:W-:Y:S01]  /*c020*/  IMAD R220, R7.reuse, R220, R223 ;  /* 0x000000dc07dc7224 */ /* 0x040fe200078e02df */
[----:B------:R-:W-:Y:S01]  /*c030*/  IABS R223, R228 ;  /* 0x000000e400df7213 */ /* 0x000fe20000000000 */
[----:B------:R-:W-:Y:S01]  /*c040*/  @!P5 IMAD.IADD R216, R216, 0x1, -R7 ;  /* 0x00000001d8d8d824 */ /* 0x000fe200078e0a07 */
        /* <DEDUP_REMOVED lines=8> */
[----:B------:R-:W-:-:S04]  /*c0d0*/  IMAD.HI.U32 R227, R0, R223, RZ ;  /* 0x000000df00e37227 */ /* 0x000fc800078e00ff */
[--C-:B------:R-:W-:Y:S01]  /*c0e0*/  @!P5 IMAD.IADD R219, R219, 0x1, -R7.reuse ;  /* 0x00000001dbdbd824 */ /* 0x100fe200078e0a07 */
[----:B------:R-:W-:Y:S01]  /*c0f0*/  ISETP.GT.U32.AND P5, PT, R7, R218, PT ;  /* 0x000000da0700720c */ /* 0x000fe20003fa4070 */
[--C-:B------:R-:W-:Y:S02]  /*c100*/  @!P1 IMAD.IADD R220, R220, 0x1, -R7.reuse ;  /* 0x00000001dcdc9824 */ /* 0x100fe400078e0a07 */
[----:B------:R-:W-:Y:S01]  /*c110*/  @!P3 IMAD.IADD R221, R221, 0x1, -R7 ;  /* 0x00000001ddddb824 */ /* 0x000fe200078e0a07 */
[C---:B------:R-:W-:Y:S01]  /*c120*/  ISETP.GT.U32.AND P1, PT, R7.reuse, R219, PT ;  /* 0x000000db0700720c */ /* 0x040fe20003f24070 */
[----:B------:R-:W-:Y:S02]  /*c130*/  IMAD.MOV R226, RZ, RZ, -R226 ;  /* 0x000000ffffe27224 */ /* 0x000fe400078e0ae2 */
[----:B------:R-:W-:Y:S01]  /*c140*/  IMAD.MOV R230, RZ, RZ, -R227 ;  /* 0x000000ffffe67224 */ /* 0x000fe200078e0ae3 */
[C---:B------:R-:W-:Y:S01]  /*c150*/  ISETP.GT.U32.AND P3, PT, R7.reuse, R221, PT ;  /* 0x000000dd0700720c */ /* 0x040fe20003f64070 */
[----:B------:R-:W-:Y:S01]  /*c160*/  IMAD R222, R7, R226, R222 ;  /* 0x000000e207de7224 */ /* 0x000fe200078e02de */
[----:B------:R-:W-:Y:S01]  /*c170*/  IABS R226, R231 ;  /* 0x000000e700e27213 */ /* 0x000fe20000000000 */
[----:B------:R-:W-:Y:S01]  /*c180*/  IMAD.HI.U32 R236, R0, R224, RZ ;  /* 0x000000e000ec7227 */ /* 0x000fe200078e00ff */
[----:B------:R-:W-:-:S03]  /*c190*/  IABS R227, R232 ;  /* 0x000000e800e37213 */ /* 0x000fc60000000000 */
[----:B------:R-:W-:Y:S01]  /*c1a0*/  IMAD R223, R7, R230, R223 ;  /* 0x000000e607df7224 */ /* 0x000fe200078e02df */
[----:B------:R-:W-:Y:S01]  /*c1b0*/  LOP3.LUT R230, R247, 0x36, RZ, 0xfc, !PT ;  /* 0x00000036f7e67812 */ /* 0x000fe200078efcff */
[----:B------:R-:W-:Y:S01]  /*c1c0*/  @!P4 IMAD.MOV R216, RZ, RZ, -R216 ;  /* 0x000000ffffd8c224 */ /* 0x000fe200078e0ad8 */
[C---:B------:R-:W-:Y:S01]  /*c1d0*/  ISETP.GT.U32.AND P4, PT, R7.reuse, R220, PT ;  /* 0x000000dc0700720c */ /* 0x040fe20003f84070 */
[--C-:B------:R-:W-:Y:S01]  /*c1e0*/  @!P5 IMAD.IADD R218, R218, 0x1, -R7.reuse ;  /* 0x00000001dadad824 */ /* 0x100fe200078e0a07 */
[----:B------:R-:W-:Y:S01]  /*c1f0*/  ISETP.GT.U32.AND P5, PT, R7, R222, PT ;  /* 0x000000de0700720c */ /* 0x000fe20003fa4070 */
[----:B------:R-:W-:Y:S01]  /*c200*/  IMAD.MOV R236, RZ, RZ, -R236 ;  /* 0x000000ffffec7224 */ /* 0x000fe200078e0aec */
[----:B------:R-:W-:Y:S01]  /*c210*/  IABS R235, R230 ;  /* 0x000000e600eb7213 */ /* 0x000fe20000000000 */
[----:B------:R-:W-:Y:S01]  /*c220*/  @!P1 IMAD.IADD R219, R219, 0x1, -R7 ;  /* 0x00000001dbdb9824 */ /* 0x000fe200078e0a07 */
[C---:B------:R-:W-:Y:S01]  /*c230*/  ISETP.GT.U32.AND P1, PT, R7.reuse, R223, PT ;  /* 0x000000df0700720c */ /* 0x040fe20003f24070 */
[----:B------:R-:W-:-:S02]  /*c240*/  IMAD R224, R7, R236, R224 ;  /* 0x000000ec07e07224 */ /* 0x000fc400078e02e0 */
[----:B------:R-:W-:Y:S02]  /*c250*/  @!P3 IMAD.IADD R221, R221, 0x1, -R7 ;  /* 0x00000001ddddb824 */ /* 0x000fe400078e0a07 */
[----:B------:R-:W-:Y:S01]  /*c260*/  @!P6 IMAD.MOV R217, RZ, RZ, -R217 ;  /* 0x000000ffffd9e224 */ /* 0x000fe200078e0ad9 */
[----:B------:R-:W-:Y:S01]  /*c270*/  ISETP.GT.U32.AND P3, PT, R7, R224, PT ;  /* 0x000000e00700720c */ /* 0x000fe20003f64070 */
[--C-:B------:R-:W-:Y:S01]  /*c280*/  @!P4 IMAD.IADD R220, R220, 0x1, -R7.reuse ;  /* 0x00000001dcdcc824 */ /* 0x100fe200078e0a07 */
[----:B------:R-:W-:Y:S01]  /*c290*/  ISETP.GE.AND P4, PT, R234, RZ, PT ;  /* 0x000000ffea00720c */ /* 0x000fe20003f86270 */
[----:B------:R-:W-:Y:S01]  /*c2a0*/  @!P5 IMAD.IADD R222, R222, 0x1, -R7 ;  /* 0x00000001deded824 */ /* 0x000fe200078e0a07 */
[----:B------:R-:W-:Y:S01]  /*c2b0*/  ISETP.GE.AND P5, PT, R233, RZ, PT ;  /* 0x000000ffe900720c */ /* 0x000fe20003fa6270 */
[----:B------:R-:W-:-:S04]  /*c2c0*/  IMAD.HI.U32 R234, R0, R226, RZ ;  /* 0x000000e200ea7227 */ /* 0x000fc800078e00ff */
[--C-:B------:R-:W-:Y:S01]  /*c2d0*/  @!P1 IMAD.IADD R223, R223, 0x1, -R7.reuse ;  /* 0x00000001dfdf9824 */ /* 0x100fe200078e0a07 */
[----:B------:R-:W-:Y:S01]  /*c2e0*/  ISETP.GE.AND P1, PT, R225, RZ, PT ;  /* 0x000000ffe100720c */ /* 0x000fe20003f26270 */
[----:B------:R-:W-:Y:S02]  /*c2f0*/  IMAD.MOV R234, RZ, RZ, -R234 ;  /* 0x000000ffffea7224 */ /* 0x000fe400078e0aea */
[----:B------:R-:W-:Y:S01]  /*c300*/  @!P3 IMAD.IADD R224, R224, 0x1, -R7 ;  /* 0x00000001e0e0b824 */ /* 0x000fe200078e0a07 */
[C---:B------:R-:W-:Y:S01]  /*c310*/  ISETP.GT.U32.AND P6, PT, R7.reuse, R223, PT ;  /* 0x000000df0700720c */ /* 0x040fe20003fc4070 */
[----:B------:R-:W-:Y:S01]  /*c320*/  IMAD.HI.U32 R233, R0, R227, RZ ;  /* 0x000000e300e97227 */ /* 0x000fe200078e00ff */
[----:B------:R-:W-:-:S03]  /*c330*/  ISETP.GT.U32.AND P3, PT, R7, R222, PT ;  /* 0x000000de0700720c */ /* 0x000fc60003f64070 */
[----:B------:R-:W-:Y:S02]  /*c340*/  IMAD R226, R7, R234, R226 ;  /* 0x000000ea07e27224 */ /* 0x000fe400078e02e2 */
[----:B------:R-:W-:-:S04]  /*c350*/  IMAD.HI.U32 R236, R0, R235, RZ ;  /* 0x000000eb00ec7227 */ /* 0x000fc800078e00ff */
[----:B------:R-:W-:Y:S02]  /*c360*/  IMAD.MOV R233, RZ, RZ, -R233 ;  /* 0x000000ffffe97224 */ /* 0x000fe400078e0ae9 */
[----:B------:R-:W-:Y:S01]  /*c370*/  @!P2 IMAD.MOV R218, RZ, RZ, -R218 ;  /* 0x000000ffffdaa224 */ /* 0x000fe200078e0ada */
[C---:B------:R-:W-:Y:S01]  /*c380*/  ISETP.GT.U32.AND P2, PT, R7.reuse, R224, PT ;  /* 0x000000e00700720c */ /* 0x040fe20003f44070 */
[----:B------:R-:W-:Y:S01]  /*c390*/  @!P5 IMAD.MOV R221, RZ, RZ, -R221 ;  /* 0x000000ffffddd224 */ /* 0x000fe200078e0add */
[C---:B------:R-:W-:Y:S01]  /*c3a0*/  ISETP.GT.U32.AND P5, PT, R7.reuse, R226, PT ;  /* 0x000000e20700720c */ /* 0x040fe20003fa4070 */
[----:B------:R-:W-:Y:S02]  /*c3b0*/  IMAD.MOV R236, RZ, RZ, -R236 ;  /* 0x000000ffffec7224 */ /* 0x000fe400078e0aec */
[----:B------:R-:W-:Y:S01]  /*c3c0*/  @!P4 IMAD.MOV R220, RZ, RZ, -R220 ;  /* 0x000000ffffdcc224 */ /* 0x000fe200078e0adc */
[----:B------:R-:W-:Y:S01]  /*c3d0*/  ISETP.GE.AND P4, PT, R228, RZ, PT ;  /* 0x000000ffe400720c */ /* 0x000fe20003f86270 */
[----:B------:R-:W-:Y:S01]  /*c3e0*/  IMAD R227, R7, R233, R227 ;  /* 0x000000e907e37224 */ /* 0x000fe200078e02e3 */
[----:B------:R-:W-:Y:S01]  /*c3f0*/  LOP3.LUT R228, R247, 0x30, RZ, 0xfc, !PT ;  /* 0x00000030f7e47812 */ /* 0x000fe200078efcff */
[----:B------:R-:W-:-:S02]  /*c400*/  IMAD R225, R7, R236, R235 ;  /* 0x000000ec07e17224 */ /* 0x000fc400078e02eb */
[----:B------:R-:W-:Y:S01]  /*c410*/  @!P6 IMAD.IADD R223, R223, 0x1, -R7 ;  /* 0x00000001dfdfe824 */ /* 0x000fe200078e0a07 */
[C---:B------:R-:W-:Y:S01]  /*c420*/  ISETP.GT.U32.AND P6, PT, R7.reuse, R227, PT ;  /* 0x000000e30700720c */ /* 0x040fe20003fc4070 */
[----:B------:R-:W-:Y:S01]  /*c430*/  @!P0 IMAD.MOV R219, RZ, RZ, -R219 ;  /* 0x000000ffffdb8224 */ /* 0x000fe200078e0adb */
[----:B------:R-:W-:Y:S01]  /*c440*/  ISETP.GT.U32.AND P0, PT, R7, R225, PT ;  /* 0x000000e10700720c */ /* 0x000fe20003f04070 */
[--C-:B------:R-:W-:Y:S01]  /*c450*/  @!P3 IMAD.IADD R222, R222, 0x1, -R7.reuse ;  /* 0x00000001dedeb824 */ /* 0x100fe200078e0a07 */
[----:B------:R-:W-:Y:S01]  /*c460*/  ISETP.GE.AND P3, PT, R229, RZ, PT ;  /* 0x000000ffe500720c */ /* 0x000fe20003f66270 */
[--C-:B------:R-:W-:Y:S01]  /*c470*/  @!P2 IMAD.IADD R224, R224, 0x1, -R7.reuse ;  /* 0x00000001e0e0a824 */ /* 0x100fe200078e0a07 */
[----:B------:R-:W-:Y:S01]  /*c480*/  IABS R229, R228 ;  /* 0x000000e400e57213 */ /* 0x000fe20000000000 */
[----:B------:R-:W-:Y:S01]  /*c490*/  @!P5 IMAD.IADD R226, R226, 0x1, -R7 ;  /* 0x00000001e2e2d824 */ /* 0x000fe200078e0a07 */
[----:B------:R-:W-:Y:S01]  /*c4a0*/  ISETP.GE.AND P2, PT, R230, RZ, PT ;  /* 0x000000ffe600720c */ /* 0x000fe20003f46270 */
[----:B------:R-:W-:Y:S01]  /*c4b0*/  @!P4 IMAD.MOV R223, RZ, RZ, -R223 ;  /* 0x000000ffffdfc224 */ /* 0x000fe200078e0adf */
[----:B------:R-:W-:Y:S01]  /*c4c0*/  ISETP.GE.AND P5, PT, R232, RZ, PT ;  /* 0x000000ffe800720c */ /* 0x000fe20003fa6270 */
[----:B------:R-:W-:Y:S01]  /*c4d0*/  IMAD.MOV.U32 R230, RZ, RZ, R229 ;  /* 0x000000ffffe67224 */ /* 0x000fe200078e00e5 */
[----:B------:R-:W-:Y:S01]  /*c4e0*/  ISETP.GT.U32.AND P4, PT, R7, R226, PT ;  /* 0x000000e20700720c */ /* 0x000fe20003f84070 */
[----:B------:R-:W-:Y:S01]  /*c4f0*/  @!P6 IMAD.IADD R227, R227, 0x1, -R7 ;  /* 0x00000001e3e3e824 */ /* 0x000fe200078e0a07 */
[----:B------:R-:W-:Y:S01]  /*c500*/  LOP3.LUT R229, R247, 0x2c, RZ, 0xfc, !PT ;  /* 0x0000002cf7e57812 */ /* 0x000fe200078efcff */
[----:B------:R-:W-:-:S03]  /*c510*/  IMAD.HI.U32 R232, R0, R230, RZ ;  /* 0x000000e600e87227 */ /* 0x000fc600078e00ff */
[----:B------:R-:W-:Y:S01]  /*c520*/  ISETP.GT.U32.AND P6, PT, R7, R227, PT ;  /* 0x000000e30700720c */ /* 0x000fe20003fc4070 */
[--C-:B------:R-:W-:Y:S01]  /*c530*/  @!P0 IMAD.IADD R225, R225, 0x1, -R7.reuse ;  /* 0x00000001e1e18824 */ /* 0x100fe200078e0a07 */
[----:B------:R-:W-:Y:S01]  /*c540*/  ISETP.GE.AND P0, PT, R231, RZ, PT ;  /* 0x000000ffe700720c */ /* 0x000fe20003f06270 */
[----:B------:R-:W-:Y:S01]  /*c550*/  IMAD.MOV R232, RZ, RZ, -R232 ;  /* 0x000000ffffe87224 */ /* 0x000fe200078e0ae8 */
[----:B------:R-:W-:Y:S01]  /*c560*/  LOP3.LUT R231, R247, 0x2e, RZ, 0xfc, !PT ;  /* 0x0000002ef7e77812 */ /* 0x000fe200078efcff */
[----:B------:R-:W-:Y:S01]  /*c570*/  @!P3 IMAD.MOV R224, RZ, RZ, -R224 ;  /* 0x000000ffffe0b224 */ /* 0x000fe200078e0ae0 */
[----:B------:R-:W-:Y:S01]  /*c580*/  ISETP.GE.AND P3, PT, R228, RZ, PT ;  /* 0x000000ffe400720c */ /* 0x000fe20003f66270 */
[C---:B------:R-:W-:Y:S01]  /*c590*/  IMAD R228, R7.reuse, R232, R230 ;  /* 0x000000e807e47224 */ /* 0x040fe200078e02e6 */
[----:B------:R-:W-:Y:S01]  /*c5a0*/  IABS R233, R231 ;  /* 0x000000e700e97213 */ /* 0x000fe20000000000 */
[----:B------:R-:W-:Y:S01]  /*c5b0*/  @!P4 IMAD.IADD R226, R226, 0x1, -R7 ;  /* 0x00000001e2e2c824 */ /* 0x000fe200078e0a07 */
[----:B------:R-:W-:Y:S01]  /*c5c0*/  IABS R230, R229 ;  /* 0x000000e500e67213 */ /* 0x000fe20000000000 */
[----:B------:R-:W-:Y:S01]  /*c5d0*/  @!P1 IMAD.MOV R222, RZ, RZ, -R222 ;  /* 0x000000ffffde9224 */ /* 0x000fe200078e0ade */
[C---:B------:R-:W-:Y:S01]  /*c5e0*/  ISETP.GT.U32.AND P4, PT, R7.reuse, R228, PT ;  /* 0x000000e40700720c */ /* 0x040fe20003f84070 */
[----:B------:R-:W-:Y:S01]  /*c5f0*/  IMAD.HI.U32 R232, R0, R233, RZ ;  /* 0x000000e900e87227 */ /* 0x000fe200078e00ff */
[----:B------:R-:W-:-:S03]  /*c600*/  ISETP.GT.U32.AND P1, PT, R7, R225, PT ;  /* 0x000000e10700720c */ /* 0x000fc60003f24070 */
[----:B------:R-:W-:Y:S01]  /*c610*/  IMAD.MOV R234, RZ, RZ, -R232 ;  /* 0x000000ffffea7224 */ /* 0x000fe200078e0ae8 */
[----:B------:R-:W-:Y:S01]  /*c620*/  LOP3.LUT R232, R247, 0x28, RZ, 0xfc, !PT ;  /* 0x00000028f7e87812 */ /* 0x000fe200078efcff */
[----:B------:R-:W-:Y:S01]  /*c630*/  @!P6 IMAD.IADD R227, R227, 0x1, -R7 ;  /* 0x00000001e3e3e824 */ /* 0x000fe200078e0a07 */
[----:B------:R-:W-:Y:S01]  /*c640*/  ISETP.GE.AND P6, PT, R229, RZ, PT ;  /* 0x000000ffe500720c */ /* 0x000fe20003fc6270 */
[C---:B------:R-:W-:Y:S01]  /*c650*/  IMAD R229, R7.reuse, R234, R233 ;  /* 0x000000ea07e57224 */ /* 0x040fe200078e02e9 */
[----:B------:R-:W-:Y:S01]  /*c660*/  IABS R234, R232 ;  /* 0x000000e800ea7213 */ /* 0x000fe20000000000 */
[----:B------:R-:W-:Y:S01]  /*c670*/  @!P5 IMAD.MOV R227, RZ, RZ, -R227 ;  /* 0x000000ffffe3d224 */ /* 0x000fe200078e0ae3 */
[----:B------:R-:W-:Y:S01]  /*c680*/  IABS R233, R247 ;  /* 0x000000f700e97213 */ /* 0x000fe20000000000 */
[--C-:B------:R-:W-:Y:S01]  /*c690*/  @!P4 IMAD.IADD R228, R228, 0x1, -R7.reuse ;  /* 0x00000001e4e4c824 */ /* 0x100fe200078e0a07 */
[----:B------:R-:W-:Y:S01]  /*c6a0*/  ISETP.GT.U32.AND P4, PT, R7, R229, PT ;  /* 0x000000e50700720c */ /* 0x000fe20003f84070 */
[----:B------:R-:W-:Y:S01]  /*c6b0*/  @!P1 IMAD.IADD R225, R225, 0x1, -R7 ;  /* 0x00000001e1e19824 */ /* 0x000fe200078e0a07 */
[----:B------:R-:W-:Y:S01]  /*c6c0*/  ISETP.GE.AND P1, PT, R231, RZ, PT ;  /* 0x000000ffe700720c */ /* 0x000fe20003f26270 */
[----:B------:R-:W-:Y:S01]  /*c6d0*/  IMAD.HI.U32 R235, R0, R230, RZ ;  /* 0x000000e600eb7227 */ /* 0x000fe200078e00ff */
[----:B------:R-:W-:-:S03]  /*c6e0*/  LOP3.LUT R231, R247, 0x2a, RZ, 0xfc, !PT ;  /* 0x0000002af7e77812 */ /* 0x000fc600078efcff */
[----:B------:R-:W-:Y:S01]  /*c6f0*/  @!P2 IMAD.MOV R225, RZ, RZ, -R225 ;  /* 0x000000ffffe1a224 */ /* 0x000fe200078e0ae1 */
[----:B------:R-:W-:Y:S01]  /*c700*/  IABS R237, R231 ;  /* 0x000000e700ed7213 */ /* 0x000fe20000000000 */
[----:B------:R-:W-:Y:S01]  /*c710*/  IMAD.MOV R235, RZ, RZ, -R235 ;  /* 0x000000ffffeb7224 */ /* 0x000fe200078e0aeb */
[----:B------:R-:W-:Y:S01]  /*c720*/  ISETP.GE.AND P5, PT, R231, RZ, PT ;  /* 0x000000ffe700720c */ /* 0x000fe20003fa6270 */
[----:B------:R-:W-:Y:S02]  /*c730*/  @!P0 IMAD.MOV R226, RZ, RZ, -R226 ;  /* 0x000000ffffe28224 */ /* 0x000fe400078e0ae2 */
[----:B------:R-:W-:Y:S01]  /*c740*/  @!P4 IMAD.IADD R229, R229, 0x1, -R7 ;  /* 0x00000001e5e5c824 */ /* 0x000fe200078e0a07 */
[----:B------:R-:W-:Y:S01]  /*c750*/  ISETP.GT.U32.AND P4, PT, R7, R228, PT ;  /* 0x000000e40700720c */ /* 0x000fe20003f84070 */
[----:B------:R-:W-:-:S03]  /*c760*/  IMAD.HI.U32 R238, R0, R237, RZ ;  /* 0x000000ed00ee7227 */ /* 0x000fc600078e00ff */
[C---:B------:R-:W-:Y:S01]  /*c770*/  ISETP.GT.U32.AND P2, PT, R7.reuse, R229, PT ;  /* 0x000000e50700720c */ /* 0x040fe20003f44070 */
[----:B------:R-:W-:Y:S02]  /*c780*/  IMAD.MOV R238, RZ, RZ, -R238 ;  /* 0x000000ffffee7224 */ /* 0x000fe400078e0aee */
[C---:B------:R-:W-:Y:S02]  /*c790*/  IMAD R230, R7.reuse, R235, R230 ;  /* 0x000000eb07e67224 */ /* 0x040fe400078e02e6 */
[C---:B------:R-:W-:Y:S01]  /*c7a0*/  IMAD R231, R7.reuse, R238, R237 ;  /* 0x000000ee07e77224 */ /* 0x040fe200078e02ed */
[----:B------:R-:W-:Y:S01]  /*c7b0*/  IABS R238, R250 ;  /* 0x000000fa00ee7213 */ /* 0x000fe20000000000 */
[----:B------:R-:W-:Y:S01]  /*c7c0*/  IMAD.HI.U32 R235, R0, R234, RZ ;  /* 0x000000ea00eb7227 */ /* 0x000fe200078e00ff */
[----:B------:R-:W-:-:S03]  /*c7d0*/  ISETP.GT.U32.AND P0, PT, R7, R230, PT ;  /* 0x000000e60700720c */ /* 0x000fc60003f04070 */
[----:B------:R-:W-:Y:S01]  /*c7e0*/  @!P4 IMAD.IADD R228, R228, 0x1, -R7 ;  /* 0x00000001e4e4c824 */ /* 0x000fe200078e0a07 */
[----:B------:R-:W-:Y:S01]  /*c7f0*/  ISETP.GT.U32.AND P4, PT, R7, R231, PT ;  /* 0x000000e70700720c */ /* 0x000fe20003f84070 */
[----:B------:R-:W-:Y:S02]  /*c800*/  IMAD.MOV R237, RZ, RZ, -R235 ;  /* 0x000000ffffed7224 */ /* 0x000fe400078e0aeb */
[----:B------:R-:W-:Y:S02]  /*c810*/  @!P3 IMAD.MOV R228, RZ, RZ, -R228 ;  /* 0x000000ffffe4b224 */ /* 0x000fe400078e0ae4 */
[--C-:B------:R-:W-:Y:S01]  /*c820*/  @!P2 IMAD.IADD R229, R229, 0x1, -R7.reuse ;  /* 0x00000001e5e5a824 */ /* 0x100fe200078e0a07 */
[----:B------:R-:W-:Y:S01]  /*c830*/  ISETP.GE.AND P2, PT, R232, RZ, PT ;  /* 0x000000ffe800720c */ /* 0x000fe20003f46270 */
[----:B------:R-:W-:Y:S01]  /*c840*/  IMAD R232, R7, R237, R234 ;  /* 0x000000ed07e87224 */ /* 0x000fe200078e02ea */
[----:B------:R-:W-:Y:S01]  /*c850*/  LOP3.LUT R234, R247, 0x24, RZ, 0xfc, !PT ;  /* 0x00000024f7ea7812 */ /* 0x000fe200078efcff */
[----:B------:R-:W-:-:S02]  /*c860*/  @!P0 IMAD.IADD R230, R230, 0x1, -R7 ;  /* 0x00000001e6e68824 */ /* 0x000fc400078e0a07 */
[----:B------:R-:W-:-:S03]  /*c870*/  IMAD.HI.U32 R236, R0, R249, RZ ;  /* 0x000000f900ec7227 */ /* 0x000fc600078e00ff */
[----:B------:R-:W-:Y:S01]  /*c880*/  ISETP.GT.U32.AND P0, PT, R7, R230, PT ;  /* 0x000000e60700720c */ /* 0x000fe20003f04070 */
[----:B------:R-:W-:Y:S01]  /*c890*/  @!P4 IMAD.IADD R231, R231, 0x1, -R7 ;  /* 0x00000001e7e7c824 */ /* 0x000fe200078e0a07 */
[----:B------:R-:W-:Y:S01]  /*c8a0*/  ISETP.GE.AND P4, PT, R234, RZ, PT ;  /* 0x000000ffea00720c */ /* 0x000fe20003f86270 */
[----:B------:R-:W-:Y:S01]  /*c8b0*/  IMAD.HI.U32 R239, R0, R233, RZ ;  /* 0x000000e900ef7227 */ /* 0x000fe200078e00ff */
[----:B------:R-:W-:Y:S02]  /*c8c0*/  IABS R234, R234 ;  /* 0x000000ea00ea7213 */ /* 0x000fe40000000000 */
[C---:B------:R-:W-:Y:S01]  /*c8d0*/  ISETP.GT.U32.AND P3, PT, R7.reuse, R231, PT ;  /* 0x000000e70700720c */ /* 0x040fe20003f64070 */
[----:B------:R-:W-:Y:S02]  /*c8e0*/  IMAD.MOV R236, RZ, RZ, -R236 ;  /* 0x000000ffffec7224 */ /* 0x000fe400078e0aec */
[----:B------:R-:W-:Y:S02]  /*c8f0*/  IMAD.MOV R235, RZ, RZ, -R239 ;  /* 0x000000ffffeb7224 */ /* 0x000fe400078e0aef */
[----:B------:R-:W-:Y:S01]  /*c900*/  IMAD R249, R7, R236, R249 ;  /* 0x000000ec07f97224 */ /* 0x000fe200078e02f9 */
[----:B------:R-:W-:Y:S01]  /*c910*/  LOP3.LUT R236, R247, 0x22, RZ, 0xfc, !PT ;  /* 0x00000022f7ec7812 */ /* 0x000fe200078efcff */
[----:B------:R-:W-:Y:S01]  /*c920*/  IMAD R233, R7, R235, R233 ;  /* 0x000000eb07e97224 */ /* 0x000fe200078e02e9 */
[----:B------:R-:W-:Y:S01]  /*c930*/  LOP3.LUT R235, R247, 0x20, RZ, 0xfc, !PT ;  /* 0x00000020f7eb7812 */ /* 0x000fe200078efcff */
[----:B------:R-:W-:Y:S01]  /*c940*/  @!P1 IMAD.MOV R229, RZ, RZ, -R229 ;  /* 0x000000ffffe59224 */ /* 0x000fe200078e0ae5 */
[----:B------:R-:W-:Y:S01]  /*c950*/  ISETP.GE.AND P1, PT, R236, RZ, PT ;  /* 0x000000ffec00720c */ /* 0x000fe20003f26270 */
[----:B------:R-:W-:Y:S01]  /*c960*/  IMAD.HI.U32 R239, R0, R234, RZ ;  /* 0x000000ea00ef7227 */ /* 0x000fe200078e00ff */
[----:B------:R-:W-:-:S02]  /*c970*/  IABS R236, R236 ;  /* 0x000000ec00ec7213 */ /* 0x000fc40000000000 */
[----:B------:R-:W-:Y:S01]  /*c980*/  IABS R237, R235 ;  /* 0x000000eb00ed7213 */ /* 0x000fe20000000000 */
[--C-:B------:R-:W-:Y:S01]  /*c990*/  @!P3 IMAD.IADD R231, R231, 0x1, -R7.reuse ;  /* 0x00000001e7e7b824 */ /* 0x100fe200078e0a07 */
[----:B------:R-:W-:Y:S01]  /*c9a0*/  ISETP.GT.U32.AND P3, PT, R7, R232, PT ;  /* 0x000000e80700720c */ /* 0x000fe20003f64070 */
[----:B------:R-:W-:Y:S01]  /*c9b0*/  @!P0 IMAD.IADD R230, R230, 0x1, -R7 ;  /* 0x00000001e6e68824 */ /* 0x000fe200078e0a07 */
[----:B------:R-:W-:Y:S01]  /*c9c0*/  ISETP.GE.AND P0, PT, R235, RZ, PT ;  /* 0x000000ffeb00720c */ /* 0x000fe20003f06270 */
[----:B------:R-:W-:Y:S01]  /*c9d0*/  @!P5 IMAD.MOV R231, RZ, RZ, -R231 ;  /* 0x000000ffffe7d224 */ /* 0x000fe200078e0ae7 */
[C---:B------:R-:W-:Y:S01]  /*c9e0*/  ISETP.GT.U32.AND P5, PT, R7.reuse, R233, PT ;  /* 0x000000e90700720c */ /* 0x040fe20003fa4070 */
[----:B------:R-:W-:Y:S02]  /*c9f0*/  IMAD.MOV.U32 R235, RZ, RZ, R236 ;  /* 0x000000ffffeb7224 */ /* 0x000fe400078e00ec */
[----:B------:R-:W-:Y:S02]  /*ca00*/  IMAD.MOV R239, RZ, RZ, -R239 ;  /* 0x000000ffffef7224 */ /* 0x000fe400078e0aef */
[----:B------:R-:W-:Y:S01]  /*ca10*/  @!P6 IMAD.MOV R230, RZ, RZ, -R230 ;  /* 0x000000ffffe6e224 */ /* 0x000fe200078e0ae6 */
[----:B------:R-:W-:Y:S01]  /*ca20*/  ISETP.GT.U32.AND P6, PT, R7, R249, PT ;  /* 0x000000f90700720c */ /* 0x000fe20003fc4070 */
[----:B------:R-:W-:-:S04]  /*ca30*/  IMAD.HI.U32 R240, R0, R235, RZ ;  /* 0x000000eb00f07227 */ /* 0x000fc800078e00ff */
[--C-:B------:R-:W-:Y:S02]  /*ca40*/  @!P3 IMAD.IADD R232, R232, 0x1, -R7.reuse ;  /* 0x00000001e8e8b824 */ /* 0x100fe400078e0a07 */
[----:B------:R-:W-:Y:S02]  /*ca50*/  IMAD R234, R7, R239, R234 ;  /* 0x000000ef07ea7224 */ /* 0x000fe400078e02ea */
[----:B------:R-:W-:Y:S01]  /*ca60*/  @!P5 IMAD.IADD R233, R233, 0x1, -R7 ;  /* 0x00000001e9e9d824 */ /* 0x000fe200078e0a07 */
[C---:B------:R-:W-:Y:S01]  /*ca70*/  ISETP.GT.U32.AND P3, PT, R7.reuse, R232, PT ;  /* 0x000000e80700720c */ /* 0x040fe20003f64070 */
[----:B------:R-:W-:Y:S02]  /*ca80*/  IMAD.MOV R240, RZ, RZ, -R240 ;  /* 0x000000fffff07224 */ /* 0x000fe400078e0af0 */
[----:B------:R-:W-:Y:S01]  /*ca90*/  IMAD.MOV.U32 R236, RZ, RZ, R237 ;  /* 0x000000ffffec7224 */ /* 0x000fe200078e00ed */
[----:B------:R-:W-:Y:S01]  /*caa0*/  ISETP.GT.U32.AND P5, PT, R7, R233, PT ;  /* 0x000000e90700720c */ /* 0x000fe20003fa4070 */
[----:B------:R-:W-:-:S02]  /*cab0*/  IMAD.MOV.U32 R237, RZ, RZ, R238 ;  /* 0x000000ffffed7224 */ /* 0x000fc400078e00ee */
[----:B------:R-:W-:Y:S02]  /*cac0*/  IMAD.MOV.U32 R238, RZ, RZ, R241 ;  /* 0x000000ffffee7224 */ /* 0x000fe400078e00f1 */
[----:B------:R-:W-:Y:S02]  /*cad0*/  IMAD R235, R7, R240, R235 ;  /* 0x000000f007eb7224 */ /* 0x000fe400078e02eb */
[----:B------:R-:W-:-:S04]  /*cae0*/  IMAD.HI.U32 R241, R0, R236, RZ ;  /* 0x000000ec00f17227 */ /* 0x000fc800078e00ff */
[--C-:B------:R-:W-:Y:S01]  /*caf0*/  @!P3 IMAD.IADD R232, R232, 0x1, -R7.reuse ;  /* 0x00000001e8e8b824 */ /* 0x100fe200078e0a07 */
[----:B------:R-:W-:Y:S01]  /*cb00*/  ISETP.GT.U32.AND P3, PT, R7, R234, PT ;  /* 0x000000ea0700720c */ /* 0x000fe20003f64070 */
[----:B------:R-:W-:Y:S01]  /*cb10*/  @!P6 IMAD.IADD R249, R249, 0x1, -R7 ;  /* 0x00000001f9f9e824 */ /* 0x000fe200078e0a07 */
[----:B------:R-:W-:Y:S01]  /*cb20*/  ISETP.GT.U32.AND P6, PT, R7, R235, PT ;  /* 0x000000eb0700720c */ /* 0x000fe20003fc4070 */
[----:B------:R-:W-:Y:S02]  /*cb30*/  IMAD.MOV R239, RZ, RZ, -R241 ;  /* 0x000000ffffef7224 */ /* 0x000fe400078e0af1 */
[----:B------:R-:W-:-:S04]  /*cb40*/  IMAD.HI.U32 R243, R0, R237, RZ ;  /* 0x000000ed00f37227 */ /* 0x000fc800078e00ff */
[----:B------:R-:W-:Y:S01]  /*cb50*/  IMAD R236, R7, R239, R236 ;  /* 0x000000ef07ec7224 */ /* 0x000fe200078e02ec */
[----:B------:R-:W-:Y:S01]  /*cb60*/  IABS R239, R5 ;  /* 0x0000000500ef7213 */ /* 0x000fe20000000000 */
[--C-:B------:R-:W-:Y:S02]  /*cb70*/  @!P5 IMAD.IADD R233, R233, 0x1, -R7.reuse ;  /* 0x00000001e9e9d824 */ /* 0x100fe400078e0a07 */
[----:B------:R-:W-:Y:S01]  /*cb80*/  @!P3 IMAD.IADD R234, R234, 0x1, -R7 ;  /* 0x00000001eaeab824 */ /* 0x000fe200078e0a07 */
[C---:B------:R-:W-:Y:S01]  /*cb90*/  ISETP.GT.U32.AND P5, PT, R7.reuse, R236, PT ;  /* 0x000000ec0700720c */ /* 0x040fe20003fa4070 */
[----:B------:R-:W-:Y:S02]  /*cba0*/  IMAD.MOV R241, RZ, RZ, -R243 ;  /* 0x000000fffff17224 */ /* 0x000fe400078e0af3 */
[----:B------:R-:W-:Y:S01]  /*cbb0*/  IMAD.HI.U32 R243, R0, R239, RZ ;  /* 0x000000ef00f37227 */ /* 0x000fe200078e00ff */
[----:B------:R-:W-:-:S03]  /*cbc0*/  ISETP.GT.U32.AND P3, PT, R7, R234, PT ;  /* 0x000000ea0700720c */ /* 0x000fc60003f64070 */
[----:B------:R-:W-:Y:S02]  /*cbd0*/  @!P6 IMAD.IADD R235, R235, 0x1, -R7 ;  /* 0x00000001ebebe824 */ /* 0x000fe400078e0a07 */
[----:B------:R-:W-:Y:S02]  /*cbe0*/  IMAD.MOV R243, RZ, RZ, -R243 ;  /* 0x000000fffff37224 */ /* 0x000fe400078e0af3 */
[----:B------:R-:W-:Y:S01]  /*cbf0*/  IMAD.HI.U32 R242, R0, R238, RZ ;  /* 0x000000ee00f27227 */ /* 0x000fe200078e00ff */
[----:B------:R-:W-:-:S03]  /*cc00*/  ISETP.GT.U32.AND P6, PT, R7, R235, PT ;  /* 0x000000eb0700720c */ /* 0x000fc60003fc4070 */
[C---:B------:R-:W-:Y:S02]  /*cc10*/  IMAD R239, R7.reuse, R243, R239 ;  /* 0x000000f307ef7224 */ /* 0x040fe400078e02ef */
[C---:B------:R-:W-:Y:S01]  /*cc20*/  IMAD R237, R7.reuse, R241, R237 ;  /* 0x000000f107ed7224 */ /* 0x040fe200078e02ed */
[----:B------:R-:W-:Y:S01]  /*cc30*/  IABS R241, R13 ;  /* 0x0000000d00f17213 */ /* 0x000fe20000000000 */
[--C-:B------:R-:W-:Y:S01]  /*cc40*/  @!P5 IMAD.IADD R236, R236, 0x1, -R7.reuse ;  /* 0x00000001ececd824 */ /* 0x100fe200078e0a07 */
[C---:B------:R-:W-:Y:S01]  /*cc50*/  ISETP.GT.U32.AND P5, PT, R7.reuse, R239, PT ;  /* 0x000000ef0700720c */ /* 0x040fe20003fa4070 */
[----:B------:R-:W-:Y:S01]  /*cc60*/  IMAD.MOV R240, RZ, RZ, -R242 ;  /* 0x000000fffff07224 */ /* 0x000fe200078e0af2 */
[----:B------:R-:W-:Y:S01]  /*cc70*/  IABS R242, R12 ;  /* 0x0000000c00f27213 */ /* 0x000fe20000000000 */
[----:B------:R-:W-:Y:S01]  /*cc80*/  @!P3 IMAD.IADD R234, R234, 0x1, -R7 ;  /* 0x00000001eaeab824 */ /* 0x000fe200078e0a07 */
[C---:B------:R-:W-:Y:S01]  /*cc90*/  ISETP.GT.U32.AND P3, PT, R7.reuse, R237, PT ;  /* 0x000000ed0700720c */ /* 0x040fe20003f64070 */
[----:B------:R-:W-:Y:S01]  /*cca0*/  @!P2 IMAD.MOV R232, RZ, RZ, -R232 ;  /* 0x000000ffffe8a224 */ /* 0x000fe200078e0ae8 */
[C---:B------:R-:W-:Y:S01]  /*ccb0*/  ISETP.GT.U32.AND P2, PT, R7.reuse, R236, PT ;  /* 0x000000ec0700720c */ /* 0x040fe20003f44070 */
[----:B------:R-:W-:Y:S01]  /*ccc0*/  IMAD R238, R7, R240, R238 ;  /* 0x000000f007ee7224 */ /* 0x000fe200078e02ee */
[----:B------:R-:W-:Y:S01]  /*ccd0*/  IABS R240, R252 ;  /* 0x000000fc00f07213 */ /* 0x000fe20000000000 */
[----:B------:R-:W-:-:S04]  /*cce0*/  IMAD.HI.U32 R244, R0, R241, RZ ;  /* 0x000000f100f47227 */ /* 0x000fc800078e00ff */
[----:B------:R-:W-:-:S04]  /*ccf0*/  IMAD.HI.U32 R243, R0, R242, RZ ;  /* 0x000000f200f37227 */ /* 0x000fc800078e00ff */
[----:B------:R-:W-:Y:S01]  /*cd00*/  @!P6 IMAD.IADD R235, R235, 0x1, -R7 ;  /* 0x00000001ebebe824 */ /* 0x000fe200078e0a07 */
[----:B------:R-:W-:Y:S01]  /*cd10*/  ISETP.GT.U32.AND P6, PT, R7, R238, PT ;  /* 0x000000ee0700720c */ /* 0x000fe20003fc4070 */
[----:B------:R-:W-:Y:S02]  /*cd20*/  IMAD.MOV R244, RZ, RZ, -R244 ;  /* 0x000000fffff47224 */ /* 0x000fe400078e0af4 */
[----:B------:R-:W-:-:S04]  /*cd30*/  IMAD.HI.U32 R245, R0, R240, RZ ;  /* 0x000000f000f57227 */ /* 0x000fc800078e00ff */
[----:B------:R-:W-:Y:S02]  /*cd40*/  IMAD.MOV R243, RZ, RZ, -R243 ;  /* 0x000000fffff37224 */ /* 0x000fe400078e0af3 */
[----:B------:R-:W-:Y:S01]  /*cd50*/  IMAD R241, R7, R244, R241 ;  /* 0x000000f407f17224 */ /* 0x000fe200078e02f1 */
[----:B------:R-:W-:Y:S01]  /*cd60*/  IABS R244, R10 ;  /* 0x0000000a00f47213 */ /* 0x000fe20000000000 */
[----:B------:R-:W-:Y:S02]  /*cd70*/  @!P5 IMAD.IADD R239, R239, 0x1, -R7 ;  /* 0x00000001efefd824 */ /* 0x000fe400078e0a07 */
[----:B------:R-:W-:Y:S02]  /*cd80*/  IMAD.MOV R245, RZ, RZ, -R245 ;  /* 0x000000fffff57224 */ /* 0x000fe400078e0af5 */
[----:B------:R-:W-:Y:S01]  /*cd90*/  IMAD R242, R7, R243, R242 ;  /* 0x000000f307f27224 */ /* 0x000fe200078e02f2 */
[----:B------:R-:W-:Y:S01]  /*cda0*/  IABS R243, R11 ;  /* 0x0000000b00f37213 */ /* 0x000fe20000000000 */
[--C-:B------:R-:W-:Y:S01]  /*cdb0*/  @!P3 IMAD.IADD R237, R237, 0x1, -R7.reuse ;  /* 0x00000001ededb824 */ /* 0x100fe200078e0a07 */
[----:B------:R-:W-:Y:S01]  /*cdc0*/  ISETP.GE.AND P3, PT, R247, RZ, PT ;  /* 0x000000fff700720c */ /* 0x000fe20003f66270 */
[----:B------:R-:W-:Y:S01]  /*cdd0*/  @!P2 IMAD.IADD R236, R236, 0x1, -R7 ;  /* 0x00000001ececa824 */ /* 0x000fe200078e0a07 */
[C---:B------:R-:W-:Y:S01]  /*cde0*/  ISETP.GT.U32.AND P5, PT, R7.reuse, R239, PT ;  /* 0x000000ef0700720c */ /* 0x040fe20003fa4070 */
[C---:B------:R-:W-:Y:S01]  /*cdf0*/  IMAD R240, R7.reuse, R245, R240 ;  /* 0x000000f507f07224 */ /* 0x040fe200078e02f0 */
[----:B------:R-:W-:Y:S01]  /*ce00*/  ISETP.GT.U32.AND P2, PT, R7, R241, PT ;  /* 0x000000f10700720c */ /* 0x000fe20003f44070 */
[----:B------:R-:W-:-:S04]  /*ce10*/  IMAD.HI.U32 R248, R0, R244, RZ ;  /* 0x000000f400f87227 */ /* 0x000fc800078e00ff */
[----:B------:R-:W-:-:S04]  /*ce20*/  IMAD.HI.U32 R245, R0, R243, RZ ;  /* 0x000000f300f57227 */ /* 0x000fc800078e00ff */
[----:B------:R-:W-:Y:S01]  /*ce30*/  @!P6 IMAD.IADD R238, R238, 0x1, -R7 ;  /* 0x00000001eeeee824 */ /* 0x000fe200078e0a07 */
[C---:B------:R-:W-:Y:S01]  /*ce40*/  ISETP.GT.U32.AND P6, PT, R7.reuse, R240, PT ;  /* 0x000000f00700720c */ /* 0x040fe20003fc4070 */
[----:B------:R-:W-:Y:S02]  /*ce50*/  IMAD.MOV R248, RZ, RZ, -R248 ;  /* 0x000000fffff87224 */ /* 0x000fe400078e0af8 */
[----:B------:R-:W-:Y:S02]  /*ce60*/  IMAD.MOV R245, RZ, RZ, -R245 ;  /* 0x000000fffff57224 */ /* 0x000fe400078e0af5 */
[C---:B------:R-:W-:Y:S02]  /*ce70*/  IMAD R244, R7.reuse, R248, R244 ;  /* 0x000000f807f47224 */ /* 0x040fe400078e02f4 */
[----:B------:R-:W-:Y:S01]  /*ce80*/  @!P3 IMAD.MOV R233, RZ, RZ, -R233 ;  /* 0x000000ffffe9b224 */ /* 0x000fe200078e0ae9 */
[C---:B------:R-:W-:Y:S01]  /*ce90*/  ISETP.GT.U32.AND P3, PT, R7.reuse, R237, PT ;  /* 0x000000ed0700720c */ /* 0x040fe20003f64070 */
[----:B------:R-:W-:-:S02]  /*cea0*/  IMAD R243, R7, R245, R243 ;  /* 0x000000f507f37224 */ /* 0x000fc400078e02f3 */
[----:B------:R-:W-:Y:S02]  /*ceb0*/  IMAD.MOV.U32 R245, RZ, RZ, R246 ;  /* 0x000000fffff57224 */ /* 0x000fe400078e00f6 */
[--C-:B------:R-:W-:Y:S01]  /*cec0*/  @!P5 IMAD.IADD R239, R239, 0x1, -R7.reuse ;  /* 0x00000001efefd824 */ /* 0x100fe200078e0a07 */
[----:B------:R-:W-:Y:S01]  /*ced0*/  ISETP.GE.AND P5, PT, R250, RZ, PT ;  /* 0x000000fffa00720c */ /* 0x000fe20003fa6270 */
[----:B------:R-:W-:Y:S01]  /*cee0*/  @!P2 IMAD.IADD R241, R241, 0x1, -R7 ;  /* 0x00000001f1f1a824 */ /* 0x000fe200078e0a07 */
[----:B------:R-:W-:Y:S01]  /*cef0*/  ISETP.GT.U32.AND P2, PT, R7, R244, PT ;  /* 0x000000f40700720c */ /* 0x000fe20003f44070 */
[----:B------:R-:W-:-:S04]  /*cf00*/  IMAD.HI.U32 R250, R0, R245, RZ ;  /* 0x000000f500fa7227 */ /* 0x000fc800078e00ff */
[--C-:B------:R-:W-:Y:S02]  /*cf10*/  @!P6 IMAD.IADD R240, R240, 0x1, -R7.reuse ;  /* 0x00000001f0f0e824 */ /* 0x100fe400078e0a07 */
[----:B------:R-:W-:Y:S01]  /*cf20*/  @!P4 IMAD.MOV R234, RZ, RZ, -R234 ;  /* 0x000000ffffeac224 */ /* 0x000fe200078e0aea */
[C---:B------:R-:W-:Y:S01]  /*cf30*/  ISETP.GT.U32.AND P4, PT, R7.reuse, R238, PT ;  /* 0x000000ee0700720c */ /* 0x040fe20003f84070 */
[----:B------:R-:W-:Y:S01]  /*cf40*/  IMAD.MOV R248, RZ, RZ, -R250 ;  /* 0x000000fffff87224 */ /* 0x000fe200078e0afa */
[----:B------:R-:W-:Y:S01]  /*cf50*/  ISETP.GT.U32.AND P6, PT, R7, R240, PT ;  /* 0x000000f00700720c */ /* 0x000fe20003fc4070 */
[----:B------:R-:W-:Y:S01]  /*cf60*/  @!P3 IMAD.IADD R237, R237, 0x1, -R7 ;  /* 0x00000001ededb824 */ /* 0x000fe200078e0a07 */
[C---:B------:R-:W-:Y:S01]  /*cf70*/  ISETP.GT.U32.AND P3, PT, R7.reuse, R242, PT ;  /* 0x000000f20700720c */ /* 0x040fe20003f64070 */
[----:B------:R-:W-:Y:S02]  /*cf80*/  IMAD R245, R7, R248, R245 ;  /* 0x000000f807f57224 */ /* 0x000fe400078e02f5 */
[----:B------:R-:W-:-:S02]  /*cf90*/  IMAD.MOV.U32 R246, RZ, RZ, R251 ;  /* 0x000000fffff67224 */ /* 0x000fc400078e00fb */
[----:B------:R-:W-:Y:S01]  /*cfa0*/  @!P2 IMAD.IADD R244, R244, 0x1, -R7 ;  /* 0x00000001f4f4a824 */ /* 0x000fe200078e0a07 */
[----:B------:R-:W-:Y:S01]  /*cfb0*/  ISETP.GT.U32.AND P2, PT, R7, R245, PT ;  /* 0x000000f50700720c */ /* 0x000fe20003f44070 */
[----:B------:R-:W-:-:S04]  /*cfc0*/  IMAD.HI.U32 R251, R0, R246, RZ ;  /* 0x000000f600fb7227 */ /* 0x000fc800078e00ff */
[----:B------:R-:W-:Y:S01]  /*cfd0*/  @!P4 IMAD.IADD R238, R238, 0x1, -R7 ;  /* 0x00000001eeeec824 */ /* 0x000fe200078e0a07 */
[C---:B------:R-:W-:Y:S01]  /*cfe0*/  ISETP.GT.U32.AND P4, PT, R7.reuse, R243, PT ;  /* 0x000000f30700720c */ /* 0x040fe20003f84070 */
[----:B------:R-:W-:Y:S01]  /*cff0*/  IMAD.MOV R250, RZ, RZ, -R251 ;  /* 0x000000fffffa7224 */ /* 0x000fe200078e0afb */
[----:B------:R-:W-:Y:S01]  /*d000*/  IABS R251, R3 ;  /* 0x0000000300fb7213 */ /* 0x000fe20000000000 */
[--C-:B------:R-:W-:Y:S01]  /*d010*/  @!P6 IMAD.IADD R240, R240, 0x1, -R7.reuse ;  /* 0x00000001f0f0e824 */ /* 0x100fe200078e0a07 */
[----:B------:R-:W-:Y:S01]  /*d020*/  ISETP.GE.AND P6, PT, R4, RZ, PT ;  /* 0x000000ff0400720c */ /* 0x000fe20003fc6270 */
[----:B------:R-:W-:Y:S01]  /*d030*/  IMAD R246, R7, R250, R246 ;  /* 0x000000fa07f67224 */ /* 0x000fe200078e02f6 */
[----:B------:R-:W-:Y:S01]  /*d040*/  LOP3.LUT R4, R247, 0x8, RZ, 0xfc, !PT ;  /* 0x00000008f7047812 */ /* 0x000fe200078efcff */
[--C-:B------:R-:W-:Y:S01]  /*d050*/  @!P3 IMAD.IADD R242, R242, 0x1, -R7.reuse ;  /* 0x00000001f2f2b824 */ /* 0x100fe200078e0a07 */
[----:B------:R-:W-:Y:S01]  /*d060*/  ISETP.GE.AND P3, PT, R5, RZ, PT ;  /* 0x000000ff0500720c */ /* 0x000fe20003f66270 */
[----:B------:R-:W-:Y:S01]  /*d070*/  @!P2 IMAD.IADD R245, R245, 0x1, -R7 ;  /* 0x00000001f5f5a824 */ /* 0x000fe200078e0a07 */
[----:B------:R-:W-:Y:S01]  /*d080*/  LOP3.LUT R5, R247, 0xa, RZ, 0xfc, !PT ;  /* 0x0000000af7057812 */ /* 0x000fe200078efcff */
[----:B------:R-:W-:Y:S01]  /*d090*/  @!P1 IMAD.MOV R235, RZ, RZ, -R235 ;  /* 0x000000ffffeb9224 */ /* 0x000fe200078e0aeb */
[----:B------:R-:W-:Y:S01]  /*d0a0*/  IABS R248, R4 ;  /* 0x0000000400f87213 */ /* 0x000fe20000000000 */
[----:B------:R-:W-:Y:S01]  /*d0b0*/  @!P4 IMAD.IADD R243, R243, 0x1, -R7 ;  /* 0x00000001f3f3c824 */ /* 0x000fe200078e0a07 */
[C---:B------:R-:W-:Y:S01]  /*d0c0*/  ISETP.GT.U32.AND P2, PT, R7.reuse, R246, PT ;  /* 0x000000f60700720c */ /* 0x040fe20003f44070 */
[----:B------:R-:W-:Y:S01]  /*d0d0*/  @!P0 IMAD.MOV R236, RZ, RZ, -R236 ;  /* 0x000000ffffec8224 */ /* 0x000fe200078e0aec */
[----:B------:R-:W-:Y:S01]  /*d0e0*/  IABS R247, R5 ;  /* 0x0000000500f77213 */ /* 0x000fe20000000000 */
[----:B------:R-:W-:Y:S01]  /*d0f0*/  IMAD.HI.U32 R16, R0, R248, RZ ;  /* 0x000000f800107227 */ /* 0x000fe200078e00ff */
[----:B------:R-:W-:-:S02]  /*d100*/  ISETP.GT.U32.AND P1, PT, R7, R241, PT ;  /* 0x000000f10700720c */ /* 0x000fc40003f24070 */
[----:B------:R-:W-:Y:S01]  /*d110*/  ISETP.GE.AND P4, PT, R252, RZ, PT ;  /* 0x000000fffc00720c */ /* 0x000fe20003f86270 */
[----:B------:R-:W-:Y:S01]  /*d120*/  IMAD.HI.U32 R252, R0, R247, RZ ;  /* 0x000000f700fc7227 */ /* 0x000fe200078e00ff */
[----:B------:R-:W-:-:S03]  /*d130*/  IABS R250, R2 ;  /* 0x0000000200fa7213 */ /* 0x000fc60000000000 */
[----:B------:R-:W-:Y:S02]  /*d140*/  IMAD.MOV R16, RZ, RZ, -R16 ;  /* 0x000000ffff107224 */ /* 0x000fe400078e0a10 */
[----:B------:R-:W-:Y:S02]  /*d150*/  IMAD.MOV R17, RZ, RZ, -R252 ;  /* 0x000000ffff117224 */ /* 0x000fe400078e0afc */
[C---:B------:R-:W-:Y:S02]  /*d160*/  IMAD R248, R7.reuse, R16, R248 ;  /* 0x0000001007f87224 */ /* 0x040fe400078e02f8 */
[----:B------:R-:W-:Y:S01]  /*d170*/  @!P2 IMAD.IADD R246, R246, 0x1, -R7 ;  /* 0x00000001f6f6a824 */ /* 0x000fe200078e0a07 */
[C---:B------:R-:W-:Y:S01]  /*d180*/  ISETP.GT.U32.AND P2, PT, R7.reuse, R243, PT ;  /* 0x000000f30700720c */ /* 0x040fe20003f44070 */
[----:B------:R-:W-:Y:S01]  /*d190*/  IMAD.HI.U32 R14, R0, R250, RZ ;  /* 0x000000fa000e7227 */ /* 0x000fe200078e00ff */
[----:B------:R-:W-:-:S03]  /*d1a0*/  ISETP.GT.U32.AND P0, PT, R7, R242, PT ;  /* 0x000000f20700720c */ /* 0x000fc60003f04070 */
[----:B------:R-:W-:Y:S02]  /*d1b0*/  IMAD R247, R7, R17, R247 ;  /* 0x0000001107f77224 */ /* 0x000fe400078e02f7 */
[----:B------:R-:W-:-:S04]  /*d1c0*/  IMAD.HI.U32 R15, R0, R251, RZ ;  /* 0x000000fb000f7227 */ /* 0x000fc800078e00ff */
[----:B------:R-:W-:Y:S01]  /*d1d0*/  @!P1 IMAD.IADD R241, R241, 0x1, -R7 ;  /* 0x00000001f1f19824 */ /* 0x000fe200078e0a07 */
[C---:B------:R-:W-:Y:S01]  /*d1e0*/  ISETP.GT.U32.AND P1, PT, R7.reuse, R248, PT ;  /* 0x000000f80700720c */ /* 0x040fe20003f24070 */
[----:B------:R-:W-:Y:S02]  /*d1f0*/  IMAD.MOV.U32 R252, RZ, RZ, R18 ;  /* 0x000000fffffc7224 */ /* 0x000fe400078e0012 */
[----:B------:R-:W-:Y:S01]  /*d200*/  IMAD.MOV R14, RZ, RZ, -R14 ;  /* 0x000000ffff0e7224 */ /* 0x000fe200078e0a0e */
[----:B------:R-:W3:Y:S01]  /*d210*/  LDL.LU R18, [R1+0x1bf8] ;  /* 0x001bf80001127983 */ /* 0x000ee20000300800 */
[----:B------:R-:W-:Y:S01]  /*d220*/  @!P4 IMAD.MOV R240, RZ, RZ, -R240 ;  /* 0x000000fffff0c224 */ /* 0x000fe200078e0af0 */
[C---:B------:R-:W-:Y:S01]  /*d230*/  ISETP.GT.U32.AND P4, PT, R7.reuse, R247, PT ;  /* 0x000000f70700720c */ /* 0x040fe20003f84070 */
[----:B------:R-:W-:Y:S01]  /*d240*/  IMAD.MOV R15, RZ, RZ, -R15 ;  /* 0x000000ffff0f7224 */ /* 0x000fe200078e0a0f */
[----:B------:R-:W4:Y:S01]  /*d250*/  LDL.LU R17, [R1+0x1bf4] ;  /* 0x001bf40001117983 */ /* 0x000f220000300800 */
[----:B------:R-:W-:Y:S01]  /*d260*/  @!P5 IMAD.MOV R237, RZ, RZ, -R237 ;  /* 0x000000ffffedd224 */ /* 0x000fe200078e0aed */
[C---:B------:R-:W-:Y:S01]  /*d270*/  ISETP.GT.U32.AND P5, PT, R7.reuse, R244, PT ;  /* 0x000000f40700720c */ /* 0x040fe20003fa4070 */
[----:B------:R-:W-:Y:S01]  /*d280*/  IMAD.HI.U32 R0, R0, R252, RZ ;  /* 0x000000fc00007227 */ /* 0x000fe200078e00ff */
[----:B------:R-:W2:Y:S03]  /*d290*/  LDL.LU R16, [R1+0x1bf0] ;  /* 0x001bf00001107983 */ /* 0x000ea60000300800 */
[----:B------:R-:W-:-:S02]  /*d2a0*/  IMAD R250, R7, R14, R250 ;  /* 0x0000000e07fa7224 */ /* 0x000fc400078e02fa */
[C---:B------:R-:W-:Y:S02]  /*d2b0*/  IMAD R251, R7.reuse, R15, R251 ;  /* 0x0000000f07fb7224 */ /* 0x040fe400078e02fb */
[----:B------:R-:W-:Y:S01]  /*d2c0*/  @!P3 IMAD.MOV R239, RZ, RZ, -R239 ;  /* 0x000000ffffefb224 */ /* 0x000fe200078e0aef */
[----:B------:R-:W-:Y:S01]  /*d2d0*/  ISETP.GT.U32.AND P3, PT, R7, R245, PT ;  /* 0x000000f50700720c */ /* 0x000fe20003f64070 */
[----:B------:R-:W-:Y:S01]  /*d2e0*/  IMAD.MOV R0, RZ, RZ, -R0 ;  /* 0x000000ffff007224 */ /* 0x000fe200078e0a00 */
[----:B------:R-:W3:Y:S01]  /*d2f0*/  LDL.LU R15, [R1+0x1bec] ;  /* 0x001bec00010f7983 */ /* 0x000ee20000300800 */
[--C-:B------:R-:W-:Y:S01]  /*d300*/  @!P2 IMAD.IADD R243, R243, 0x1, -R7.reuse ;  /* 0x00000001f3f3a824 */ /* 0x100fe200078e0a07 */
[C---:B------:R-:W-:Y:S01]  /*d310*/  ISETP.GT.U32.AND P2, PT, R7.reuse, R250, PT ;  /* 0x000000fa0700720c */ /* 0x040fe20003f44070 */
[--C-:B------:R-:W-:Y:S01]  /*d320*/  @!P0 IMAD.IADD R242, R242, 0x1, -R7.reuse ;  /* 0x00000001f2f28824 */ /* 0x100fe200078e0a07 */
[C---:B------:R-:W-:Y:S01]  /*d330*/  ISETP.GT.U32.AND P0, PT, R7.reuse, R251, PT ;  /* 0x000000fb0700720c */ /* 0x040fe20003f04070 */
[----:B------:R-:W-:Y:S01]  /*d340*/  IMAD R0, R7, R0, R252 ;  /* 0x0000000007007224 */ /* 0x000fe200078e02fc */
[----:B------:R-:W4:Y:S01]  /*d350*/  LDL.LU R14, [R1+0x1be8] ;  /* 0x001be800010e7983 */ /* 0x000f220000300800 */
[--C-:B------:R-:W-:Y:S01]  /*d360*/  @!P1 IMAD.IADD R248, R248, 0x1, -R7.reuse ;  /* 0x00000001f8f89824 */ /* 0x100fe200078e0a07 */
[----:B------:R-:W-:Y:S01]  /*d370*/  ISETP.GE.AND P1, PT, R10, RZ, PT ;  /* 0x000000ff0a00720c */ /* 0x000fe20003f26270 */
[--C-:B------:R-:W-:Y:S01]  /*d380*/  @!P4 IMAD.IADD R247, R247, 0x1, -R7.reuse ;  /* 0x00000001f7f7c824 */ /* 0x100fe200078e0a07 */
[----:B------:R-:W-:Y:S01]  /*d390*/  ISETP.GE.AND P4, PT, R11, RZ, PT ;  /* 0x000000ff0b00720c */ /* 0x000fe20003f86270 */
[--C-:B------:R-:W-:Y:S01]  /*d3a0*/  @!P5 IMAD.IADD R244, R244, 0x1, -R7.reuse ;  /* 0x00000001f4f4d824 */ /* 0x100fe200078e0a07 */
[C---:B------:R-:W-:Y:S01]  /*d3b0*/  ISETP.GT.U32.AND P5, PT, R7.reuse, R0, PT ;  /* 0x000000000700720c */ /* 0x040fe20003fa4070 */
[----:B------:R-:W-:Y:S01]  /*d3c0*/  @!P6 IMAD.MOV R238, RZ, RZ, -R238 ;  /* 0x000000ffffeee224 */ /* 0x000fe200078e0aee */
[----:B------:R-:W-:Y:S01]  /*d3d0*/  ISETP.GT.U32.AND P6, PT, R7, R246, PT ;  /* 0x000000f60700720c */ /* 0x000fe20003fc4070 */
[--C-:B------:R-:W-:Y:S01]  /*d3e0*/  @!P3 IMAD.IADD R245, R245, 0x1, -R7.reuse ;  /* 0x00000001f5f5b824 */ /* 0x100fe200078e0a07 */
[----:B------:R-:W-:Y:S01]  /*d3f0*/  ISETP.GE.AND P3, PT, R13, RZ, PT ;  /* 0x000000ff0d00720c */ /* 0x000fe20003f66270 */
[--C-:B------:R-:W-:Y:S01]  /*d400*/  @!P2 IMAD.IADD R250, R250, 0x1, -R7.reuse ;  /* 0x00000001fafaa824 */ /* 0x100fe200078e0a07 */
[----:B------:R-:W2:Y:S01]  /*d410*/  LDL.LU R13, [R1+0x1be4] ;  /* 0x001be400010d7983 */ /* 0x000ea20000300800 */
[----:B------:R-:W-:-:S02]  /*d420*/  @!P0 IMAD.IADD R251, R251, 0x1, -R7 ;  /* 0x00000001fbfb8824 */ /* 0x000fc400078e0a07 */
        /* <DEDUP_REMOVED lines=9> */
[----:B------:R-:W3:Y:S01]  /*d4c0*/  LDL.LU R12, [R1+0x1be0] ;  /* 0x001be000010c7983 */ /* 0x000ee20000300800 */
[----:B------:R-:W-:-:S02]  /*d4d0*/  ISETP.GE.AND P2, PT, R49, RZ, PT ;  /* 0x000000ff3100720c */ /* 0x000fc40003f46270 */
[----:B------:R-:W-:Y:S01]  /*d4e0*/  ISETP.GE.AND P0, PT, R9, RZ, PT ;  /* 0x000000ff0900720c */ /* 0x000fe20003f06270 */
[----:B------:R-:W4:Y:S01]  /*d4f0*/  LDL.LU R11, [R1+0x1bdc] ;  /* 0x001bdc00010b7983 */ /* 0x000f220000300800 */
[----:B------:R-:W-:-:S03]  /*d500*/  ISETP.GT.U32.AND P3, PT, R7, R247, PT ;  /* 0x000000f70700720c */ /* 0x000fc60003f64070 */
[----:B------:R-:W2:Y:S04]  /*d510*/  LDL.LU R10, [R1+0x1bd8] ;  /* 0x001bd800010a7983 */ /* 0x000ea80000300800 */
[----:B------:R-:W3:Y:S01]  /*d520*/  LDL.LU R9, [R1+0x1bd4] ;  /* 0x001bd40001097983 */ /* 0x000ee20000300800 */
[----:B------:R-:W-:-:S03]  /*d530*/  @!P1 IMAD.IADD R250, R250, 0x1, -R7 ;  /* 0x00000001fafa9824 */ /* 0x000fc600078e0a07 */
[----:B------:R-:W4:Y:S01]  /*d540*/  LDL.LU R49, [R1+0x1bd0] ;  /* 0x001bd00001317983 */ /* 0x000f220000300800 */
[----:B------:R-:W-:Y:S01]  /*d550*/  ISETP.GE.AND P1, PT, R2, RZ, PT ;  /* 0x000000ff0200720c */ /* 0x000fe20003f26270 */
[--C-:B------:R-:W-:Y:S01]  /*d560*/  @!P4 IMAD.IADD R251, R251, 0x1, -R7.reuse ;  /* 0x00000001fbfbc824 */ /* 0x100fe200078e0a07 */
[----:B------:R-:W-:Y:S01]  /*d570*/  ISETP.GE.AND P4, PT, R3, RZ, PT ;  /* 0x000000ff0300720c */ /* 0x000fe20003f86270 */
[----:B------:R-:W2:Y:S01]  /*d580*/  LDL.LU R2, [R1+0x2c] ;  /* 0x00002c0001027983 */ /* 0x000ea20000300800 */
[--C-:B------:R-:W-:Y:S01]  /*d590*/  @!P5 IMAD.IADD R248, R248, 0x1, -R7.reuse ;  /* 0x00000001f8f8d824 */ /* 0x100fe200078e0a07 */
[----:B------:R-:W-:Y:S01]  /*d5a0*/  ISETP.GE.AND P5, PT, R4, RZ, PT ;  /* 0x000000ff0400720c */ /* 0x000fe20003fa6270 */
[----:B------:R-:W-:Y:S01]  /*d5b0*/  @!P2 IMAD.MOV R246, RZ, RZ, -R246 ;  /* 0x000000fffff6a224 */ /* 0x000fe200078e0af6 */
[----:B------:R-:W3:Y:S01]  /*d5c0*/  LDL.LU R3, [R1+0x28] ;  /* 0x0000280001037983 */ /* 0x000ee20000300800 */
[----:B------:R-:W-:Y:S01]  /*d5d0*/  ISETP.GE.AND P2, PT, R5, RZ, PT ;  /* 0x000000ff0500720c */ /* 0x000fe20003f46270 */
[----:B------:R-:W-:Y:S01]  /*d5e0*/  @!P3 IMAD.IADD R247, R247, 0x1, -R7 ;  /* 0x00000001f7f7b824 */ /* 0x000fe200078e0a07 */
[----:B------:R-:W-:Y:S01]  /*d5f0*/  ISETP.GE.AND P3, PT, R6, RZ, PT ;  /* 0x000000ff0600720c */ /* 0x000fe20003f66270 */
[----:B------:R-:W3:Y:S01]  /*d600*/  LDL.LU R4, [R1+0x24] ;  /* 0x0000240001047983 */ /* 0x000ee20000300800 */
[----:B------:R-:W-:Y:S01]  /*d610*/  @!P0 IMAD.MOV R245, RZ, RZ, -R245 ;  /* 0x000000fffff58224 */ /* 0x000fe200078e0af5 */
[C---:B------:R-:W-:Y:S01]  /*d620*/  ISETP.GT.U32.AND P0, PT, R7.reuse, R249, PT ;  /* 0x000000f90700720c */ /* 0x040fe20003f04070 */
[----:B------:R-:W-:Y:S01]  /*d630*/  @!P6 IMAD.MOV R242, RZ, RZ, -R242 ;  /* 0x000000fffff2e224 */ /* 0x000fe200078e0af2 */
[----:B------:R-:W3:Y:S01]  /*d640*/  LDL.LU R5, [R1+0x20] ;  /* 0x0000200001057983 */ /* 0x000ee20000300800 */
[----:B------:R-:W-:-:S03]  /*d650*/  ISETP.GT.U32.AND P6, PT, R7, R0, PT ;  /* 0x000000000700720c */ /* 0x000fc60003fc4070 */
[----:B------:R-:W3:Y:S01]  /*d660*/  LDL.LU R6, [R1+0x1c] ;  /* 0x00001c0001067983 */ /* 0x000ee20000300800 */
[----:B------:R-:W0:Y:S01]  /*d670*/  S2R R252, SR_TID.X ;  /* 0x0000000000fc7919 */ /* 0x000e220000002100 */
[----:B------:R-:W-:-:S05]  /*d680*/  @!P2 IMAD.MOV R247, RZ, RZ, -R247 ;  /* 0x000000fffff7a224 */ /* 0x000fca00078e0af7 */
[----:B------:R-:W-:-:S03]  /*d690*/  @!P0 IMAD.IADD R249, R249, 0x1, -R7 ;  /* 0x00000001f9f98824 */ /* 0x000fc600078e0a07 */
[----:B------:R-:W-:Y:S01]  /*d6a0*/  @!P6 IMAD.IADD R0, R0, 0x1, -R7 ;  /* 0x000000010000e824 */ /* 0x000fe200078e0a07 */
[----:B------:R-:W-:Y:S02]  /*d6b0*/  ISETP.GE.AND P6, PT, R8, RZ, PT ;  /* 0x000000ff0800720c */ /* 0x000fe40003fc6270 */
[----:B------:R-:W3:Y:S01]  /*d6c0*/  LDL.LU R8, [R1+0x1bcc] ;  /* 0x001bcc0001087983 */ /* 0x000ee20000300800 */
[----:B0-----:R-:W-:-:S05]  /*d6d0*/  LOP3.LUT R252, R252, 0x3f, RZ, 0xc0, !PT ;  /* 0x0000003ffcfc7812 */ /* 0x001fca00078ec0ff */
[----:B------:R-:W-:-:S05]  /*d6e0*/  IMAD R252, R252, UR10, RZ ;  /* 0x0000000afcfc7c24 */ /* 0x000fca000f8e02ff */
[----:B------:R-:W-:Y:S01]  /*d6f0*/  LEA R7, P2, R252, UR12, 0x1 ;  /* 0x0000000cfc077c11 */ /* 0x000fe2000f8408ff */
[----:B------:R0:W-:Y:S04]  /*d700*/  STL [R1+0xf8], R252 ;  /* 0x0000f8fc01007387 */ /* 0x0001e80000100800 */
[----:B------:R1:W-:Y:S01]  /*d710*/  STL [R1+0x1ba4], R7 ;  /* 0x001ba40701007387 */ /* 0x0003e20000100800 */
[----:B0-----:R-:W-:Y:S02]  /*d720*/  IMAD.MOV.U32 R252, RZ, RZ, R0 ;  /* 0x000000fffffc7224 */ /* 0x001fe400078e0000 */
[----:B------:R-:W-:Y:S01]  /*d730*/  IMAD.MOV.U32 R0, RZ, RZ, R249 ;  /* 0x000000ffff007224 */ /* 0x000fe200078e00f9 */
[----:B-1----:R-:W3:Y:S04]  /*d740*/  LDL.LU R7, [R1+0x14] ;  /* 0x0000140001077983 */ /* 0x002ee80000300800 */
[----:B------:R-:W3:Y:S01]  /*d750*/  LDL.LU R249, [R1+0x18] ;  /* 0x0000180001f97983 */ /* 0x000ee20000300800 */
[----:B----4-:R-:W-:-:S02]  /*d760*/  ISETP.NE.AND P0, PT, R49, RZ, PT ;  /* 0x000000ff3100720c */ /* 0x010fc40003f05270 */
[----:B------:R-:W-:-:S04]  /*d770*/  LOP3.LUT R49, RZ, R49, RZ, 0x33, !PT ;  /* 0x00000031ff317212 */ /* 0x000fc800078e33ff */
[C---:B--2---:R-:W-:Y:S02]  /*d780*/  SEL R2, R49.reuse, R2, !P0 ;  /* 0x0000000231027207 */ /* 0x044fe40004000000 */
[----:B---3--:R-:W-:-:S03]  /*d790*/  SEL R3, R49, R3, !P0 ;  /* 0x0000000331037207 */ /* 0x008fc60004000000 */
[----:B------:R0:W-:Y:S01]  /*d7a0*/  STL [R1+0xec], R2 ;  /* 0x0000ec0201007387 */ /* 0x0001e20000100800 */
[C---:B------:R-:W-:Y:S02]  /*d7b0*/  SEL R4, R49.reuse, R4, !P0 ;  /* 0x0000000431047207 */ /* 0x040fe40004000000 */
[C---:B------:R-:W-:Y:S01]  /*d7c0*/  SEL R5, R49.reuse, R5, !P0 ;  /* 0x0000000531057207 */ /* 0x040fe20004000000 */
[----:B0-----:R-:W2:Y:S01]  /*d7d0*/  LDL.LU R2, [R1+0x1bc8] ;  /* 0x001bc80001027983 */ /* 0x001ea20000300800 */
[----:B------:R-:W-:-:S03]  /*d7e0*/  SEL R6, R49, R6, !P0 ;  /* 0x0000000631067207 */ /* 0x000fc60004000000 */
[----:B------:R0:W-:Y:S04]  /*d7f0*/  STL [R1+0xe8], R3 ;  /* 0x0000e80301007387 */ /* 0x0001e80000100800 */
[----:B0-----:R-:W3:Y:S04]  /*d800*/  LDL.LU R3, [R1+0x1bc4] ;  /* 0x001bc40001037983 */ /* 0x001ee80000300800 */
[----:B------:R0:W-:Y:S04]  /*d810*/  STL [R1+0xe4], R4 ;  /* 0x0000e40401007387 */ /* 0x0001e80000100800 */
[----:B0-----:R-:W4:Y:S04]  /*d820*/  LDL.LU R4, [R1+0x1bc0] ;  /* 0x001bc00001047983 */ /* 0x001f280000300800 */
[----:B------:R0:W-:Y:S04]  /*d830*/  STL [R1+0xe0], R5 ;  /* 0x0000e00501007387 */ /* 0x0001e80000100800 */
[----:B0-----:R-:W4:Y:S04]  /*d840*/  LDL.LU R5, [R1+0x1bbc] ;  /* 0x001bbc0001057983 */ /* 0x001f280000300800 */
[----:B------:R0:W-:Y:S04]  /*d850*/  STL [R1+0xdc], R6 ;  /* 0x0000dc0601007387 */ /* 0x0001e80000100800 */
[----:B0-----:R-:W4:Y:S01]  /*d860*/  LDL.LU R6, [R1+0x1bb8] ;  /* 0x001bb80001067983 */ /* 0x001f220000300800 */
[----:B------:R-:W-:-:S02]  /*d870*/  SEL R7, R49, R7, !P0 ;  /* 0x0000000731077207 */ /* 0x000fc40004000000 */
[----:B------:R-:W-:-:S05]  /*d880*/  SEL R249, R49, R249, !P0 ;  /* 0x000000f931f97207 */ /* 0x000fca0004000000 */
[----:B------:R-:W-:Y:S04]  /*d890*/  STL [R1+0xd8], R249 ;  /* 0x0000d8f901007387 */ /* 0x000fe80000100800 */
[----:B------:R0:W-:Y:S02]  /*d8a0*/  STL [R1+0xd4], R7 ;  /* 0x0000d40701007387 */ /* 0x0001e40000100800 */
[C---:B0-----:R-:W-:Y:S02]  /*d8b0*/  SEL R7, R49.reuse, R80, !P0 ;  /* 0x0000005031077207 */ /* 0x041fe40004000000 */
[C---:B--2---:R-:W-:Y:S02]  /*d8c0*/  SEL R2, R49.reuse, R2, !P0 ;  /* 0x0000000231027207 */ /* 0x044fe40004000000 */
[----:B---3--:R-:W-:-:S02]  /*d8d0*/  SEL R3, R49, R3, !P0 ;  /* 0x0000000331037207 */ /* 0x008fc40004000000 */
[C---:B----4-:R-:W-:Y:S02]  /*d8e0*/  SEL R4, R49.reuse, R4, !P0 ;  /* 0x0000000431047207 */ /* 0x050fe40004000000 */
[C---:B------:R-:W-:Y:S02]  /*d8f0*/  SEL R5, R49.reuse, R5, !P0 ;  /* 0x0000000531057207 */ /* 0x040fe40004000000 */
[----:B------:R-:W-:-:S05]  /*d900*/  SEL R6, R49, R6, !P0 ;  /* 0x0000000631067207 */ /* 0x000fca0004000000 */
[----:B------:R-:W-:Y:S04]  /*d910*/  STL [R1+0xd0], R6 ;  /* 0x0000d00601007387 */ /* 0x000fe80000100800 */
[----:B------:R-:W-:Y:S04]  /*d920*/  STL [R1+0xcc], R5 ;  /* 0x0000cc0501007387 */ /* 0x000fe80000100800 */
[----:B------:R0:W-:Y:S04]  /*d930*/  STL [R1+0xc8], R4 ;  /* 0x0000c80401007387 */ /* 0x0001e80000100800 */
[----:B------:R1:W-:Y:S01]  /*d940*/  STL [R1+0xc4], R3 ;  /* 0x0000c40301007387 */ /* 0x0003e20000100800 */
[----:B0-----:R-:W-:-:S03]  /*d950*/  SEL R4, R49, R8, !P0 ;  /* 0x0000000831047207 */ /* 0x001fc60004000000 */
[----:B------:R0:W-:Y:S01]  /*d960*/  STL [R1+0xc0], R2 ;  /* 0x0000c00201007387 */ /* 0x0001e20000100800 */
[----:B-1----:R-:W-:-:S03]  /*d970*/  SEL R3, R49, R9, !P0 ;  /* 0x0000000931037207 */ /* 0x002fc60004000000 */
[----:B------:R1:W-:Y:S04]  /*d980*/  STL [R1+0xbc], R4 ;  /* 0x0000bc0401007387 */ /* 0x0003e80000100800 */
[----:B------:R2:W-:Y:S01]  /*d990*/  STL [R1+0xb8], R3 ;  /* 0x0000b80301007387 */ /* 0x0005e20000100800 */
[C---:B0-----:R-:W-:Y:S02]  /*d9a0*/  SEL R2, R49.reuse, R10, !P0 ;  /* 0x0000000a31027207 */ /* 0x041fe40004000000 */
[----:B-1----:R-:W-:-:S03]  /*d9b0*/  SEL R4, R49, R11, !P0 ;  /* 0x0000000b31047207 */ /* 0x002fc60004000000 */
[----:B------:R0:W-:Y:S01]  /*d9c0*/  STL [R1+0xb4], R2 ;  /* 0x0000b40201007387 */ /* 0x0001e20000100800 */
[----:B--2---:R-:W-:-:S03]  /*d9d0*/  SEL R3, R49, R12, !P0 ;  /* 0x0000000c31037207 */ /* 0x004fc60004000000 */
        /* <DEDUP_REMOVED lines=72> */
[----:B------:R-:W-:Y:S04]  /*de60*/  STL [R1+0x2c], R4 ;  /* 0x00002c0401007387 */ /* 0x000fe80000100800 */
[----:B------:R-:W2:Y:S01]  /*de70*/  LDL.LU R8, [R1+0xf0] ;  /* 0x0000f00001087983 */ /* 0x000ea20000300800 */
[----:B0-----:R-:W-:-:S03]  /*de80*/  SEL R2, R49, R79, !P0 ;  /* 0x0000004f31027207 */ /* 0x001fc60004000000 */
[----:B------:R-:W-:Y:S04]  /*de90*/  STL [R1+0x28], R3 ;  /* 0x0000280301007387 */ /* 0x000fe80000100800 */
[----:B------:R-:W3:Y:S01]  /*dea0*/  LDL.LU R249, [R1+0xf4] ;  /* 0x0000f40001f97983 */ /* 0x000ee20000300800 */
[----:B------:R-:W-:-:S03]  /*deb0*/  SEL R25, R49, R57, !P0 ;  /* 0x0000003931197207 */ /* 0x000fc60004000000 */
[----:B------:R0:W-:Y:S04]  /*dec0*/  STL [R1+0x24], R2 ;  /* 0x0000240201007387 */ /* 0x0001e80000100800 */
[----:B------:R-:W4:Y:S01]  /*ded0*/  LDL.LU R57, [R1+0xf8] ;  /* 0x0000f80001397983 */ /* 0x000f220000300800 */
[C---:B------:R-:W-:Y:S02]  /*dee0*/  SEL R6, R49.reuse, R81, !P0 ;  /* 0x0000005131067207 */ /* 0x040fe40004000000 */
[C---:B------:R-:W-:Y:S01]  /*def0*/  SEL R5, R49.reuse, R82, !P0 ;  /* 0x0000005231057207 */ /* 0x040fe20004000000 */
[----:B------:R-:W-:Y:S01]  /*df00*/  STL [R1+0x1ba8], R7 ;  /* 0x001ba80701007387 */ /* 0x000fe20000100800 */
[----:B0-----:R-:W-:-:S03]  /*df10*/  SEL R2, R49, R83, !P0 ;  /* 0x0000005331027207 */ /* 0x001fc60004000000 */
[----:B------:R0:W-:Y:S01]  /*df20*/  STL [R1+0x1bac], R6 ;  /* 0x001bac0601007387 */ /* 0x0001e20000100800 */
[----:B------:R-:W-:-:S03]  /*df30*/  SEL R26, R49, R56, !P0 ;  /* 0x00000038311a7207 */ /* 0x000fc60004000000 */
[----:B------:R-:W-:Y:S01]  /*df40*/  STL [R1+0x1bb0], R5 ;  /* 0x001bb00501007387 */ /* 0x000fe20000100800 */
[----:B------:R-:W-:-:S03]  /*df50*/  SEL R27, R49, R55, !P0 ;  /* 0x00000037311b7207 */ /* 0x000fc60004000000 */
[----:B------:R1:W-:Y:S01]  /*df60*/  STL [R1+0x1bb4], R2 ;  /* 0x001bb40201007387 */ /* 0x0003e20000100800 */
[----:B------:R-:W-:-:S03]  /*df70*/  SEL R28, R49, R54, !P0 ;  /* 0x00000036311c7207 */ /* 0x000fc60004000000 */
[----:B------:R-:W4:Y:S01]  /*df80*/  LDL.LU R56, [R1+0xec] ;  /* 0x0000ec0001387983 */ /* 0x000f220000300800 */
        /* <DEDUP_REMOVED lines=21> */
[----:B------:R-:W4:Y:S04]  /*e0e0*/  LDL.LU R44, [R1+0xc0] ;  /* 0x0000c000012c7983 */ /* 0x000f280000300800 */
[----:B------:R-:W4:Y:S04]  /*e0f0*/  LDL.LU R43, [R1+0xbc] ;  /* 0x0000bc00012b7983 */ /* 0x000f280000300800 */
[----:B------:R-:W4:Y:S01]  /*e100*/  LDL.LU R42, [R1+0xb8] ;  /* 0x0000b800012a7983 */ /* 0x000f220000300800 */
[----:B------:R-:W-:Y:S01]  /*e110*/  @!P3 IMAD.MOV R0, RZ, RZ, -R0 ;  /* 0x000000ffff00b224 */ /* 0x000fe200078e0a00 */
[C---:B------:R-:W-:Y:S01]  /*e120*/  SEL R40, R49.reuse, R41, !P0 ;  /* 0x0000002931287207 */ /* 0x040fe20004000000 */
[----:B------:R-:W-:Y:S01]  /*e130*/  @!P1 IMAD.MOV R250, RZ, RZ, -R250 ;  /* 0x000000fffffa9224 */ /* 0x000fe200078e0afa */
[----:B------:R-:W-:-:S02]  /*e140*/  SEL R12, R49, R70, !P0 ;  /* 0x00000046310c7207 */ /* 0x000fc40004000000 */
[C---:B------:R-:W-:Y:S02]  /*e150*/  SEL R13, R49.reuse, R69, !P0 ;  /* 0x00000045310d7207 */ /* 0x040fe40004000000 */
[C---:B------:R-:W-:Y:S02]  /*e160*/  SEL R14, R49.reuse, R68, !P0 ;  /* 0x00000044310e7207 */ /* 0x040fe40004000000 */
[C---:B------:R-:W-:Y:S02]  /*e170*/  SEL R15, R49.reuse, R67, !P0 ;  /* 0x00000043310f7207 */ /* 0x040fe40004000000 */
[C---:B------:R-:W-:Y:S02]  /*e180*/  SEL R16, R49.reuse, R66, !P0 ;  /* 0x0000004231107207 */ /* 0x040fe40004000000 */
[C---:B------:R-:W-:Y:S02]  /*e190*/  SEL R17, R49.reuse, R65, !P0 ;  /* 0x0000004131117207 */ /* 0x040fe40004000000 */
        /* <DEDUP_REMOVED lines=8> */
[----:B------:R-:W-:Y:S01]  /*e220*/  SEL R3, R49, R84, !P0 ;  /* 0x0000005431037207 */ /* 0x000fe20004000000 */
[----:B--2---:R-:W-:-:S05]  /*e230*/  IMAD R9, R8, UR5, RZ ;  /* 0x0000000508097c24 */ /* 0x004fca000f8e02ff */
[----:B------:R-:W-:Y:S01]  /*e240*/  LEA R10, P1, R9, UR6, 0x1 ;  /* 0x00000006090a7c11 */ /* 0x000fe2000f8208ff */
[----:B---3--:R-:W-:Y:S01]  /*e250*/  IMAD R41, R249, UR5, RZ ;  /* 0x00000005f9297c24 */ /* 0x008fe2000f8e02ff */
[----:B------:R-:W-:Y:S01]  /*e260*/  SEL R249, R49, R0, !P0 ;  /* 0x0000000031f97207 */ /* 0x000fe20004000000 */
[----:B------:R-:W-:Y:S01]  /*e270*/  ULDC UR5, c[0x0][0x240] ;  /* 0x0000900000057ab9 */ /* 0x000fe20000000800 */
[----:B------:R-:W-:Y:S02]  /*e280*/  LEA.HI.X.SX32 R11, R9, UR7, 0x1, P1 ;  /* 0x00000007090b7c11 */ /* 0x000fe400088f0eff */
[----:B------:R-:W-:Y:S02]  /*e290*/  LEA R8, P3, R41, UR6, 0x1 ;  /* 0x0000000629087c11 */ /* 0x000fe4000f8608ff */
[----:B----4-:R-:W-:Y:S02]  /*e2a0*/  LEA.HI.X.SX32 R0, R57, UR13, 0x1, P2 ;  /* 0x0000000d39007c11 */ /* 0x010fe400090f0eff */
[----:B------:R-:W-:-:S03]  /*e2b0*/  LEA.HI.X.SX32 R9, R41, UR7, 0x1, P3 ;  /* 0x0000000729097c11 */ /* 0x000fc600098f0eff */
[----:B------:R-:W-:Y:S04]  /*e2c0*/  STL [R1+0x1ba0], R0 ;  /* 0x001ba00001007387 */ /* 0x000fe80000100800 */
[----:B------:R-:W-:Y:S04]  /*e2d0*/  STL [R1+0x1b94], R10 ;  /* 0x001b940a01007387 */ /* 0x000fe80000100800 */
[----:B------:R-:W-:Y:S04]  /*e2e0*/  STL [R1+0x1b90], R11 ;  /* 0x001b900b01007387 */ /* 0x000fe80000100800 */
[----:B------:R-:W-:Y:S04]  /*e2f0*/  STL [R1+0x1b9c], R8 ;  /* 0x001b9c0801007387 */ /* 0x000fe80000100800 */
[----:B------:R2:W-:Y:S04]  /*e300*/  STL [R1+0x1b98], R9 ;  /* 0x001b980901007387 */ /* 0x0005e80000100800 */
[----:B------:R-:W3:Y:S04]  /*e310*/  LDL.LU R71, [R1+0xb4] ;  /* 0x0000b40001477983 */ /* 0x000ee80000300800 */
[----:B------:R-:W4:Y:S04]  /*e320*/  LDL.LU R70, [R1+0xb0] ;  /* 0x0000b00001467983 */ /* 0x000f280000300800 */
        /* <DEDUP_REMOVED lines=8> */
[----:B------:R-:W4:Y:S01]  /*e3b0*/  LDL.LU R61, [R1+0x8c] ;  /* 0x00008c00013d7983 */ /* 0x000f220000300800 */
[----:B------:R-:W-:-:S03]  /*e3c0*/  IMAD R85, R56, UR5, RZ ;  /* 0x0000000538557c24 */ /* 0x000fc6000f8e02ff */
        /* <DEDUP_REMOVED lines=21> */
[----:B0-----:R-:W2:Y:S01]  /*e520*/  LDL.LU R6, [R1+0x5c] ;  /* 0x00005c0001067983 */ /* 0x001ea20000300800 */
[----:B------:R-:W-:-:S03]  /*e530*/  IMAD R74, R44, UR5, RZ ;  /* 0x000000052c4a7c24 */ /* 0x000fc6000f8e02ff */
[----:B------:R-:W4:Y:S01]  /*e540*/  LDL.LU R48, [R1+0x58] ;  /* 0x0000580001307983 */ /* 0x000f220000300800 */
[----:B------:R-:W-:-:S03]  /*e550*/  IMAD R73, R43, UR5, RZ ;  /* 0x000000052b497c24 */ /* 0x000fc6000f8e02ff */
[----:B------:R-:W4:Y:S01]  /*e560*/  LDL.LU R47, [R1+0x54] ;  /* 0x00005400012f7983 */ /* 0x000f220000300800 */
[----:B------:R-:W-:-:S03]  /*e570*/  IMAD R72, R42, UR5, RZ ;  /* 0x000000052a487c24 */ /* 0x000fc6000f8e02ff */
[----:B------:R-:W4:Y:S04]  /*e580*/  LDL.LU R46, [R1+0x50] ;  /* 0x00005000012e7983 */ /* 0x000f280000300800 */
[----:B------:R-:W4:Y:S04]  /*e590*/  LDL.LU R45, [R1+0x4c] ;  /* 0x00004c00012d7983 */ /* 0x000f280000300800 */
[----:B------:R-:W4:Y:S04]  /*e5a0*/  LDL.LU R44, [R1+0x48] ;  /* 0x00004800012c7983 */ /* 0x000f280000300800 */
[----:B------:R-:W4:Y:S04]  /*e5b0*/  LDL.LU R43, [R1+0x44] ;  /* 0x00004400012b7983 */ /* 0x000f280000300800 */
[----:B------:R-:W4:Y:S04]  /*e5c0*/  LDL.LU R42, [R1+0x40] ;  /* 0x00004000012a7983 */ /* 0x000f280000300800 */
[----:B------:R-:W3:Y:S01]  /*e5d0*/  LDL.LU R7, [R1+0x3c] ;  /* 0x00003c0001077983 */ /* 0x000ee20000300800 */
[----:B------:R-:W-:-:S02]  /*e5e0*/  @!P5 IMAD.MOV R248, RZ, RZ, -R248 ;  /* 0x000000fffff8d224 */ /* 0x000fc400078e0af8 */
[----:B------:R-:W-:Y:S01]  /*e5f0*/  @!P4 IMAD.MOV R251, RZ, RZ, -R251 ;  /* 0x000000fffffbc224 */ /* 0x000fe200078e0afb */
[----:B-1----:R-:W4:Y:S01]  /*e600*/  LDL.LU R2, [R1+0x8] ;  /* 0x0000080001027983 */ /* 0x002f220000300800 */
[----:B------:R-:W-:Y:S01]  /*e610*/  @!P6 IMAD.MOV R252, RZ, RZ, -R252 ;  /* 0x000000fffffce224 */ /* 0x000fe200078e0afc */
[C---:B------:R-:W-:Y:S02]  /*e620*/  SEL R86, R49.reuse, R86, !P0 ;  /* 0x0000005631567207 */ /* 0x040fe40004000000 */
[C---:B------:R-:W-:Y:S01]  /*e630*/  SEL R87, R49.reuse, R87, !P0 ;  /* 0x0000005731577207 */ /* 0x040fe20004000000 */
[----:B------:R-:W4:Y:S01]  /*e640*/  LDL.LU R5, [R1+0x14] ;  /* 0x0000140001057983 */ /* 0x000f220000300800 */
        /* <DEDUP_REMOVED lines=163> */
[----:B------:R-:W-:Y:S01]  /*f080*/  SEL R252, R49, R252, !P0 ;  /* 0x000000fc31fc7207 */ /* 0x000fe20004000000 */
[----:B--2---:R-:W-:Y:S02]  /*f090*/  IMAD R49, R6, UR5, RZ ;  /* 0x0000000506317c24 */ /* 0x004fe4000f8e02ff */
[----:B------:R-:W2:Y:S01]  /*f0a0*/  LDL.LU R6, [R1+0x20] ;  /* 0x0000200001067983 */ /* 0x000ea20000300800 */
[----:B---3--:R-:W-:-:S03]  /*f0b0*/  IMAD R41, R7, UR5, RZ ;  /* 0x0000000507297c24 */ /* 0x008fc6000f8e02ff */
[----:B------:R-:W3:Y:S01]  /*f0c0*/  LDL.LU R7, [R1+0x30] ;  /* 0x0000300001077983 */ /* 0x000ee20000300800 */
[----:B----4-:R-:W-:-:S03]  /*f0d0*/  IMAD R2, R2, UR5, RZ ;  /* 0x0000000502027c24 */ /* 0x010fc6000f8e02ff */
[----:B------:R-:W4:Y:S01]  /*f0e0*/  LDL.LU R9, [R1+0x38] ;  /* 0x0000380001097983 */ /* 0x000f220000300800 */
[----:B------:R-:W-:-:S03]  /*f0f0*/  IMAD R5, R5, UR5, RZ ;  /* 0x0000000505057c24 */ /* 0x000fc6000f8e02ff */
[----:B------:R-:W4:Y:S04]  /*f100*/  LDL.LU R8, [R1+0x34] ;  /* 0x0000340001087983 */ /* 0x000f280000300800 */
[----:B------:R-:W4:Y:S04]  /*f110*/  LDL.LU R11, [R1+0x2c] ;  /* 0x00002c00010b7983 */ /* 0x000f280000300800 */
[----:B------:R-:W4:Y:S04]  /*f120*/  LDL.LU R10, [R1+0x28] ;  /* 0x00002800010a7983 */ /* 0x000f280000300800 */
[----:B------:R-:W4:Y:S04]  /*f130*/  LDL.LU R0, [R1+0x24] ;  /* 0x0000240001007983 */ /* 0x000f280000300800 */
[----:B------:R0:W-:Y:S04]  /*f140*/  STL [R1+0x8], R2 ;  /* 0x0000080201007387 */ /* 0x0001e80000100800 */
[----:B0-----:R-:W4:Y:S04]  /*f150*/  LDL.LU R2, [R1+0x1bb4] ;  /* 0x001bb40001027983 */ /* 0x001f280000300800 */
[----:B------:R0:W-:Y:S04]  /*f160*/  STL [R1+0x14], R5 ;  /* 0x0000140501007387 */ /* 0x0001e80000100800 */
[----:B0-----:R-:W4:Y:S01]  /*f170*/  LDL.LU R5, [R1+0x1bb0] ;  /* 0x001bb00001057983 */ /* 0x001f220000300800 */
[----:B--2---:R-:W-:-:S02]  /*f180*/  IMAD R6, R6, UR5, RZ ;  /* 0x0000000506067c24 */ /* 0x004fc4000f8e02ff */
[----:B---3--:R-:W-:-:S03]  /*f190*/  IMAD R7, R7, UR5, RZ ;  /* 0x0000000507077c24 */ /* 0x008fc6000f8e02ff */
[----:B------:R0:W-:Y:S04]  /*f1a0*/  STL [R1+0x20], R6 ;  /* 0x0000200601007387 */ /* 0x0001e80000100800 */
[----:B0-----:R-:W2:Y:S04]  /*f1b0*/  LDL.LU R6, [R1+0x1bac] ;  /* 0x001bac0001067983 */ /* 0x001ea80000300800 */
[----:B------:R0:W-:Y:S04]  /*f1c0*/  STL [R1+0x30], R7 ;  /* 0x0000300701007387 */ /* 0x0001e80000100800 */
[----:B0-----:R-:W3:Y:S01]  /*f1d0*/  LDL.LU R7, [R1+0x1ba8] ;  /* 0x001ba80001077983 */ /* 0x001ee20000300800 */
[----:B----4-:R-:W-:-:S05]  /*f1e0*/  IMAD R9, R9, UR5, RZ ;  /* 0x0000000509097c24 */ /* 0x010fca000f8e02ff */
[----:B------:R0:W-:Y:S02]  /*f1f0*/  STL [R1+0x38], R9 ;  /* 0x0000380901007387 */ /* 0x0001e40000100800 */
[----:B0-----:R-:W-:Y:S02]  /*f200*/  IMAD R9, R8, UR5, RZ ;  /* 0x0000000508097c24 */ /* 0x001fe4000f8e02ff */
[----:B------:R-:W-:-:S03]  /*f210*/  IMAD R8, R11, UR5, RZ ;  /* 0x000000050b087c24 */ /* 0x000fc6000f8e02ff */
[----:B------:R0:W-:Y:S01]  /*f220*/  STL [R1+0x34], R9 ;  /* 0x0000340901007387 */ /* 0x0001e20000100800 */
[----:B---3--:R-:W-:-:S03]  /*f230*/  IMAD R11, R7, UR5, RZ ;  /* 0x00000005070b7c24 */ /* 0x008fc6000f8e02ff */
[----:B------:R-:W3:Y:S01]  /*f240*/  LDL.LU R7, [R1+0x1ba4] ;  /* 0x001ba40001077983 */ /* 0x000ee20000300800 */
[----:B0-----:R-:W-:Y:S02]  /*f250*/  IMAD R9, R10, UR5, RZ ;  /* 0x000000050a097c24 */ /* 0x001fe4000f8e02ff */
[----:B------:R-:W-:Y:S01]  /*f260*/  IMAD R10, R0, UR5, RZ ;  /* 0x00000005000a7c24 */ /* 0x000fe2000f8e02ff */
[----:B---3--:R-:W-:-:S05]  /*f270*/  LEA R0, P3, R85, R7, 0x1 ;  /* 0x0000000755007211 */ /* 0x008fca00078608ff */
[----:B------:R0:W-:Y:S02]  /*f280*/  STL [R1+0xf54], R0 ;  /* 0x000f540001007387 */ /* 0x0001e40000100800 */
[----:B0-----:R-:W-:-:S05]  /*f290*/  LEA R0, P2, R84, R7, 0x1 ;  /* 0x0000000754007211 */ /* 0x001fca00078408ff */
        /* <DEDUP_REMOVED lines=10> */
[----:B------:R0:W-:Y:S04]  /*f340*/  STL [R1+0xf84], R0 ;  /* 0x000f840001007387 */ /* 0x0001e80000100800 */
[----:B0-----:R-:W3:Y:S01]  /*f350*/  LDL.LU R0, [R1+0x1ba0] ;  /* 0x001ba00001007983 */ /* 0x001ee20000300800 */
[----:B------:R-:W-:Y:S02]  /*f360*/  IMAD R71, R71, UR5, RZ ;  /* 0x0000000547477c24 */ /* 0x000fe4000f8e02ff */
[----:B------:R-:W-:Y:S02]  /*f370*/  IMAD R70, R70, UR5, RZ ;  /* 0x0000000546467c24 */ /* 0x000fe4000f8e02ff */
[----:B------:R-:W-:Y:S02]  /*f380*/  IMAD R69, R69, UR5, RZ ;  /* 0x0000000545457c24 */ /* 0x000fe4000f8e02ff */
[----:B------:R-:W-:-:S02]  /*f390*/  IMAD R68, R68, UR5, RZ ;  /* 0x0000000544447c24 */ /* 0x000fc4000f8e02ff */
[----:B------:R-:W-:Y:S02]  /*f3a0*/  IMAD R67, R67, UR5, RZ ;  /* 0x0000000543437c24 */ /* 0x000fe4000f8e02ff */
[----:B------:R-:W-:Y:S02]  /*f3b0*/  IMAD R66, R66, UR5, RZ ;  /* 0x0000000542427c24 */ /* 0x000fe4000f8e02ff */
        /* <DEDUP_REMOVED lines=41> */
[----:B------:R-:W-:Y:S01]  /*f650*/  IMAD R22, R22, UR5, RZ ;  /* 0x0000000516167c24 */ /* 0x000fe2000f8e02ff */
[----:B---3--:R-:W-:-:S05]  /*f660*/  LEA.HI.X.SX32 R85, R85, R0, 0x1, P3 ;  /* 0x0000000055557211 */ /* 0x008fca00018f0eff */
[----:B------:R0:W-:Y:S02]  /*f670*/  STL [R1+0xf50], R85 ;  /* 0x000f505501007387 */ /* 0x0001e40000100800 */
[----:B0-----:R-:W-:-:S05]  /*f680*/  LEA R85, P3, R78, R7, 0x1 ;  /* 0x000000074e557211 */ /* 0x001fca00078608ff */
[----:B------:R0:W-:Y:S02]  /*f690*/  STL [R1+0xf8c], R85 ;  /* 0x000f8c5501007387 */ /* 0x0001e40000100800 */
[----:B0-----:R-:W-:Y:S02]  /*f6a0*/  LEA.HI.X.SX32 R85, R84, R0, 0x1, P2 ;  /* 0x0000000054557211 */ /* 0x001fe400010f0eff */
[----:B------:R-:W-:-:S03]  /*f6b0*/  LEA R84, P2, R77, R7, 0x1 ;  /* 0x000000074d547211 */ /* 0x000fc600078408ff */
[----:B------:R0:W-:Y:S04]  /*f6c0*/  STL [R1+0xf58], R85 ;  /* 0x000f585501007387 */ /* 0x0001e80000100800 */
[----:B------:R1:W-:Y:S01]  /*f6d0*/  STL [R1+0xf94], R84 ;  /* 0x000f945401007387 */ /* 0x0003e20000100800 */
[-C--:B------:R-:W-:Y:S02]  /*f6e0*/  LEA.HI.X.SX32 R81, R81, R0.reuse, 0x1, P4 ;  /* 0x0000000051517211 */ /* 0x080fe400020f0eff */
[-C--:B0-----:R-:W-:Y:S02]  /*f6f0*/  LEA.HI.X.SX32 R85, R83, R0.reuse, 0x1, P1 ;  /* 0x0000000053557211 */ /* 0x081fe400008f0eff */
[----:B------:R-:W-:Y:S02]  /*f700*/  LEA.HI.X.SX32 R83, R82, R0, 0x1, P0 ;  /* 0x0000000052537211 */ /* 0x000fe400000f0eff */
[----:B-1----:R-:W-:-:S02]  /*f710*/  LEA R84, P1, R76, R7, 0x1 ;  /* 0x000000074c547211 */ /* 0x002fc400078208ff */
[-C--:B------:R-:W-:Y:S01]  /*f720*/  LEA R82, P0, R75, R7.reuse, 0x1 ;  /* 0x000000074b527211 */ /* 0x080fe200078008ff */
[----:B------:R-:W-:Y:S04]  /*f730*/  STL [R1+0xf60], R85 ;  /* 0x000f605501007387 */ /* 0x000fe80000100800 */
[----:B------:R-:W-:Y:S04]  /*f740*/  STL [R1+0xf9c], R84 ;  /* 0x000f9c5401007387 */ /* 0x000fe80000100800 */
[----:B------:R0:W-:Y:S04]  /*f750*/  STL [R1+0xf68], R83 ;  /* 0x000f685301007387 */ /* 0x0001e80000100800 */
[----:B------:R1:W-:Y:S04]  /*f760*/  STL [R1+0xfa4], R82 ;  /* 0x000fa45201007387 */ /* 0x0003e80000100800 */
[----:B------:R3:W-:Y:S01]  /*f770*/  STL [R1+0xf70], R81 ;  /* 0x000f705101007387 */ /* 0x0007e20000100800 */
[----:B0-----:R-:W-:-:S02]  /*f780*/  LEA R83, P4, R74, R7, 0x1 ;  /* 0x000000074a537211 */ /* 0x001fc400078808ff */
[-C--:B-1----:R-:W-:Y:S02]  /*f790*/  LEA.HI.X.SX32 R82, R80, R0.reuse, 0x1, P6 ;  /* 0x0000000050527211 */ /* 0x082fe400030f0eff */
[-C--:B------:R-:W-:Y:S02]  /*f7a0*/  LEA.HI.X.SX32 R80, R79, R0.reuse, 0x1, P5 ;  /* 0x000000004f507211 */ /* 0x080fe400028f0eff */
[-C--:B---3--:R-:W-:Y:S01]  /*f7b0*/  LEA R81, P6, R73, R7.reuse, 0x1 ;  /* 0x0000000749517211 */ /* 0x088fe200078c08ff */
[----:B------:R-:W-:Y:S01]  /*f7c0*/  STL [R1+0xfac], R83 ;  /* 0x000fac5301007387 */ /* 0x000fe20000100800 */
[-C--:B------:R-:W-:Y:S02]  /*f7d0*/  LEA R79, P5, R72, R7.reuse, 0x1 ;  /* 0x00000007484f7211 */ /* 0x080fe400078a08ff */
[----:B------:R-:W-:Y:S01]  /*f7e0*/  LEA.HI.X.SX32 R78, R78, R0, 0x1, P3 ;  /* 0x000000004e4e7211 */ /* 0x000fe200018f0eff */
        /* <DEDUP_REMOVED lines=186> */
[----:B-1----:R-:W-:-:S03]  /*10390*/  LEA.HI.X.SX32 R34, R32, R0, 0x1, P4 ;  /* 0x0000000020227211 */ /* 0x002fc600020f0eff */
[----:B------:R-:W-:Y:S01]  /*103a0*/  STL [R1+0x112c], R35 ;  /* 0x00112c2301007387 */ /* 0x000fe20000100800 */
[----:B------:R-:W-:Y:S02]  /*103b0*/  LEA.HI.X.SX32 R32, R31, R0, 0x1, P6 ;  /* 0x000000001f207211 */ /* 0x000fe400030f0eff */
[-C--:B---3--:R-:W-:Y:S01]  /*103c0*/  LEA R33, P4, R25, R7.reuse, 0x1 ;  /* 0x0000000719217211 */ /* 0x088fe200078808ff */
[----:B------:R-:W-:Y:S01]  /*103d0*/  STL [R1+0x10f8], R34 ;  /* 0x0010f82201007387 */ /* 0x000fe20000100800 */
[----:B------:R-:W-:-:S03]  /*103e0*/  LEA R31, P6, R24, R7, 0x1 ;  /* 0x00000007181f7211 */ /* 0x000fc600078c08ff */
[----:B------:R-:W-:Y:S01]  /*103f0*/  STL [R1+0x1134], R33 ;  /* 0x0011342101007387 */ /* 0x000fe20000100800 */
[----:B------:R-:W-:-:S03]  /*10400*/  LEA.HI.X.SX32 R30, R30, R0, 0x1, P5 ;  /* 0x000000001e1e7211 */ /* 0x000fc600028f0eff */
[----:B------:R-:W3:Y:S04]  /*10410*/  LDL.LU R80, [R1+0x8] ;  /* 0x0000080001507983 */ /* 0x000ee80000300800 */
[----:B------:R-:W-:Y:S04]  /*10420*/  STL [R1+0x1100], R32 ;  /* 0x0011002001007387 */ /* 0x000fe80000100800 */
[----:B------:R0:W-:Y:S04]  /*10430*/  STL [R1+0x113c], R31 ;  /* 0x00113c1f01007387 */ /* 0x0001e80000100800 */
[----:B------:R-:W4:Y:S01]  /*10440*/  LDL.LU R81, [R1+0x14] ;  /* 0x0000140001517983 */ /* 0x000f220000300800 */
[----:B0-----:R-:W-:-:S03]  /*10450*/  LEA R31, P5, R23, R7, 0x1 ;  /* 0x00000007171f7211 */ /* 0x001fc600078a08ff */
[----:B------:R0:W-:Y:S04]  /*10460*/  STL [R1+0x1108], R30 ;  /* 0x0011081e01007387 */ /* 0x0001e80000100800 */
[----:B------:R-:W4:Y:S04]  /*10470*/  LDL.LU R82, [R1+0x20] ;  /* 0x0000200001527983 */ /* 0x000f280000300800 */
[----:B------:R-:W-:Y:S01]  /*10480*/  STL [R1+0x1144], R31 ;  /* 0x0011441f01007387 */ /* 0x000fe20000100800 */
[----:B0-----:R-:W-:-:S03]  /*10490*/  LEA.HI.X.SX32 R30, R29, R0, 0x1, P3 ;  /* 0x000000001d1e7211 */ /* 0x001fc600018f0eff */
[----:B------:R-:W4:Y:S01]  /*104a0*/  LDL.LU R83, [R1+0x30] ;  /* 0x0000300001537983 */ /* 0x000f220000300800 */
[----:B------:R-:W-:-:S03]  /*104b0*/  LEA R29, P3, R22, R7, 0x1 ;  /* 0x00000007161d7211 */ /* 0x000fc600078608ff */
[----:B------:R-:W-:Y:S04]  /*104c0*/  STL [R1+0x1110], R30 ;  /* 0x0011101e01007387 */ /* 0x000fe80000100800 */
[----:B------:R-:W4:Y:S04]  /*104d0*/  LDL.LU R84, [R1+0x38] ;  /* 0x0000380001547983 */ /* 0x000f280000300800 */
[----:B------:R0:W-:Y:S04]  /*104e0*/  STL [R1+0x114c], R29 ;  /* 0x00114c1d01007387 */ /* 0x0001e80000100800 */
[----:B------:R-:W4:Y:S01]  /*104f0*/  LDL.LU R85, [R1+0x34] ;  /* 0x0000340001557983 */ /* 0x000f220000300800 */
[----:B------:R-:W-:Y:S01]  /*10500*/  IMAD R21, R21, UR5, RZ ;  /* 0x0000000515157c24 */ /* 0x000fe2000f8e02ff */
[----:B------:R-:W-:Y:S01]  /*10510*/  LEA.HI.X.SX32 R28, R28, R0, 0x1, P2 ;  /* 0x000000001c1c7211 */ /* 0x000fe200010f0eff */
[----:B------:R-:W-:-:S03]  /*10520*/  IMAD R20, R20, UR5, RZ ;  /* 0x0000000514147c24 */ /* 0x000fc6000f8e02ff */
[-C--:B0-----:R-:W-:Y:S01]  /*10530*/  LEA R29, P2, R21, R7.reuse, 0x1 ;  /* 0x00000007151d7211 */ /* 0x081fe200078408ff */
[----:B------:R0:W-:Y:S01]  /*10540*/  STL [R1+0x1118], R28 ;  /* 0x0011181c01007387 */ /* 0x0001e20000100800 */
[----:B------:R-:W-:Y:S01]  /*10550*/  IMAD R19, R19, UR5, RZ ;  /* 0x0000000513137c24 */ /* 0x000fe2000f8e02ff */
[-C--:B------:R-:W-:Y:S01]  /*10560*/  LEA.HI.X.SX32 R26, R26, R0.reuse, 0x1, P0 ;  /* 0x000000001a1a7211 */ /* 0x080fe200000f0eff */
[----:B------:R-:W-:Y:S01]  /*10570*/  IMAD R18, R18, UR5, RZ ;  /* 0x0000000512127c24 */ /* 0x000fe2000f8e02ff */
[----:B------:R-:W-:Y:S01]  /*10580*/  STL [R1+0x1154], R29 ;  /* 0x0011541d01007387 */ /* 0x000fe20000100800 */
[----:B------:R-:W-:Y:S01]  /*10590*/  IMAD R17, R17, UR5, RZ ;  /* 0x0000000511117c24 */ /* 0x000fe2000f8e02ff */
[----:B0-----:R-:W-:Y:S02]  /*105a0*/  LEA.HI.X.SX32 R28, R27, R0, 0x1, P1 ;  /* 0x000000001b1c7211 */ /* 0x001fe400008f0eff */
[----:B------:R-:W-:-:S03]  /*105b0*/  LEA R27, P1, R20, R7, 0x1 ;  /* 0x00000007141b7211 */ /* 0x000fc600078208ff */
[----:B------:R0:W-:Y:S04]  /*105c0*/  STL [R1+0x1120], R28 ;  /* 0x0011201c01007387 */ /* 0x0001e80000100800 */
[----:B------:R1:W-:Y:S01]  /*105d0*/  STL [R1+0x115c], R27 ;  /* 0x00115c1b01007387 */ /* 0x0003e20000100800 */
[----:B------:R-:W-:-:S03]  /*105e0*/  IMAD R16, R16, UR5, RZ ;  /* 0x0000000510107c24 */ /* 0x000fc6000f8e02ff */
[----:B------:R2:W-:Y:S01]  /*105f0*/  STL [R1+0x1128], R26 ;  /* 0x0011281a01007387 */ /* 0x0005e20000100800 */
[-C--:B0-----:R-:W-:Y:S02]  /*10600*/  LEA R28, P0, R19, R7.reuse, 0x1 ;  /* 0x00000007131c7211 */ /* 0x081fe400078008ff */
[-C--:B-1----:R-:W-:Y:S02]  /*10610*/  LEA.HI.X.SX32 R27, R25, R0.reuse, 0x1, P4 ;  /* 0x00000000191b7211 */ /* 0x082fe400020f0eff */
[-C--:B------:R-:W-:Y:S02]  /*10620*/  LEA.HI.X.SX32 R25, R24, R0.reuse, 0x1, P6 ;  /* 0x0000000018197211 */ /* 0x080fe400030f0eff */
[-C--:B--2---:R-:W-:Y:S01]  /*10630*/  LEA R26, P4, R18, R7.reuse, 0x1 ;  /* 0x00000007121a7211 */ /* 0x084fe200078808ff */
[----:B------:R-:W-:Y:S01]  /*10640*/  STL [R1+0x1164], R28 ;  /* 0x0011641c01007387 */ /* 0x000fe20000100800 */
[----:B------:R-:W-:Y:S01]  /*10650*/  LEA R24, P6, R17, R7, 0x1 ;  /* 0x0000000711187211 */ /* 0x000fe200078c08ff */
[----:B------:R-:W-:Y:S01]  /*10660*/  IMAD R15, R15, UR5, RZ ;  /* 0x000000050f0f7c24 */ /* 0x000fe2000f8e02ff */
[----:B------:R-:W-:Y:S01]  /*10670*/  LEA.HI.X.SX32 R23, R23, R0, 0x1, P5 ;  /* 0x0000000017177211 */ /* 0x000fe200028f0eff */
[----:B------:R-:W-:Y:S01]  /*10680*/  STL [R1+0x1130], R27 ;  /* 0x0011301b01007387 */ /* 0x000fe20000100800 */
[----:B------:R-:W-:-:S03]  /*10690*/  IMAD R14, R14, UR5, RZ ;  /* 0x000000050e0e7c24 */ /* 0x000fc6000f8e02ff */
[----:B------:R-:W-:Y:S04]  /*106a0*/  STL [R1+0x116c], R26 ;  /* 0x00116c1a01007387 */ /* 0x000fe80000100800 */
        /* <DEDUP_REMOVED lines=9> */
[-C--:B------:R-:W-:Y:S01]  /*10740*/  LEA R21, P2, R14, R7.reuse, 0x1 ;  /* 0x000000070e157211 */ /* 0x080fe200078408ff */
[----:B------:R-:W-:Y:S01]  /*10750*/  IMAD R12, R12, UR5, RZ ;  /* 0x000000050c0c7c24 */ /* 0x000fe2000f8e02ff */
        /* <DEDUP_REMOVED lines=9> */
[----:B--2---:R-:W-:Y:S01]  /*107f0*/  LEA R20, P0, R12, R7, 0x1 ;  /* 0x000000070c147211 */ /* 0x004fe200078008ff */
[----:B------:R-:W-:Y:S01]  /*10800*/  STL [R1+0x1194], R22 ;  /* 0x0011941601007387 */ /* 0x000fe20000100800 */
[----:B------:R-:W-:-:S03]  /*10810*/  LEA.HI.X.SX32 R17, R17, R0, 0x1, P6 ;  /* 0x0000000011117211 */ /* 0x000fc600030f0eff */
[----:B------:R-:W-:Y:S04]  /*10820*/  STL [R1+0x1160], R21 ;  /* 0x0011601501007387 */ /* 0x000fe80000100800 */
[----:B------:R-:W-:Y:S04]  /*10830*/  STL [R1+0x119c], R20 ;  /* 0x00119c1401007387 */ /* 0x000fe80000100800 */
[----:B------:R4:W-:Y:S01]  /*10840*/  STL [R1+0x1168], R19 ;  /* 0x0011681301007387 */ /* 0x0009e20000100800 */
[----:B------:R-:W-:Y:S01]  /*10850*/  LEA.HI.X.SX32 R14, R14, R0, 0x1, P2 ;  /* 0x000000000e0e7211 */ /* 0x000fe200010f0eff */
        /* <DEDUP_REMOVED lines=15> */
[----:B---3--:R-:W-:-:S05]  /*10950*/  LEA R18, P4, R80, R7, 0x1 ;  /* 0x0000000750127211 */ /* 0x008fca00078808ff */
[----:B------:R0:W-:Y:S04]  /*10960*/  STL [R1+0x11a4], R18 ;  /* 0x0011a41201007387 */ /* 0x0001e80000100800 */
[----:B------:R1:W-:Y:S01]  /*10970*/  STL [R1+0x1170], R17 ;  /* 0x0011701101007387 */ /* 0x0003e20000100800 */
[-C--:B----4-:R-:W-:Y:S02]  /*10980*/  LEA R19, P6, R81, R7.reuse, 0x1 ;  /* 0x0000000751137211 */ /* 0x090fe400078c08ff */
[-C--:B0-----:R-:W-:Y:S02]  /*10990*/  LEA.HI.X.SX32 R18, R16, R0.reuse, 0x1, P5 ;  /* 0x0000000010127211 */ /* 0x081fe400028f0eff */
[----:B------:R-:W-:Y:S01]  /*109a0*/  LEA.HI.X.SX32 R16, R15, R0, 0x1, P3 ;  /* 0x000000000f107211 */ /* 0x000fe200018f0eff */
[----:B------:R-:W-:Y:S01]  /*109b0*/  STL [R1+0x11ac], R19 ;  /* 0x0011ac1301007387 */ /* 0x000fe20000100800 */
[----:B-1----:R-:W-:-:S03]  /*109c0*/  LEA R17, P5, R82, R7, 0x1 ;  /* 0x0000000752117211 */ /* 0x002fc600078a08ff */
[----:B------:R-:W-:Y:S04]  /*109d0*/  STL [R1+0x1178], R18 ;  /* 0x0011781201007387 */ /* 0x000fe80000100800 */
[----:B------:R-:W-:Y:S01]  /*109e0*/  STL [R1+0x11b4], R17 ;  /* 0x0011b41101007387 */ /* 0x000fe20000100800 */
[----:B------:R-:W-:-:S03]  /*109f0*/  LEA R15, P3, R83, R7, 0x1 ;  /* 0x00000007530f7211 */ /* 0x000fc600078608ff */
[----:B------:R0:W-:Y:S04]  /*10a00*/  STL [R1+0x1180], R16 ;  /* 0x0011801001007387 */ /* 0x0001e80000100800 */
[----:B------:R1:W-:Y:S04]  /*10a10*/  STL [R1+0x11bc], R15 ;  /* 0x0011bc0f01007387 */ /* 0x0003e80000100800 */
[----:B------:R2:W-:Y:S01]  /*10a20*/  STL [R1+0x1188], R14 ;  /* 0x0011880e01007387 */ /* 0x0005e20000100800 */
[----:B0-----:R-:W-:Y:S02]  /*10a30*/  LEA R16, P2, R84, R7, 0x1 ;  /* 0x0000000754107211 */ /* 0x001fe400078408ff */
[----:B-1----:R-:W-:-:S02]  /*10a40*/  LEA.HI.X.SX32 R15, R13, R0, 0x1, P1 ;  /* 0x000000000d0f7211 */ /* 0x002fc400008f0eff */
[----:B------:R-:W-:Y:S02]  /*10a50*/  LEA.HI.X.SX32 R13, R12, R0, 0x1, P0 ;  /* 0x000000000c0d7211 */ /* 0x000fe400000f0eff */
[-C--:B--2---:R-:W-:Y:S01]  /*10a60*/  LEA R14, P1, R85, R7.reuse, 0x1 ;  /* 0x00000007550e7211 */ /* 0x084fe200078208ff */
[----:B------:R-:W-:Y:S01]  /*10a70*/  STL [R1+0x11c4], R16 ;  /* 0x0011c41001007387 */ /* 0x000fe20000100800 */
[----:B------:R-:W-:-:S03]  /*10a80*/  LEA R12, P0, R8, R7, 0x1 ;  /* 0x00000007080c7211 */ /* 0x000fc600078008ff */
[----:B------:R-:W-:Y:S04]  /*10a90*/  STL [R1+0x1190], R15 ;  /* 0x0011900f01007387 */ /* 0x000fe80000100800 */
[----:B------:R0:W-:Y:S04]  /*10aa0*/  STL [R1+0x11cc], R14 ;  /* 0x0011cc0e01007387 */ /* 0x0001e80000100800 */
[----:B------:R1:W-:Y:S04]  /*10ab0*/  STL [R1+0x1198], R13 ;  /* 0x0011980d01007387 */ /* 0x0003e80000100800 */
[----:B------:R2:W-:Y:S01]  /*10ac0*/  STL [R1+0x11d4], R12 ;  /* 0x0011d40c01007387 */ /* 0x0005e20000100800 */
[----:B0-----:R-:W-:-:S02]  /*10ad0*/  LEA.HI.X.SX32 R14, R80, R0, 0x1, P4 ;  /* 0x00000000500e7211 */ /* 0x001fc400020f0eff */
[----:B-1----:R-:W-:-:S03]  /*10ae0*/  LEA R13, P4, R9, R7, 0x1 ;  /* 0x00000007090d7211 */ /* 0x002fc600078808ff */
[----:B------:R0:W-:Y:S01]  /*10af0*/  STL [R1+0x11a0], R14 ;  /* 0x0011a00e01007387 */ /* 0x0001e20000100800 */
[----:B--2---:R-:W-:-:S03]  /*10b00*/  LEA.HI.X.SX32 R12, R81, R0, 0x1, P6 ;  /* 0x00000000510c7211 */ /* 0x004fc600030f0eff */
[----:B------:R1:W-:Y:S04]  /*10b10*/  STL [R1+0x11dc], R13 ;  /* 0x0011dc0d01007387 */ /* 0x0003e80000100800 */
[----:B------:R2:W-:Y:S01]  /*10b20*/  STL [R1+0x11a8], R12 ;  /* 0x0011a80c01007387 */ /* 0x0005e20000100800 */
[----:B0-----:R-:W-:Y:S02]  /*10b30*/  LEA R14, P6, R10, R7, 0x1 ;  /* 0x000000070a0e7211 */ /* 0x001fe400078c08ff */
[----:B-1----:R-:W-:-:S03]  /*10b40*/  LEA.HI.X.SX32 R13, R82, R0, 0x1, P5 ;  /* 0x00000000520d7211 */ /* 0x002fc600028f0eff */
[----:B------:R0:W-:Y:S01]  /*10b50*/  STL [R1+0x11e4], R14 ;  /* 0x0011e40e01007387 */ /* 0x0001e20000100800 */
[----:B--2---:R-:W-:-:S03]  /*10b60*/  LEA R12, P5, R11, R7, 0x1 ;  /* 0x000000070b0c7211 */ /* 0x004fc600078a08ff */
[----:B------:R1:W-:Y:S04]  /*10b70*/  STL [R1+0x11b0], R13 ;  /* 0x0011b00d01007387 */ /* 0x0003e80000100800 */
[----:B------:R2:W-:Y:S01]  /*10b80*/  STL [R1+0x11ec], R12 ;  /* 0x0011ec0c01007387 */ /* 0x0005e20000100800 */
[----:B0-----:R-:W-:Y:S02]  /*10b90*/  LEA.HI.X.SX32 R14, R83, R0, 0x1, P3 ;  /* 0x00000000530e7211 */ /* 0x001fe400018f0eff */
        /* <DEDUP_REMOVED lines=8> */
[----:B------:R-:W-:Y:S01]  /*10c20*/  IMAD R96, R96, UR5, RZ ;  /* 0x0000000560607c24 */ /* 0x000fe2000f8e02ff */
[----:B------:R-:W1:Y:S01]  /*10c30*/  LDC R85, c[0x0][0x238] ;  /* 0x00008e00ff557b82 */ /* 0x000e620000000800 */
[----:B--2---:R-:W-:Y:S01]  /*10c40*/  LEA R12, P1, R2, R7, 0x1 ;  /* 0x00000007020c7211 */ /* 0x004fe200078208ff */
[----:B------:R2:W-:Y:S01]  /*10c50*/  STL [R1+0x11c8], R13 ;  /* 0x0011c80d01007387 */ /* 0x0005e20000100800 */
[----:B0-----:R-:W-:-:S03]  /*10c60*/  LEA.HI.X.SX32 R14, R8, R0, 0x1, P0 ;  /* 0x00000000080e7211 */ /* 0x001fc600000f0eff */
[----:B------:R-:W3:Y:S04]  /*10c70*/  LDL.LU R8, [R1+0x1b9c] ;  /* 0x001b9c0001087983 */ /* 0x000ee80000300800 */
[----:B------:R0:W-:Y:S01]  /*10c80*/  STL [R1+0x1204], R12 ;  /* 0x0012040c01007387 */ /* 0x0001e20000100800 */
[----:B--2---:R-:W-:-:S03]  /*10c90*/  LEA.HI.X.SX32 R13, R9, R0, 0x1, P4 ;  /* 0x00000000090d7211 */ /* 0x004fc600020f0eff */
[----:B------:R2:W-:Y:S04]  /*10ca0*/  STL [R1+0x11d0], R14 ;  /* 0x0011d00e01007387 */ /* 0x0005e80000100800 */
[----:B------:R-:W3:Y:S01]  /*10cb0*/  LDL.LU R9, [R1+0x1b98] ;  /* 0x001b980001097983 */ /* 0x000ee20000300800 */
[----:B0-----:R-:W-:-:S05]  /*10cc0*/  LEA R12, P0, R3, R7, 0x1 ;  /* 0x00000007030c7211 */ /* 0x001fca00078008ff */
[----:B------:R0:W-:Y:S01]  /*10cd0*/  STL [R1+0x120c], R12 ;  /* 0x00120c0c01007387 */ /* 0x0001e20000100800 */
[----:B--2---:R-:W-:-:S03]  /*10ce0*/  LEA.HI.X.SX32 R14, R10, R0, 0x1, P6 ;  /* 0x000000000a0e7211 */ /* 0x004fc600030f0eff */
[----:B------:R2:W-:Y:S04]  /*10cf0*/  STL [R1+0x11d8], R13 ;  /* 0x0011d80d01007387 */ /* 0x0005e80000100800 */
[----:B------:R-:W4:Y:S01]  /*10d00*/  LDL.LU R10, [R1+0x1b94] ;  /* 0x001b9400010a7983 */ /* 0x000f220000300800 */
        /* <DEDUP_REMOVED lines=9> */
[----:B------:R1:W5:Y:S01]  /*10da0*/  LDL.LU R6, [R1+0x1b8c] ;  /* 0x001b8c0001067983 */ /* 0x0003620000300800 */
        /* <DEDUP_REMOVED lines=20> */
[-C--:B0-----:R-:W-:Y:S02]  /*10ef0*/  LEA R12, P0, R91, R7.reuse, 0x1 ;  /* 0x000000075b0c7211 */ /* 0x081fe400078008ff */
[----:B--2---:R-:W-:-:S03]  /*10f00*/  LEA R13, P4, R92, R7, 0x1 ;  /* 0x000000075c0d7211 */ /* 0x004fc600078808ff */
[----:B------:R0:W-:Y:S04]  /*10f10*/  STL [R1+0x1244], R12 ;  /* 0x0012440c01007387 */ /* 0x0001e80000100800 */
[----:B------:R2:W-:Y:S01]  /*10f20*/  STL [R1+0x1210], R14 ;  /* 0x0012100e01007387 */ /* 0x0005e20000100800 */
[----:B0-----:R-:W-:-:S03]  /*10f30*/  LEA.HI.X.SX32 R12, R86, R0, 0x1, P6 ;  /* 0x00000000560c7211 */ /* 0x001fc600030f0eff */
[----:B------:R0:W-:Y:S01]  /*10f40*/  STL [R1+0x124c], R13 ;  /* 0x00124c0d01007387 */ /* 0x0001e20000100800 */
[----:B--2---:R-:W-:-:S03]  /*10f50*/  LEA R14, P6, R93, R7, 0x1 ;  /* 0x000000075d0e7211 */ /* 0x004fc600078c08ff */
[----:B------:R2:W-:Y:S01]  /*10f60*/  STL [R1+0x1218], R12 ;  /* 0x0012180c01007387 */ /* 0x0005e20000100800 */
[----:B0-----:R-:W-:-:S03]  /*10f70*/  LEA.HI.X.SX32 R13, R87, R0, 0x1, P5 ;  /* 0x00000000570d7211 */ /* 0x001fc600028f0eff */
[----:B------:R0:W-:Y:S01]  /*10f80*/  STL [R1+0x1254], R14 ;  /* 0x0012540e01007387 */ /* 0x0001e20000100800 */
[----:B--2---:R-:W-:-:S03]  /*10f90*/  LEA R12, P5, R94, R7, 0x1 ;  /* 0x000000075e0c7211 */ /* 0x004fc600078a08ff */
[----:B------:R2:W-:Y:S01]  /*10fa0*/  STL [R1+0x1220], R13 ;  /* 0x0012200d01007387 */ /* 0x0005e20000100800 */
[----:B------:R-:W-:-:S03]  /*10fb0*/  IMAD R97, R97, UR5, RZ ;  /* 0x0000000561617c24 */ /* 0x000fc6000f8e02ff */
[----:B------:R1:W-:Y:S01]  /*10fc0*/  STL [R1+0x125c], R12 ;  /* 0x00125c0c01007387 */ /* 0x0003e20000100800 */
[----:B0-----:R-:W-:Y:S02]  /*10fd0*/  LEA.HI.X.SX32 R14, R88, R0, 0x1, P3 ;  /* 0x00000000580e7211 */ /* 0x001fe400018f0eff */
[----:B--2---:R-:W-:-:S03]  /*10fe0*/  LEA R13, P3, R95, R7, 0x1 ;  /* 0x000000075f0d7211 */ /* 0x004fc600078608ff */
[----:B------:R0:W-:Y:S01]  /*10ff0*/  STL [R1+0x1228], R14 ;  /* 0x0012280e01007387 */ /* 0x0001e20000100800 */
[----:B-1----:R-:W-:-:S03]  /*11000*/  LEA.HI.X.SX32 R12, R89, R0, 0x1, P2 ;  /* 0x00000000590c7211 */ /* 0x002fc600010f0eff */
[----:B------:R1:W-:Y:S01]  /*11010*/  STL [R1+0x1264], R13 ;  /* 0x0012640d01007387 */ /* 0x0003e20000100800 */
[----:B------:R-:W-:-:S03]  /*11020*/  IMAD R98, R98, UR5, RZ ;  /* 0x0000000562627c24 */ /* 0x000fc6000f8e02ff */
[----:B------:R2:W-:Y:S01]  /*11030*/  STL [R1+0x1230], R12 ;  /* 0x0012300c01007387 */ /* 0x0005e20000100800 */
[----:B0-----:R-:W-:Y:S02]  /*11040*/  LEA R14, P2, R96, R7, 0x1 ;  /* 0x00000007600e7211 */ /* 0x001fe400078408ff */
[----:B-1----:R-:W-:-:S03]  /*11050*/  LEA.HI.X.SX32 R13, R90, R0, 0x1, P1 ;  /* 0x000000005a0d7211 */ /* 0x002fc600008f0eff */
[----:B------:R0:W-:Y:S01]  /*11060*/  STL [R1+0x126c], R14 ;  /* 0x00126c0e01007387 */ /* 0x0001e20000100800 */
[----:B--2---:R-:W-:-:S03]  /*11070*/  LEA R12, P1, R97, R7, 0x1 ;  /* 0x00000007610c7211 */ /* 0x004fc600078208ff */
[----:B------:R1:W-:Y:S01]  /*11080*/  STL [R1+0x1238], R13 ;  /* 0x0012380d01007387 */ /* 0x0003e20000100800 */
[----:B------:R-:W-:-:S03]  /*11090*/  IMAD R99, R99, UR5, RZ ;  /* 0x0000000563637c24 */ /* 0x000fc6000f8e02ff */
[----:B------:R2:W-:Y:S01]  /*110a0*/  STL [R1+0x1274], R12 ;  /* 0x0012740c01007387 */ /* 0x0005e20000100800 */
[----:B0-----:R-:W-:Y:S01]  /*110b0*/  LEA.HI.X.SX32 R14, R91, R0, 0x1, P0 ;  /* 0x000000005b0e7211 */ /* 0x001fe200000f0eff */
[----:B------:R-:W-:Y:S01]  /*110c0*/  IMAD R100, R100, UR5, RZ ;  /* 0x0000000564647c24 */ /* 0x000fe2000f8e02ff */
[----:B-1----:R-:W-:-:S03]  /*110d0*/  LEA R13, P0, R98, R7, 0x1 ;  /* 0x00000007620d7211 */ /* 0x002fc600078008ff */
[----:B------:R0:W-:Y:S01]  /*110e0*/  STL [R1+0x1240], R14 ;  /* 0x0012400e01007387 */ /* 0x0001e20000100800 */
[----:B--2---:R-:W-:-:S03]  /*110f0*/  LEA.HI.X.SX32 R12, R92, R0, 0x1, P4 ;  /* 0x000000005c0c7211 */ /* 0x004fc600020f0eff */
        /* <DEDUP_REMOVED lines=753> */
[-C--:B0-----:R-:W-:Y:S01]  /*14010*/  LEA R14, P3, R248, R7.reuse, 0x1 ;  /* 0x00000007f80e7211 */ /* 0x081fe200078608ff */
[----:B------:R-:W-:Y:S02]  /*14020*/  IMAD R84, R85, 0x3f, RZ ;  /* 0x0000003f55547824 */ /* 0x000fe400078e02ff */
[----:B------:R-:W0:Y:S01]  /*14030*/  LDC R85, c[0x0][0x238] ;  /* 0x00008e00ff557b82 */ /* 0x000e220000000800 */
[----:B-1----:R-:W-:Y:S01]  /*14040*/  LEA.HI.X.SX32 R13, R242, R0, 0x1, P2 ;  /* 0x00000000f20d7211 */ /* 0x002fe200010f0eff */
[----:B------:R1:W-:Y:S01]  /*14050*/  STL [R1+0x1b2c], R14 ;  /* 0x001b2c0e01007387 */ /* 0x0003e20000100800 */
[----:B--2---:R-:W-:-:S03]  /*14060*/  LEA R12, P2, R251, R7, 0x1 ;  /* 0x00000007fb0c7211 */ /* 0x004fc600078408ff */
[----:B------:R2:W-:Y:S01]  /*14070*/  STL [R1+0x1b08], R13 ;  /* 0x001b080d01007387 */ /* 0x0005e20000100800 */
[----:B------:R-:W-:-:S03]  /*14080*/  IMAD R252, R252, UR5, RZ ;  /* 0x00000005fcfc7c24 */ /* 0x000fc6000f8e02ff */
[----:B------:R3:W-:Y:S01]  /*14090*/  STL [R1+0x1b30], R12 ;  /* 0x001b300c01007387 */ /* 0x0007e20000100800 */
[----:B-1----:R-:W-:Y:S02]  /*140a0*/  LEA.HI.X.SX32 R14, R243, R0, 0x1, P1 ;  /* 0x00000000f30e7211 */ /* 0x002fe400008f0eff */
[----:B--2---:R-:W-:-:S03]  /*140b0*/  LEA R13, P1, R250, R7, 0x1 ;  /* 0x00000007fa0d7211 */ /* 0x004fc600078208ff */
[----:B------:R-:W-:Y:S01]  /*140c0*/  STL [R1+0x1b10], R14 ;  /* 0x001b100e01007387 */ /* 0x000fe20000100800 */
[----:B---3--:R-:W-:-:S03]  /*140d0*/  LEA.HI.X.SX32 R12, R244, R0, 0x1, P0 ;  /* 0x00000000f40c7211 */ /* 0x008fc600000f0eff */
[----:B------:R1:W-:Y:S04]  /*140e0*/  STL [R1+0x1b34], R13 ;  /* 0x001b340d01007387 */ /* 0x0003e80000100800 */
[----:B------:R2:W-:Y:S01]  /*140f0*/  STL [R1+0x1b18], R12 ;  /* 0x001b180c01007387 */ /* 0x0005e20000100800 */
[----:B-1----:R-:W-:Y:S02]  /*14100*/  LEA R13, P0, R252, R7, 0x1 ;  /* 0x00000007fc0d7211 */ /* 0x002fe400078008ff */
[----:B--2---:R-:W-:-:S03]  /*14110*/  LEA.HI.X.SX32 R12, R245, R0, 0x1, P4 ;  /* 0x00000000f50c7211 */ /* 0x004fc600020f0eff */
[----:B------:R-:W-:Y:S01]  /*14120*/  STL [R1+0x1720], R13 ;  /* 0x0017200d01007387 */ /* 0x000fe20000100800 */
[----:B------:R-:W-:-:S03]  /*14130*/  LEA.HI.X.SX32 R7, R246, R0, 0x1, P6 ;  /* 0x00000000f6077211 */ /* 0x000fc600030f0eff */
[----:B------:R1:W-:Y:S01]  /*14140*/  STL [R1+0x1314], R12 ;  /* 0x0013140c01007387 */ /* 0x0003e20000100800 */
[----:B------:R-:W-:-:S03]  /*14150*/  LEA.HI.X.SX32 R14, R248, R0, 0x1, P3 ;  /* 0x00000000f80e7211 */ /* 0x000fc600018f0eff */
[----:B------:R-:W-:Y:S01]  /*14160*/  STL [R1+0x170c], R7 ;  /* 0x00170c0701007387 */ /* 0x000fe20000100800 */
[----:B-1----:R-:W-:-:S05]  /*14170*/  LEA.HI.X.SX32 R12, R247, R0, 0x1, P5 ;  /* 0x00000000f70c7211 */ /* 0x002fca00028f0eff */
[----:B------:R1:W-:Y:S04]  /*14180*/  STL [R1+0x1710], R12 ;  /* 0x0017100c01007387 */ /* 0x0003e80000100800 */
[----:B------:R4:W-:Y:S01]  /*14190*/  STL [R1+0x1714], R14 ;  /* 0x0017140e01007387 */ /* 0x0009e20000100800 */
[----:B-1----:R-:W-:-:S04]  /*141a0*/  IMAD.WIDE R12, R84, 0x2, R8 ;  /* 0x00000002540c7825 */ /* 0x002fc800078e0208 */
[----:B----4-:R-:W-:-:S04]  /*141b0*/  IMAD.WIDE R14, R84, 0x2, R10 ;  /* 0x00000002540e7825 */ /* 0x010fc800078e020a */
[----:B0-----:R-:W-:Y:S02]  /*141c0*/  IMAD R84, R85, 0x3e, RZ ;  /* 0x0000003e55547824 */ /* 0x001fe400078e02ff */
[----:B------:R-:W0:Y:S01]  /*141d0*/  LDC R85, c[0x0][0x238] ;  /* 0x00008e00ff557b82 */ /* 0x000e220000000800 */
[----:B------:R-:W-:-:S05]  /*141e0*/  LEA.HI.X.SX32 R7, R251, R0, 0x1, P2 ;  /* 0x00000000fb077211 */ /* 0x000fca00010f0eff */
[----:B------:R1:W-:Y:S02]  /*141f0*/  STL [R1+0x1718], R7 ;  /* 0x0017180701007387 */ /* 0x0003e40000100800 */
[-C--:B-1----:R-:W-:Y:S02]  /*14200*/  LEA.HI.X.SX32 R7, R250, R0.reuse, 0x1, P1 ;  /* 0x00000000fa077211 */ /* 0x082fe400008f0eff */
[----:B------:R-:W-:-:S03]  /*14210*/  LEA.HI.X.SX32 R0, R252, R0, 0x1, P0 ;  /* 0x00000000fc007211 */ /* 0x000fc600000f0eff */
[----:B------:R-:W-:Y:S04]  /*14220*/  STL [R1+0x171c], R7 ;  /* 0x00171c0701007387 */ /* 0x000fe80000100800 */
[----:B------:R-:W-:Y:S04]  /*14230*/  STL [R1+0x1318], R0 ;  /* 0x0013180001007387 */ /* 0x000fe80000100800 */
[----:B------:R-:W-:Y:S04]  /*14240*/  STL [R1+0x1320], R12 ;  /* 0x0013200c01007387 */ /* 0x000fe80000100800 */
[----:B------:R1:W-:Y:S01]  /*14250*/  STL [R1+0x131c], R13 ;  /* 0x00131c0d01007387 */ /* 0x0003e20000100800 */
[----:B0-----:R-:W-:-:S03]  /*14260*/  IMAD R16, R85, 0x3d, RZ ;  /* 0x0000003d55107824 */ /* 0x001fc600078e02ff */
[----:B------:R-:W-:Y:S01]  /*14270*/  STL [R1+0x1328], R14 ;  /* 0x0013280e01007387 */ /* 0x000fe20000100800 */
[----:B-1----:R-:W-:-:S03]  /*14280*/  IMAD.WIDE R12, R84, 0x2, R8 ;  /* 0x00000002540c7825 */ /* 0x002fc600078e0208 */
[----:B------:R0:W-:Y:S04]  /*14290*/  STL [R1+0x1324], R15 ;  /* 0x0013240f01007387 */ /* 0x0001e80000100800 */
[----:B------:R-:W-:Y:S04]  /*142a0*/  STL [R1+0x1330], R12 ;  /* 0x0013300c01007387 */ /* 0x000fe80000100800 */
[----:B------:R1:W-:Y:S01]  /*142b0*/  STL [R1+0x132c], R13 ;  /* 0x00132c0d01007387 */ /* 0x0003e20000100800 */
[----:B0-----:R-:W-:-:S04]  /*142c0*/  IMAD.WIDE R14, R84, 0x2, R10 ;  /* 0x00000002540e7825 */ /* 0x001fc800078e020a */
[----:B------:R-:W-:Y:S01]  /*142d0*/  IMAD R0, R85, 0x3c, RZ ;  /* 0x0000003c55007824 */ /* 0x000fe200078e02ff */
[----:B------:R-:W-:Y:S01]  /*142e0*/  STL [R1+0x1338], R14 ;  /* 0x0013380e01007387 */ /* 0x000fe20000100800 */
[----:B-1----:R-:W-:-:S03]  /*142f0*/  IMAD.WIDE R12, R16, 0x2, R8 ;  /* 0x00000002100c7825 */ /* 0x002fc600078e0208 */
[----:B------:R0:W-:Y:S01]  /*14300*/  STL [R1+0x1334], R15 ;  /* 0x0013340f01007387 */ /* 0x0001e20000100800 */
[----:B------:R-:W-:-:S03]  /*14310*/  IMAD.WIDE R16, R16, 0x2, R10 ;  /* 0x0000000210107825 */ /* 0x000fc600078e020a */
[----:B------:R-:W-:Y:S04]  /*14320*/  STL [R1+0x1340], R12 ;  /* 0x0013400c01007387 */ /* 0x000fe80000100800 */
[----:B------:R1:W-:Y:S04]  /*14330*/  STL [R1+0x133c], R13 ;  /* 0x00133c0d01007387 */ /* 0x0003e80000100800 */
[----:B------:R2:W-:Y:S01]  /*14340*/  STL [R1+0x1348], R16 ;  /* 0x0013481001007387 */ /* 0x0005e20000100800 */
[----:B0-----:R-:W-:-:S04]  /*14350*/  IMAD.WIDE R14, R0, 0x2, R10 ;  /* 0x00000002000e7825 */ /* 0x001fc800078e020a */
[----:B-1----:R-:W-:Y:S01]  /*14360*/  IMAD.WIDE R12, R0, 0x2, R8 ;  /* 0x00000002000c7825 */ /* 0x002fe200078e0208 */
[----:B------:R-:W-:Y:S03]  /*14370*/  STL [R1+0x1344], R17 ;  /* 0x0013441101007387 */ /* 0x000fe60000100800 */
[C---:B--2---:R-:W-:Y:S01]  /*14380*/  IMAD R16, R85.reuse, 0x3b, RZ ;  /* 0x0000003b55107824 */ /* 0x044fe200078e02ff */
[----:B------:R-:W-:Y:S04]  /*14390*/  STL [R1+0x1350], R12 ;  /* 0x0013500c01007387 */ /* 0x000fe80000100800 */
[----:B------:R0:W-:Y:S01]  /*143a0*/  STL [R1+0x134c], R13 ;  /* 0x00134c0d01007387 */ /* 0x0001e20000100800 */
[----:B------:R-:W-:-:S03]  /*143b0*/  IMAD R0, R85, 0x3a, RZ ;  /* 0x0000003a55007824 */ /* 0x000fc600078e02ff */
[----:B------:R-:W-:Y:S01]  /*143c0*/  STL [R1+0x1358], R14 ;  /* 0x0013580e01007387 */ /* 0x000fe20000100800 */
[----:B0-----:R-:W-:-:S03]  /*143d0*/  IMAD.WIDE R12, R16, 0x2, R8 ;  /* 0x00000002100c7825 */ /* 0x001fc600078e0208 */
        /* <DEDUP_REMOVED lines=179> */
[----:B------:R-:W-:-:S03]  /*14f10*/  IMAD.SHL.U32 R0, R85, 0x20, RZ ;  /* 0x0000002055007824 */ /* 0x000fc600078e00ff */
        /* <DEDUP_REMOVED lines=215> */
[----:B------:R1:W-:Y:S01]  /*15c90*/  STL [R1+0x16dc], R13 ;  /* 0x0016dc0d01007387 */ /* 0x0003e20000100800 */
[----:B0-----:R-:W-:-:S03]  /*15ca0*/  IMAD.WIDE R14, R0, 0x2, R10 ;  /* 0x00000002000e7825 */ /* 0x001fc600078e020a */
[----:B------:R-:W-:Y:S01]  /*15cb0*/  STL [R1+0x16e8], R16 ;  /* 0x0016e81001007387 */ /* 0x000fe20000100800 */
[----:B-1----:R-:W-:-:S03]  /*15cc0*/  IMAD.WIDE R12, R0, 0x2, R8 ;  /* 0x00000002000c7825 */ /* 0x002fc600078e0208 */
[----:B------:R0:W-:Y:S04]  /*15cd0*/  STL [R1+0x16e4], R17 ;  /* 0x0016e41101007387 */ /* 0x0001e80000100800 */
[----:B------:R-:W-:Y:S04]  /*15ce0*/  STL [R1+0x16f0], R12 ;  /* 0x0016f00c01007387 */ /* 0x000fe80000100800 */
[----:B------:R1:W-:Y:S01]  /*15cf0*/  STL [R1+0x16ec], R13 ;  /* 0x0016ec0d01007387 */ /* 0x0003e20000100800 */
[----:B0-----:R-:W-:-:S03]  /*15d00*/  IMAD.WIDE R16, R85, 0x2, R8 ;  /* 0x0000000255107825 */ /* 0x001fc600078e0208 */
[----:B------:R-:W-:Y:S04]  /*15d10*/  STL [R1+0x16f8], R14 ;  /* 0x0016f80e01007387 */ /* 0x000fe80000100800 */
[----:B------:R-:W-:Y:S01]  /*15d20*/  STL [R1+0x16f4], R15 ;  /* 0x0016f40f01007387 */ /* 0x000fe20000100800 */
[----:B-1----:R-:W-:-:S03]  /*15d30*/  IMAD.WIDE R12, R85, 0x2, R10 ;  /* 0x00000002550c7825 */ /* 0x002fc600078e020a */
[----:B------:R-:W-:Y:S04]  /*15d40*/  STL [R1+0x1700], R16 ;  /* 0x0017001001007387 */ /* 0x000fe80000100800 */
[----:B------:R-:W-:Y:S04]  /*15d50*/  STL [R1+0x16fc], R17 ;  /* 0x0016fc1101007387 */ /* 0x000fe80000100800 */
[----:B------:R-:W-:Y:S04]  /*15d60*/  STL [R1+0x1708], R12 ;  /* 0x0017080c01007387 */ /* 0x000fe80000100800 */
[----:B------:R0:W-:Y:S04]  /*15d70*/  STL [R1+0x1704], R13 ;  /* 0x0017040d01007387 */ /* 0x0001e80000100800 */
[----:B------:R-:W-:Y:S04]  /*15d80*/  STL [R1+0xf10], RZ ;  /* 0x000f10ff01007387 */ /* 0x000fe80000100800 */
        /* <DEDUP_REMOVED lines=768> */
[----:B------:R-:W-:Y:S04]  /*18d90*/  STL [R1], RZ ;  /* 0x000000ff01007387 */ /* 0x000fe80000100800 */
        /* <DEDUP_REMOVED lines=121> */
[----:B------:R-:W-:Y:S01]  /*19530*/  STL [R1+0x1e8], RZ ;  /* 0x0001e8ff01007387 */ /* 0x000fe20000100800 */
[----:B------:R-:W-:-:S03]  /*19540*/  USHF.R.U32.HI UR46, URZ, 0x4, UR4 ;  /* 0x000000043f2e7899 */ /* 0x000fc60008011604 */
[----:B------:R-:W-:Y:S01]  /*19550*/  STL [R1+0x1ec], RZ ;  /* 0x0001ecff01007387 */ /* 0x000fe20000100800 */
[----:B------:R-:W-:-:S03]  /*19560*/  UIADD3 UR5, UR4, 0x10000, URZ ;  /* 0x0001000004057890 */ /* 0x000fc6000fffe03f */
[----:B------:R-:W-:Y:S04]  /*19570*/  STL [R1+0x1f0], RZ ;  /* 0x0001f0ff01007387 */ /* 0x000fe80000100800 */
[----:B------:R-:W-:Y:S04]  /*19580*/  STL [R1+0x1f4], RZ ;  /* 0x0001f4ff01007387 */ /* 0x000fe80000100800 */
[----:B------:R-:W-:Y:S01]  /*19590*/  STL [R1+0x1f8], RZ ;  /* 0x0001f8ff01007387 */ /* 0x000fe20000100800 */
[----:B------:R-:W-:-:S03]  /*195a0*/  USGXT.U32 UR46, UR46, 0xe ;  /* 0x0000000e2e2e789a */ /* 0x000fc60008000000 */
[----:B------:R-:W-:Y:S01]  /*195b0*/  STL [R1+0x1fc], RZ ;  /* 0x0001fcff01007387 */ /* 0x000fe20000100800 */
[----:B------:R-:W-:Y:S02]  /*195c0*/  USHF.R.U32.HI UR5, URZ, 0x4, UR5 ;  /* 0x000000043f057899 */ /* 0x000fe40008011605 */
[----:B------:R-:W-:Y:S02]  /*195d0*/  UIADD3 UR26, UP0, UR46, 0x2, URZ ;  /* 0x000000022e1a7890 */ /* 0x000fe4000ff1e03f */
[----:B------:R-:W-:Y:S01]  /*195e0*/  USGXT.U32 UR44, UR5, 0xe ;  /* 0x0000000e052c789a */ /* 0x000fe20008000000 */
[----:B------:R-:W-:Y:S01]  /*195f0*/  UMOV UR6, URZ ;  /* 0x0000003f00067c82 */ /* 0x000fe20008000000 */
[----:B------:R-:W-:Y:S02]  /*19600*/  USHF.L.U32 UR10, UR10, 0x6, URZ ;  /* 0x000000060a0a7899 */ /* 0x000fe4000800063f */
[----:B------:R-:W-:Y:S02]  /*19610*/  UIADD3.X UR27, UR6, 0x40000040, URZ, UP0, !UPT ;  /* 0x40000040061b7890 */ /* 0x000fe400087fe43f */
[----:B------:R-:W-:Y:S01]  /*19620*/  UIADD3 UR24, UP0, UR44, 0x80, URZ ;  /* 0x000000802c187890 */ /* 0x000fe2000ff1e03f */
[----:B------:R-:W-:Y:S01]  /*19630*/  UMOV UR7, URZ ;  /* 0x0000003f00077c82 */ /* 0x000fe20008000000 */
[----:B------:R-:W-:-:S02]  /*19640*/  USHF.R.S32.HI UR11, URZ, 0x1f, UR10 ;  /* 0x0000001f3f0b7899 */ /* 0x000fc4000801140a */
[----:B------:R-:W-:Y:S01]  /*19650*/  UIADD3.X UR25, UR7, 0x40000040, URZ, UP0, !UPT ;  /* 0x4000004007197890 */ /* 0x000fe200087fe43f */
[----:B------:R-:W-:Y:S01]  /*19660*/  CS2R R24, SRZ ;  /* 0x0000000000187805 */ /* 0x000fe2000001ff00 */
[----:B------:R-:W-:Y:S01]  /*19670*/  USHF.L.U32 UR5, UR10, 0x1, URZ ;  /* 0x000000010a057899 */ /* 0x000fe2000800063f */
[----:B------:R-:W-:Y:S01]  /*19680*/  CS2R R26, SRZ ;  /* 0x00000000001a7805 */ /* 0x000fe2000001ff00 */
[----:B------:R-:W-:Y:S01]  /*19690*/  USHF.L.U64.HI UR6, UR10, 0x1, UR11 ;  /* 0x000000010a067899 */ /* 0x000fe2000801020b */
[----:B------:R-:W-:Y:S02]  /*196a0*/  CS2R R28, SRZ ;  /* 0x00000000001c7805 */ /* 0x000fe4000001ff00 */
[----:B------:R-:W-:Y:S02]  /*196b0*/  CS2R R30, SRZ ;  /* 0x00000000001e7805 */ /* 0x000fe4000001ff00 */
[----:B------:R-:W-:Y:S02]  /*196c0*/  CS2R R32, SRZ ;  /* 0x0000000000207805 */ /* 0x000fe4000001ff00 */
[----:B------:R-:W-:-:S02]  /*196d0*/  CS2R R34, SRZ ;  /* 0x0000000000227805 */ /* 0x000fc4000001ff00 */
[----:B------:R-:W-:Y:S02]  /*196e0*/  CS2R R36, SRZ ;  /* 0x0000000000247805 */ /* 0x000fe4000001ff00 */
[----:B------:R-:W-:Y:S02]  /*196f0*/  CS2R R38, SRZ ;  /* 0x0000000000267805 */ /* 0x000fe4000001ff00 */
[----:B------:R-:W-:Y:S02]  /*19700*/  CS2R R40, SRZ ;  /* 0x0000000000287805 */ /* 0x000fe4000001ff00 */
[----:B------:R-:W-:Y:S02]  /*19710*/  CS2R R42, SRZ ;  /* 0x00000000002a7805 */ /* 0x000fe4000001ff00 */
[----:B------:R-:W-:Y:S02]  /*19720*/  CS2R R44, SRZ ;  /* 0x00000000002c7805 */ /* 0x000fe4000001ff00 */
[----:B------:R-:W-:-:S02]  /*19730*/  CS2R R46, SRZ ;  /* 0x00000000002e7805 */ /* 0x000fc4000001ff00 */
[----:B------:R-:W-:Y:S01]  /*19740*/  CS2R R48, SRZ ;  /* 0x0000000000307805 */ /* 0x000fe2000001ff00 */
[----:B------:R-:W-:Y:S01]  /*19750*/  UIADD3.64 UR10, UR24, 0x180, URZ ;  /* 0x00000180180a7897 */ /* 0x000fe2000fffe03f */
[----:B------:R-:W-:Y:S02]  /*19760*/  CS2R R50, SRZ ;  /* 0x0000000000327805 */ /* 0x000fe4000001ff00 */
[----:B------:R-:W-:Y:S01]  /*19770*/  CS2R R52, SRZ ;  /* 0x0000000000347805 */ /* 0x000fe2000001ff00 */
[----:B------:R-:W-:Y:S01]  /*19780*/  IMAD.MOV.U32 R54, RZ, RZ, RZ ;  /* 0x000000ffff367224 */ /* 0x000fe200078e00ff */
[----:B------:R-:W-:Y:S01]  /*19790*/  UIADD3.64 UR12, UR24, 0x200, URZ ;  /* 0x00000200180c7897 */ /* 0x000fe2000fffe03f */
[----:B------:R-:W-:Y:S01]  /*197a0*/  IMAD.SHL.U32 R7, R85, 0x40, RZ ;  /* 0x0000004055077824 */ /* 0x000fe200078e00ff */
[----:B------:R-:W-:Y:S02]  /*197b0*/  UIADD3.64 UR10, UR24, 0x280, URZ ;  /* 0x00000280180a7897 */ /* 0x000fe4000fffe03f */
[----:B------:R-:W-:-:S02]  /*197c0*/  UIADD3.64 UR12, UR24, 0x300, URZ ;  /* 0x00000300180c7897 */ /* 0x000fc4000fffe03f */
[----:B------:R-:W-:Y:S02]  /*197d0*/  UIADD3.64 UR10, UR24, 0x380, URZ ;  /* 0x00000380180a7897 */ /* 0x000fe4000fffe03f */
[----:B------:R-:W-:Y:S02]  /*197e0*/  UIADD3.64 UR30, UR26, 0x2, URZ ;  /* 0x000000021a1e7897 */ /* 0x000fe4000fffe03f */
[----:B------:R-:W-:Y:S02]  /*197f0*/  UIADD3.64 UR34, UR26, 0x4, URZ ;  /* 0x000000041a227897 */ /* 0x000fe4000fffe03f */
[----:B------:R-:W-:Y:S02]  /*19800*/  UIADD3.64 UR50, UR26, 0x7fe, URZ ;  /* 0x000007fe1a327897 */ /* 0x000fe4000fffe03f */
[----:B------:R-:W-:Y:S02]  /*19810*/  UIADD3.64 UR14, UR26, 0x800, URZ ;  /* 0x000008001a0e7897 */ /* 0x000fe4000fffe03f */
[----:B------:R-:W-:-:S02]  /*19820*/  UIADD3.64 UR18, UR26, 0x802, URZ ;  /* 0x000008021a127897 */ /* 0x000fc4000fffe03f */
[----:B------:R-:W-:Y:S02]  /*19830*/  UIADD3.64 UR22, UR26, 0x804, URZ ;  /* 0x000008041a167897 */ /* 0x000fe4000fffe03f */
[----:B------:R-:W-:Y:S02]  /*19840*/  UIADD3.64 UR28, UR24, 0x80, URZ ;  /* 0x00000080181c7897 */ /* 0x000fe4000fffe03f */
[----:B------:R-:W-:Y:S02]  /*19850*/  UIADD3.64 UR32, UR24, 0x100, URZ ;  /* 0x0000010018207897 */ /* 0x000fe4000fffe03f */
[----:B------:R-:W-:Y:S02]  /*19860*/  UIADD3.64 UR12, UR24, 0x400, URZ ;  /* 0x00000400180c7897 */ /* 0x000fe4000fffe03f */
[----:B------:R-:W-:Y:S01]  /*19870*/  UIADD3.64 UR10, UR24, 0x480, URZ ;  /* 0x00000480180a7897 */ /* 0x000fe2000fffe03f */
[----:B------:R-:W2:Y:S01]  /*19880*/  LDL.LU R85, [R1+0xe04] ;  /* 0x000e040001557983 */ /* 0x000ea20000300800 */
[----:B------:R-:W-:Y:S01]  /*19890*/  SHF.R.S32.HI R0, RZ, 0x1f, R7 ;  /* 0x0000001fff007819 */ /* 0x000fe20000011407 */
[----:B------:R-:W-:Y:S01]  /*198a0*/  IMAD.MOV.U32 R55, RZ, RZ, RZ ;  /* 0x000000ffff377224 */ /* 0x000fe200078e00ff */
[----:B0-----:R-:W-:-:S02]  /*198b0*/  LOP3.LUT R13, R3, 0x30, RZ, 0x3c, !PT ;  /* 0x00000030030d7812 */ /* 0x001fc400078e3cff */
[----:B------:R-:W-:Y:S02]  /*198c0*/  CS2R R56, SRZ ;  /* 0x0000000000387805 */ /* 0x000fe4000001ff00 */
[----:B------:R-:W-:Y:S02]  /*198d0*/  SHF.L.U64.HI R0, R7, 0x1, R0 ;  /* 0x0000000107007819 */ /* 0x000fe40000010200 */
[----:B------:R-:W-:Y:S02]  /*198e0*/  CS2R R58, SRZ ;  /* 0x00000000003a7805 */ /* 0x000fe4000001ff00 */
[----:B------:R-:W-:Y:S02]  /*198f0*/  LOP3.LUT R13, R3, 0x60, RZ, 0x3c, !PT ;  /* 0x00000060030d7812 */ /* 0x000fe400078e3cff */
[----:B------:R-:W-:Y:S02]  /*19900*/  CS2R R60, SRZ ;  /* 0x00000000003c7805 */ /* 0x000fe4000001ff00 */
[----:B------:R-:W-:-:S02]  /*19910*/  LOP3.LUT R13, R2, 0x40, RZ, 0x3c, !PT ;  /* 0x00000040020d7812 */ /* 0x000fc400078e3cff */
[----:B------:R-:W-:Y:S02]  /*19920*/  CS2R R62, SRZ ;  /* 0x00000000003e7805 */ /* 0x000fe4000001ff00 */
[C---:B------:R-:W-:Y:S02]  /*19930*/  LOP3.LUT R14, R3.reuse, 0x20, RZ, 0x3c, !PT ;  /* 0x00000020030e7812 */ /* 0x040fe400078e3cff */
[----:B------:R-:W-:Y:S02]  /*19940*/  CS2R R64, SRZ ;  /* 0x0000000000407805 */ /* 0x000fe4000001ff00 */
[----:B------:R-:W-:Y:S02]  /*19950*/  LOP3.LUT R14, R3, 0x50, RZ, 0x3c, !PT ;  /* 0x00000050030e7812 */ /* 0x000fe400078e3cff */
        /* <DEDUP_REMOVED lines=42> */
[----:B------:R-:W-:Y:S01]  /*19c00*/  LOP3.LUT R14, R2, 0x20, RZ, 0x3c, !PT ;  /* 0x00000020020e7812 */ /* 0x000fe200078e3cff */
[----:B------:R-:W-:Y:S02]  /*19c10*/  UIADD3.64 UR10, UR24, 0x500, URZ ;  /* 0x00000500180a7897 */ /* 0x000fe4000fffe03f */
[----:B------:R-:W-:-:S02]  /*19c20*/  UIADD3.64 UR56, UR24, 0x580, URZ ;  /* 0x0000058018387897 */ /* 0x000fc4000fffe03f */
[----:B------:R-:W-:Y:S02]  /*19c30*/  UIADD3.64 UR52, UR24, 0x600, URZ ;  /* 0x0000060018347897 */ /* 0x000fe4000fffe03f */
[----:B------:R-:W-:Y:S02]  /*19c40*/  UIADD3.64 UR36, UR24, 0x680, URZ ;  /* 0x0000068018247897 */ /* 0x000fe4000fffe03f */
[----:B------:R-:W-:Y:S01]  /*19c50*/  UIADD3.64 UR40, UR24, 0x700, URZ ;  /* 0x0000070018287897 */ /* 0x000fe2000fffe03f */
[----:B------:R-:W-:Y:S01]  /*19c60*/  UMOV UR47, 0x40000040 ;  /* 0x40000040002f7882 */ /* 0x000fe20000000000 */
[----:B------:R-:W-:Y:S01]  /*19c70*/  UMOV UR45, 0x40000040 ;  /* 0x40000040002d7882 */ /* 0x000fe20000000000 */
[----:B--2---:R-:W-:Y:S02]  /*19c80*/  SHF.R.S32.HI R12, RZ, 0x6, R85 ;  /* 0x00000006ff0c7819 */ /* 0x004fe40000011455 */
[----:B------:R-:W-:-:S03]  /*19c90*/  CS2R R84, SRZ ;  /* 0x0000000000547805 */ /* 0x000fc6000001ff00 */
[----:B------:R0:W-:Y:S02]  /*19ca0*/  STL [R1+0x1b5c], R12 ;  /* 0x001b5c0c01007387 */ /* 0x0001e40000100800 */
[----:B0-----:R-:W-:Y:S01]  /*19cb0*/  IMAD.SHL.U32 R12, R7, 0x2, RZ ;  /* 0x00000002070c7824 */ /* 0x001fe200078e00ff */
[----:B------:R-:W-:-:S05]  /*19cc0*/  LOP3.LUT R7, R3, 0x10, RZ, 0x3c, !PT ;  /* 0x0000001003077812 */ /* 0x000fca00078e3cff */
[----:B------:R0:W-:Y:S04]  /*19cd0*/  STL [R1+0x1b78], R7 ;  /* 0x001b780701007387 */ /* 0x0001e80000100800 */
[----:B------:R1:W-:Y:S01]  /*19ce0*/  STL [R1+0x1b44], R13 ;  /* 0x001b440d01007387 */ /* 0x0003e20000100800 */
[C---:B0-----:R-:W-:Y:S02]  /*19cf0*/  LOP3.LUT R7, R3.reuse, 0x40, RZ, 0x3c, !PT ;  /* 0x0000004003077812 */ /* 0x041fe400078e3cff */
[----:B------:R-:W-:Y:S02]  /*19d00*/  LOP3.LUT R7, R3, 0x70, RZ, 0x3c, !PT ;  /* 0x0000007003077812 */ /* 0x000fe400078e3cff */
[----:B------:R-:W-:-:S05]  /*19d10*/  LOP3.LUT R7, R2, 0x60, RZ, 0x3c, !PT ;  /* 0x0000006002077812 */ /* 0x000fca00078e3cff */
[----:B------:R1:W-:Y:S02]  /*19d20*/  STL [R1+0x1b40], R7 ;  /* 0x001b400701007387 */ /* 0x0003e40000100800 */
.L_x_1:
[----:B-----5:R-:W2:Y:S01]  /*19d30*/  LDL R15, [R1+0x1704] ;  /* 0x00170400010f7983 */ /* 0x020ea20000100800 */
[----:B-1----:R-:W0:Y:S03]  /*19d40*/  LDC R7, c[0x0][0x230] ;  /* 0x00008c00ff077b82 */ /* 0x002e260000000800 */
[----:B------:R-:W2:Y:S04]  /*19d50*/  LDL R14, [R1+0x1708] ;  /* 0x00170800010e7983 */ /* 0x000ea80000100800 */
[----:B------:R-:W-:Y:S04]  /*19d60*/  STL [R1+0x2284], R2 ;  /* 0x0022840201007387 */ /* 0x000fe80000100800 */
[----:B------:R-:W-:Y:S04]  /*19d70*/  STL [R1+0x2280], R0 ;  /* 0x0022800001007387 */ /* 0x000fe80000100800 */
[----:B------:R-:W-:Y:S04]  /*19d80*/  STL.64 [R1+0x1e00], R150 ;  /* 0x001e009601007387 */ /* 0x000fe80000100a00 */
        /* <DEDUP_REMOVED lines=13> */
[----:B------:R-:W-:Y:S04]  /*19e60*/  STL [R1+0x228c], R124 ;  /* 0x00228c7c01007387 */ /* 0x000fe80000100800 */
[----:B------:R-:W-:Y:S04]  /*19e70*/  STL [R1+0x2288], R125 ;  /* 0x0022887d01007387 */ /* 0x000fe80000100800 */
        /* <DEDUP_REMOVED lines=72> */
[----:B------:R1:W-:Y:S04]  /*1a300*/  STL.64 [R1+0x1c68], R48 ;  /* 0x001c683001007387 */ /* 0x0003e80000100a00 */
[----:B-1----:R-:W3:Y:S04]  /*1a310*/  LDL R48, [R1+0x1700] ;  /* 0x0017000001307983 */ /* 0x002ee80000100800 */
[----:B------:R-:W-:Y:S04]  /*1a320*/  STL.64 [R1+0x1c60], R46 ;  /* 0x001c602e01007387 */ /* 0x000fe80000100a00 */
[----:B------:R1:W-:Y:S04]  /*1a330*/  STL.64 [R1+0x1c58], R44 ;  /* 0x001c582c01007387 */ /* 0x0003e80000100a00 */
[----:B-1----:R-:W4:Y:S04]  /*1a340*/  LDL R45, [R1+0x16fc] ;  /* 0x0016fc00012d7983 */ /* 0x002f280000100800 */
[----:B------:R-:W-:Y:S04]  /*1a350*/  STL.64 [R1+0x1c50], R42 ;  /* 0x001c502a01007387 */ /* 0x000fe80000100a00 */
[----:B------:R1:W-:Y:S04]  /*1a360*/  STL.64 [R1+0x1c48], R40 ;  /* 0x001c482801007387 */ /* 0x0003e80000100a00 */
[----:B-1----:R-:W0:Y:S01]  /*1a370*/  LDL R41, [R1+0xf10] ;  /* 0x000f100001297983 */ /* 0x002e220000100800 */
[----:B------:R-:W-:-:S02]  /*1a380*/  PRMT R18, RZ, 0x7610, R18 ;  /* 0x00007610ff127816 */ /* 0x000fc40000000012 */
[----:B------:R-:W-:Y:S01]  /*1a390*/  PRMT R19, RZ, 0x7610, R19 ;  /* 0x00007610ff137816 */ /* 0x000fe20000000013 */
[----:B------:R1:W-:Y:S01]  /*1a3a0*/  STL.64 [R1+0x1c40], R38 ;  /* 0x001c402601007387 */ /* 0x0003e20000100a00 */
[----:B------:R-:W-:Y:S02]  /*1a3b0*/  PRMT R16, RZ, 0x7610, R16 ;  /* 0x00007610ff107816 */ /* 0x000fe40000000010 */
[----:B------:R-:W-:Y:S01]  /*1a3c0*/  PRMT R17, RZ, 0x7610, R17 ;  /* 0x00007610ff117816 */ /* 0x000fe20000000011 */
[----:B------:R-:W-:Y:S01]  /*1a3d0*/  STL.64 [R1+0x1c38], R36 ;  /* 0x001c382401007387 */ /* 0x000fe20000100a00 */
[----:B------:R-:W-:Y:S02]  /*1a3e0*/  PRMT R13, RZ, 0x7610, R13 ;  /* 0x00007610ff0d7816 */ /* 0x000fe4000000000d */
[----:B------:R-:W-:Y:S01]  /*1a3f0*/  PRMT R2, RZ, 0x7610, R2 ;  /* 0x00007610ff027816 */ /* 0x000fe20000000002 */
[----:B------:R-:W-:Y:S01]  /*1a400*/  STL.64 [R1+0x1c30], R34 ;  /* 0x001c302201007387 */ /* 0x000fe20000100a00 */
[----:B------:R-:W-:-:S02]  /*1a410*/  PRMT R0, RZ, 0x7610, R0 ;  /* 0x00007610ff007816 */ /* 0x000fc40000000000 */
[----:B------:R-:W-:Y:S01]  /*1a420*/  PRMT R12, RZ, 0x7610, R12 ;  /* 0x00007610ff0c7816 */ /* 0x000fe2000000000c */
[----:B------:R2:W-:Y:S01]  /*1a430*/  STL.64 [R1+0x1c28], R32 ;  /* 0x001c282001007387 */ /* 0x0005e20000100a00 */
[----:B------:R-:W-:Y:S02]  /*1a440*/  PRMT R252, RZ, 0x7610, R252 ;  /* 0x00007610fffc7816 */ /* 0x000fe400000000fc */
[----:B------:R-:W-:Y:S01]  /*1a450*/  PRMT R251, RZ, 0x7610, R251 ;  /* 0x00007610fffb7816 */ /* 0x000fe200000000fb */
[----:B------:R2:W-:Y:S01]  /*1a460*/  STL.64 [R1+0x1c20], R30 ;  /* 0x001c201e01007387 */ /* 0x0005e20000100a00 */
        /* <DEDUP_REMOVED lines=11> */
[----:B-----5:R-:W-:Y:S01]  /*1a520*/  STL [R1+0x1b84], R6 ;  /* 0x001b840601007387 */ /* 0x020fe20000100800 */
[----:B------:R-:W-:-:S02]  /*1a530*/  PRMT R242, RZ, 0x7610, R242 ;  /* 0x00007610fff27816 */ /* 0x000fc400000000f2 */
[----:B------:R-:W-:Y:S01]  /*1a540*/  PRMT R241, RZ, 0x7610, R241 ;  /* 0x00007610fff17816 */ /* 0x000fe200000000f1 */
[----:B------:R-:W-:Y:S01]  /*1a550*/  STL [R1+0x1b80], R5 ;  /* 0x001b800501007387 */ /* 0x000fe20000100800 */
[----:B------:R-:W-:Y:S02]  /*1a560*/  PRMT R240, RZ, 0x7610, R240 ;  /* 0x00007610fff07816 */ /* 0x000fe400000000f0 */
[----:B------:R-:W-:Y:S01]  /*1a570*/  PRMT R239, RZ, 0x7610, R239 ;  /* 0x00007610ffef7816 */ /* 0x000fe200000000ef */
[----:B------:R2:W-:Y:S01]  /*1a580*/  STL [R1+0x1b7c], R4 ;  /* 0x001b7c0401007387 */ /* 0x0005e20000100800 */
[----:B------:R-:W-:Y:S02]  /*1a590*/  PRMT R238, RZ, 0x7610, R238 ;  /* 0x00007610ffee7816 */ /* 0x000fe400000000ee */
[----:B------:R-:W-:Y:S01]  /*1a5a0*/  PRMT R237, RZ, 0x7610, R237 ;  /* 0x00007610ffed7816 */ /* 0x000fe200000000ed */
[----:B-1----:R-:W4:Y:S01]  /*1a5b0*/  LDL R38, [R1+0x16f8] ;  /* 0x0016f80001267983 */ /* 0x002f220000100800 */
[----:B------:R-:W-:-:S02]  /*1a5c0*/  PRMT R236, RZ, 0x7610, R236 ;  /* 0x00007610ffec7816 */ /* 0x000fc400000000ec */
[----:B------:R-:W-:Y:S01]  /*1a5d0*/  PRMT R235, RZ, 0x7610, R235 ;  /* 0x00007610ffeb7816 */ /* 0x000fe200000000eb */
[----:B--2---:R-:W2:Y:S01]  /*1a5e0*/  LDL R32, [R1+0x16f0] ;  /* 0x0016f00001207983 */ /* 0x004ea20000100800 */
[----:B------:R-:W-:Y:S02]  /*1a5f0*/  PRMT R234, RZ, 0x7610, R234 ;  /* 0x00007610ffea7816 */ /* 0x000fe400000000ea */
[----:B------:R-:W-:Y:S01]  /*1a600*/  PRMT R233, RZ, 0x7610, R233 ;  /* 0x00007610ffe97816 */ /* 0x000fe200000000e9 */
[----:B------:R-:W2:Y:S01]  /*1a610*/  LDL R34, [R1+0x16ec] ;  /* 0x0016ec0001227983 */ /* 0x000ea20000100800 */
[----:B------:R-:W-:Y:S02]  /*1a620*/  PRMT R232, RZ, 0x7610, R232 ;  /* 0x00007610ffe87816 */ /* 0x000fe400000000e8 */
[----:B------:R-:W-:Y:S01]  /*1a630*/  PRMT R231, RZ, 0x7610, R231 ;  /* 0x00007610ffe77816 */ /* 0x000fe200000000e7 */
[----:B------:R-:W2:Y:S01]  /*1a640*/  LDL R31, [R1+0x16e4] ;  /* 0x0016e400011f7983 */ /* 0x000ea20000100800 */
[----:B------:R-:W-:-:S02]  /*1a650*/  PRMT R230, RZ, 0x7610, R230 ;  /* 0x00007610ffe67816 */ /* 0x000fc400000000e6 */
[----:B------:R-:W-:Y:S01]  /*1a660*/  PRMT R229, RZ, 0x7610, R229 ;  /* 0x00007610ffe57816 */ /* 0x000fe200000000e5 */
[----:B------:R-:W2:Y:S01]  /*1a670*/  LDL R27, [R1+0x16e8] ;  /* 0x0016e800011b7983 */ /* 0x000ea20000100800 */
[----:B------:R-:W-:Y:S02]  /*1a680*/  PRMT R228, RZ, 0x7610, R228 ;  /* 0x00007610ffe47816 */ /* 0x000fe400000000e4 */
[----:B------:R-:W-:Y:S01]  /*1a690*/  PRMT R227, RZ, 0x7610, R227 ;  /* 0x00007610ffe37816 */ /* 0x000fe200000000e3 */
[----:B------:R-:W2:Y:S01]  /*1a6a0*/  LDL R24, [R1+0x16dc] ;  /* 0x0016dc0001187983 */ /* 0x000ea20000100800 */
[----:B------:R-:W-:Y:S02]  /*1a6b0*/  PRMT R95, RZ, 0x7610, R95 ;  /* 0x00007610ff5f7816 */ /* 0x000fe4000000005f */
[----:B------:R-:W-:Y:S01]  /*1a6c0*/  PRMT R226, RZ, 0x7610, R226 ;  /* 0x00007610ffe27816 */ /* 0x000fe200000000e2 */
[----:B------:R-:W2:Y:S01]  /*1a6d0*/  LDL R4, [R1+0x16e0] ;  /* 0x0016e00001047983 */ /* 0x000ea20000100800 */
[----:B------:R-:W-:-:S02]  /*1a6e0*/  PRMT R225, RZ, 0x7610, R225 ;  /* 0x00007610ffe17816 */ /* 0x000fc400000000e1 */
[----:B------:R-:W-:Y:S02]  /*1a6f0*/  PRMT R224, RZ, 0x7610, R224 ;  /* 0x00007610ffe07816 */ /* 0x000fe400000000e0 */
[----:B------:R-:W-:Y:S02]  /*1a700*/  PRMT R223, RZ, 0x7610, R223 ;  /* 0x00007610ffdf7816 */ /* 0x000fe400000000df */
[----:B------:R-:W-:Y:S02]  /*1a710*/  PRMT R222, RZ, 0x7610, R222 ;  /* 0x00007610ffde7816 */ /* 0x000fe400000000de */
[----:B------:R-:W-:Y:S02]  /*1a720*/  PRMT R221, RZ, 0x7610, R221 ;  /* 0x00007610ffdd7816 */ /* 0x000fe400000000dd */
[----:B------:R-:W-:Y:S02]  /*1a730*/  PRMT R220, RZ, 0x7610, R220 ;  /* 0x00007610ffdc7816 */ /* 0x000fe400000000dc */
        /* <DEDUP_REMOVED lines=72> */
[----:B------:R-:W-:-:S02]  /*1abc0*/  MOV R151, UR37 ;  /* 0x0000002500977c02 */ /* 0x000fc40008000f00 */
[----:B------:R-:W-:Y:S02]  /*1abd0*/  MOV R150, UR36 ;  /* 0x0000002400967c02 */ /* 0x000fe40008000f00 */
[----:B------:R-:W-:Y:S02]  /*1abe0*/  MOV R149, UR41 ;  /* 0x0000002900957c02 */ /* 0x000fe40008000f00 */
[----:B------:R-:W-:Y:S01]  /*1abf0*/  MOV R148, UR40 ;  /* 0x0000002800947c02 */ /* 0x000fe20008000f00 */
[----:B0-----:R-:W-:Y:S02]  /*1ac00*/  IMAD R7, R41, -0x40, R7 ;  /* 0xffffffc029077824 */ /* 0x001fe400078e0207 */
[----:B------:R-:W2:Y:S03]  /*1ac10*/  LDL R41, [R1+0x16f4] ;  /* 0x0016f40001297983 */ /* 0x000ea60000100800 */
[----:B------:R-:W-:-:S02]  /*1ac20*/  ISETP.GT.AND P1, PT, R7, 0x1, PT ;  /* 0x000000010700780c */ /* 0x000fc40003f24270 */
[----:B------:R-:W-:Y:S02]  /*1ac30*/  ISETP.GT.AND P2, PT, R7, 0x2, PT ;  /* 0x000000020700780c */ /* 0x000fe40003f44270 */
[----:B------:R-:W-:Y:S02]  /*1ac40*/  PRMT R96, RZ, 0x7610, R96 ;  /* 0x00007610ff607816 */ /* 0x000fe40000000060 */
[----:B------:R-:W-:-:S07]  /*1ac50*/  PRMT R107, RZ, 0x7610, R107 ;  /* 0x00007610ff6b7816 */ /* 0x000fce000000006b */
[----:B------:R3:W2:Y:S02]  /*1ac60*/  @P1 LDG.E.U16 R95, desc[UR8][R14.64] ;  /* 0x000000080e5f1981 */ /* 0x0006a4000c1e1500 */
[----:B---3--:R-:W-:Y:S02]  /*1ac70*/  @P1 IMAD.MOV.U32 R14, RZ, RZ, R48 ;  /* 0x000000ffff0e1224 */ /* 0x008fe400078e0030 */
[----:B----4-:R-:W-:Y:S01]  /*1ac80*/  @P1 IMAD.MOV.U32 R15, RZ, RZ, R45 ;  /* 0x000000ffff0f1224 */ /* 0x010fe200078e002d */
[----:B------:R-:W-:Y:S01]  /*1ac90*/  ISETP.GT.AND P0, PT, R7, RZ, PT ;  /* 0x000000ff0700720c */ /* 0x000fe20003f04270 */
[----:B------:R-:W3:Y:S04]  /*1aca0*/  LDL R48, [R1+0x1514] ;  /* 0x0015140001307983 */ /* 0x000ee80000100800 */
[----:B------:R0:W4:Y:S01]  /*1acb0*/  @P1 LDG.E.U16 R96, desc[UR8][R14.64] ;  /* 0x000000080e601981 */ /* 0x000122000c1e1500 */
[----:B------:R-:W-:-:S02]  /*1acc0*/  PRMT R108, RZ, 0x7610, R108 ;  /* 0x00007610ff6c7816 */ /* 0x000fc4000000006c */
[----:B------:R-:W-:Y:S01]  /*1acd0*/  PRMT R119, RZ, 0x7610, R119 ;  /* 0x00007610ff777816 */ /* 0x000fe20000000077 */
[----:B------:R-:W3:Y:S04]  /*1ace0*/  LDL R45, [R1+0x1518] ;  /* 0x00151800012d7983 */ /* 0x000ee80000100800 */
[----:B------:R-:W4:Y:S01]  /*1acf0*/  @P0 LDG.E.U16 R18, desc[UR8][R10.64] ;  /* 0x000000080a120981 */ /* 0x000f22000c1e1500 */
[----:B0-----:R-:W-:-:S03]  /*1ad00*/  @P2 IMAD.MOV.U32 R14, RZ, RZ, R38 ;  /* 0x000000ffff0e2224 */ /* 0x001fc600078e0026 */
[----:B------:R-:W4:Y:S04]  /*1ad10*/  @P0 LDG.E.U16 R19, desc[UR8][R8.64] ;  /* 0x0000000808130981 */ /* 0x000f28000c1e1500 */
[----:B------:R-:W3:Y:S01]  /*1ad20*/  LDL R38, [R1+0x16d8] ;  /* 0x0016d80001267983 */ /* 0x000ee20000100800 */
[----:B--2---:R-:W-:-:S03]  /*1ad30*/  @P2 IMAD.MOV.U32 R15, RZ, RZ, R41 ;  /* 0x000000ffff0f2224 */ /* 0x004fc600078e0029 */
[----:B------:R-:W2:Y:S04]  /*1ad40*/  LDL R41, [R1+0x16d4] ;  /* 0x0016d40001297983 */ /* 0x000ea80000100800 */
[----:B------:R0:W4:Y:S02]  /*1ad50*/  @P2 LDG.E.U16 R107, desc[UR8][R14.64] ;  /* 0x000000080e6b2981 */ /* 0x000124000c1e1500 */
[----:B0-----:R-:W-:Y:S02]  /*1ad60*/  @P2 IMAD.MOV.U32 R14, RZ, RZ, R32 ;  /* 0x000000ffff0e2224 */ /* 0x001fe400078e0020 */
[----:B------:R-:W4:Y:S01]  /*1ad70*/  LDL R32, [R1+0x16d0] ;  /* 0x0016d00001207983 */ /* 0x000f220000100800 */
[----:B------:R-:W-:Y:S01]  /*1ad80*/  ISETP.GT.AND P0, PT, R7, 0x3, PT ;  /* 0x000000030700780c */ /* 0x000fe20003f04270 */
[----:B------:R-:W-:-:S02]  /*1ad90*/  @P2 IMAD.MOV.U32 R15, RZ, RZ, R34 ;  /* 0x000000ffff0f2224 */ /* 0x000fc400078e0022 */
[----:B------:R-:W4:Y:S04]  /*1ada0*/  LDL R34, [R1+0x16cc] ;  /* 0x0016cc0001227983 */ /* 0x000f280000100800 */
[----:B------:R0:W4:Y:S06]  /*1adb0*/  @P2 LDG.E.U16 R108, desc[UR8][R14.64] ;  /* 0x000000080e6c2981 */ /* 0x00012c000c1e1500 */
[----:B0-----:R-:W-:-:S02]  /*1adc0*/  @P0 IMAD.MOV.U32 R14, RZ, RZ, R27 ;  /* 0x000000ffff0e0224 */ /* 0x001fc400078e001b */
[----:B------:R-:W-:Y:S01]  /*1add0*/  @P0 IMAD.MOV.U32 R15, RZ, RZ, R31 ;  /* 0x000000ffff0f0224 */ /* 0x000fe200078e001f */
[----:B------:R-:W4:Y:S04]  /*1ade0*/  LDL R27, [R1+0x16c8] ;  /* 0x0016c800011b7983 */ /* 0x000f280000100800 */
[----:B------:R-:W4:Y:S04]  /*1adf0*/  LDL R31, [R1+0x16c4] ;  /* 0x0016c400011f7983 */ /* 0x000f280000100800 */
[----:B------:R0:W4:Y:S02]  /*1ae00*/  @P0 LDG.E.U16 R119, desc[UR8][R14.64] ;  /* 0x000000080e770981 */ /* 0x000124000c1e1500 */
[----:B0-----:R-:W-:-:S02]  /*1ae10*/  @P0 IMAD.MOV.U32 R15, RZ, RZ, R24 ;  /* 0x000000ffff0f0224 */ /* 0x001fc400078e0018 */
[----:B------:R-:W4:Y:S01]  /*1ae20*/  LDL R24, [R1+0x16bc] ;  /* 0x0016bc0001187983 */ /* 0x000f220000100800 */
[----:B------:R-:W-:Y:S01]  /*1ae30*/  ISETP.GT.AND P1, PT, R7, 0x4, PT ;  /* 0x000000040700780c */ /* 0x000fe20003f24270 */
[----:B------:R-:W-:Y:S02]  /*1ae40*/  @P0 IMAD.MOV.U32 R14, RZ, RZ, R4 ;  /* 0x000000ffff0e0224 */ /* 0x000fe400078e0004 */
[----:B------:R-:W4:Y:S01]  /*1ae50*/  LDL R4, [R1+0x16c0] ;  /* 0x0016c00001047983 */ /* 0x000f220000100800 */
[----:B------:R-:W-:Y:S02]  /*1ae60*/  PRMT R120, RZ, 0x7610, R120 ;  /* 0x00007610ff787816 */ /* 0x000fe40000000078 */
[----:B------:R-:W-:-:S04]  /*1ae70*/  PRMT R144, RZ, 0x7610, R144 ;  /* 0x00007610ff907816 */ /* 0x000fc80000000090 */
[----:B------:R3:W4:Y:S03]  /*1ae80*/  @P0 LDG.E.U16 R120, desc[UR8][R14.64] ;  /* 0x000000080e780981 */ /* 0x000726000c1e1500 */
[----:B---3--:R-:W-:Y:S02]  /*1ae90*/  @P1 IMAD.MOV.U32 R14, RZ, RZ, R38 ;  /* 0x000000ffff0e1224 */ /* 0x008fe400078e0026 */
[----:B------:R-:W3:Y:S01]  /*1aea0*/  LDL R38, [R1+0x16b8] ;  /* 0x0016b80001267983 */ /* 0x000ee20000100800 */
[----:B--2---:R-:W-:-:S03]  /*1aeb0*/  @P1 IMAD.MOV.U32 R15, RZ, RZ, R41 ;  /* 0x000000ffff0f1224 */ /* 0x004fc600078e0029 */
[----:B------:R-:W2:Y:S04]  /*1aec0*/  LDL R41, [R1+0x16b4] ;  /* 0x0016b40001297983 */ /* 0x000ea80000100800 */
[----:B------:R4:W2:Y:S02]  /*1aed0*/  @P1 LDG.E.U16 R144, desc[UR8][R14.64] ;  /* 0x000000080e901981 */ /* 0x0008a4000c1e1500 */
[----:B----4-:R-:W-:Y:S02]  /*1aee0*/  @P1 IMAD.MOV.U32 R14, RZ, RZ, R32 ;  /* 0x000000ffff0e1224 */ /* 0x010fe400078e0020 */
[----:B------:R-:W4:Y:S01]  /*1aef0*/  LDL R32, [R1+0x16b0] ;  /* 0x0016b00001207983 */ /* 0x000f220000100800 */
[----:B------:R-:W-:Y:S01]  /*1af00*/  ISETP.GT.AND P2, PT, R7, 0x5, PT ;  /* 0x000000050700780c */ /* 0x000fe20003f44270 */
[----:B------:R-:W-:Y:S01]  /*1af10*/  @P1 IMAD.MOV.U32 R15, RZ, RZ, R34 ;  /* 0x000000ffff0f1224 */ /* 0x000fe200078e0022 */
[----:B------:R-:W-:Y:S01]  /*1af20*/  PRMT R143, RZ, 0x7610, R143 ;  /* 0x00007610ff8f7816 */ /* 0x000fe2000000008f */
[----:B------:R-:W4:Y:S01]  /*1af30*/  LDL R34, [R1+0x16ac] ;  /* 0x0016ac0001227983 */ /* 0x000f220000100800 */
[----:B------:R-:W-:-:S04]  /*1af40*/  PRMT R135, RZ, 0x7610, R135 ;  /* 0x00007610ff877816 */ /* 0x000fc80000000087 */
[----:B------:R0:W4:Y:S05]  /*1af50*/  @P1 LDG.E.U16 R143, desc[UR8][R14.64] ;  /* 0x000000080e8f1981 */ /* 0x00012a000c1e1500 */
[----:B0-----:R-:W-:Y:S02]  /*1af60*/  @P2 IMAD.MOV.U32 R14, RZ, RZ, R27 ;  /* 0x000000ffff0e2224 */ /* 0x001fe400078e001b */
[----:B------:R-:W4:Y:S01]  /*1af70*/  LDL R27, [R1+0x16a8] ;  /* 0x0016a800011b7983 */ /* 0x000f220000100800 */
[----:B------:R-:W-:-:S03]  /*1af80*/  @P2 IMAD.MOV.U32 R15, RZ, RZ, R31 ;  /* 0x000000ffff0f2224 */ /* 0x000fc600078e001f */
[----:B------:R-:W4:Y:S04]  /*1af90*/  LDL R31, [R1+0x16a4] ;  /* 0x0016a400011f7983 */ /* 0x000f280000100800 */
[----:B------:R0:W4:Y:S02]  /*1afa0*/  @P2 LDG.E.U16 R135, desc[UR8][R14.64] ;  /* 0x000000080e872981 */ /* 0x000124000c1e1500 */
[----:B0-----:R-:W-:Y:S02]  /*1afb0*/  @P2 IMAD.MOV.U32 R15, RZ, RZ, R24 ;  /* 0x000000ffff0f2224 */ /* 0x001fe400078e0018 */
[----:B------:R-:W4:Y:S01]  /*1afc0*/  LDL R24, [R1+0x169c] ;  /* 0x00169c0001187983 */ /* 0x000f220000100800 */
[----:B------:R-:W-:Y:S01]  /*1afd0*/  ISETP.GT.AND P0, PT, R7, 0x6, PT ;  /* 0x000000060700780c */ /* 0x000fe20003f04270 */
[----:B------:R-:W-:-:S02]  /*1afe0*/  @P2 IMAD.MOV.U32 R14, RZ, RZ, R4 ;  /* 0x000000ffff0e2224 */ /* 0x000fc400078e0004 */
        /* <DEDUP_REMOVED lines=27> */
[----:B------:R-:W-:-:S06]  /*1b1a0*/  PRMT R35, RZ, 0x7610, R35 ;  /* 0x00007610ff237816 */ /* 0x000fcc0000000023 */
        /* <DEDUP_REMOVED lines=9> */
[----:B------:R-:W-:-:S02]  /*1b240*/  @P2 IMAD.MOV.U32 R15, RZ, RZ, R34 ;  /* 0x000000ffff0f2224 */ /* 0x000fc400078e0022 */
[----:B------:R-:W4:Y:S01]  /*1b250*/  LDL R34, [R1+0x166c] ;  /* 0x00166c0001227983 */ /* 0x000f220000100800 */
[----:B------:R-:W-:-:S03]  /*1b260*/  PRMT R97, RZ, 0x7610, R97 ;  /* 0x00007610ff617816 */ /* 0x000fc60000000061 */
[----:B------:R0:W4:Y:S06]  /*1b270*/  @P2 LDG.E.U16 R17, desc[UR8][R14.64] ;  /* 0x000000080e112981 */ /* 0x00012c000c1e1500 */
        /* <DEDUP_REMOVED lines=243> */
[----:B------:R-:W-:-:S03]  /*1c1b0*/  PRMT R138, RZ, 0x7610, R138 ;  /* 0x00007610ff8a7816 */ /* 0x000fc6000000008a */
[----:B------:R3:W4:Y:S06]  /*1c1c0*/  @P0 LDG.E.U16 R2, desc[UR8][R14.64] ;  /* 0x000000080e020981 */ /* 0x00072c000c1e1500 */
        /* <DEDUP_REMOVED lines=43> */
[----:B------:R0:W4:Y:S01]  /*1c480*/  @P1 LDG.E.U16 R26, desc[UR8][R14.64] ;  /* 0x000000080e1a1981 */ /* 0x000122000c1e1500 */
[C---:B------:R-:W-:Y:S01]  /*1c490*/  ISETP.GT.AND P2, PT, R7.reuse, 0x20, PT ;  /* 0x000000200700780c */ /* 0x040fe20003f44270 */
[----:B0-----:R-:W-:Y:S02]  /*1c4a0*/  @P1 IMAD.MOV.U32 R15, RZ, RZ, R24 ;  /* 0x000000ffff0f1224 */ /* 0x001fe400078e0018 */
[----:B------:R-:W4:Y:S01]  /*1c4b0*/  LDL R24, [R1+0x14f4] ;  /* 0x0014f40001187983 */ /* 0x000f220000100800 */
[----:B------:R-:W-:Y:S01]  /*1c4c0*/  PRMT R25, RZ, 0x7610, R25 ;  /* 0x00007610ff197816 */ /* 0x000fe20000000019 */
[----:B------:R-:W-:Y:S01]  /*1c4d0*/  @P1 IMAD.MOV.U32 R14, RZ, RZ, R4 ;  /* 0x000000ffff0e1224 */ /* 0x000fe200078e0004 */
[----:B------:R-:W-:Y:S01]  /*1c4e0*/  ISETP.GT.AND P0, PT, R7, 0x21, PT ;  /* 0x000000210700780c */ /* 0x000fe20003f04270 */
[----:B------:R-:W4:Y:S01]  /*1c4f0*/  LDL R4, [R1+0x14f8] ;  /* 0x0014f80001047983 */ /* 0x000f220000100800 */
[----:B------:R-:W-:-:S03]  /*1c500*/  PRMT R91, RZ, 0x7610, R91 ;  /* 0x00007610ff5b7816 */ /* 0x000fc6000000005b */
[----:B------:R0:W4:Y:S01]  /*1c510*/  @P1 LDG.E.U16 R25, desc[UR8][R14.64] ;  /* 0x000000080e191981 */ /* 0x000122000c1e1500 */
[----:B------:R-:W-:Y:S01]  /*1c520*/  PRMT R92, RZ, 0x7610, R92 ;  /* 0x00007610ff5c7816 */ /* 0x000fe2000000005c */
[----:B0-----:R-:W-:Y:S02]  /*1c530*/  @P2 IMAD.MOV.U32 R14, RZ, RZ, R45 ;  /* 0x000000ffff0e2224 */ /* 0x001fe400078e002d */
[----:B------:R-:W-:Y:S01]  /*1c540*/  @P2 IMAD.MOV.U32 R15, RZ, RZ, R48 ;  /* 0x000000ffff0f2224 */ /* 0x000fe200078e0030 */
[----:B------:R-:W-:Y:S01]  /*1c550*/  PRMT R103, RZ, 0x7610, R103 ;  /* 0x00007610ff677816 */ /* 0x000fe20000000067 */
[----:B------:R-:W4:Y:S04]  /*1c560*/  LDL R45, [R1+0x134c] ;  /* 0x00134c00012d7983 */ /* 0x000f280000100800 */
[----:B------:R3:W4:Y:S02]  /*1c570*/  @P2 LDG.E.U16 R91, desc[UR8][R14.64] ;  /* 0x000000080e5b2981 */ /* 0x000724000c1e1500 */
[----:B---3--:R-:W-:-:S02]  /*1c580*/  @P2 IMAD.MOV.U32 R14, RZ, RZ, R38 ;  /* 0x000000ffff0e2224 */ /* 0x008fc400078e0026 */
        /* <DEDUP_REMOVED lines=10> */
[----:B------:R0:W4:Y:S02]  /*1c630*/  @P0 LDG.E.U16 R103, desc[UR8][R14.64] ;  /* 0x000000080e670981 */ /* 0x000124000c1e1500 */
[----:B0-----:R-:W-:Y:S02]  /*1c640*/  @P0 IMAD.MOV.U32 R14, RZ, RZ, R27 ;  /* 0x000000ffff0e0224 */ /* 0x001fe400078e001b */
[----:B------:R-:W4:Y:S01]  /*1c650*/  LDL R27, [R1+0x14e0] ;  /* 0x0014e000011b7983 */ /* 0x000f220000100800 */
[----:B------:R-:W-:-:S03]  /*1c660*/  @P0 IMAD.MOV.U32 R15, RZ, RZ, R31 ;  /* 0x000000ffff0f0224 */ /* 0x000fc600078e001f */
[----:B------:R-:W4:Y:S04]  /*1c670*/  LDL R31, [R1+0x14dc] ;  /* 0x0014dc00011f7983 */ /* 0x000f280000100800 */
[----:B------:R0:W4:Y:S02]  /*1c680*/  @P0 LDG.E.U16 R145, desc[UR8][R14.64] ;  /* 0x000000080e910981 */ /* 0x000124000c1e1500 */
[----:B0-----:R-:W-:Y:S02]  /*1c690*/  @P1 IMAD.MOV.U32 R15, RZ, RZ, R24 ;  /* 0x000000ffff0f1224 */ /* 0x001fe400078e0018 */
[----:B------:R-:W4:Y:S01]  /*1c6a0*/  LDL R24, [R1+0x14d4] ;  /* 0x0014d40001187983 */ /* 0x000f220000100800 */
[----:B------:R-:W-:Y:S01]  /*1c6b0*/  PRMT R115, RZ, 0x7610, R115 ;  /* 0x00007610ff737816 */ /* 0x000fe20000000073 */
[----:B------:R-:W-:Y:S01]  /*1c6c0*/  @P1 IMAD.MOV.U32 R14, RZ, RZ, R4 ;  /* 0x000000ffff0e1224 */ /* 0x000fe200078e0004 */
[----:B------:R-:W-:Y:S01]  /*1c6d0*/  ISETP.GT.AND P0, PT, R7, 0x23, PT ;  /* 0x000000230700780c */ /* 0x000fe20003f04270 */
[----:B------:R-:W4:Y:S01]  /*1c6e0*/  LDL R4, [R1+0x14d8] ;  /* 0x0014d80001047983 */ /* 0x000f220000100800 */
[----:B------:R-:W-:-:S03]  /*1c6f0*/  PRMT R116, RZ, 0x7610, R116 ;  /* 0x00007610ff747816 */ /* 0x000fc60000000074 */
[----:B------:R3:W4:Y:S02]  /*1c700*/  @P1 LDG.E.U16 R115, desc[UR8][R14.64] ;  /* 0x000000080e731981 */ /* 0x000724000c1e1500 */
        /* <DEDUP_REMOVED lines=32> */
[----:B------:R-:W-:Y:S01]  /*1c910*/  PRMT R127, RZ, 0x7610, R127 ;  /* 0x00007610ff7f7816 */ /* 0x000fe2000000007f */
[----:B------:R-:W-:Y:S01]  /*1c920*/  @P0 IMAD.MOV.U32 R15, RZ, RZ, R34 ;  /* 0x000000ffff0f0224 */ /* 0x000fe200078e0022 */
[----:B------:R-:W-:Y:S01]  /*1c930*/  ISETP.GT.AND P1, PT, R7, 0x26, PT ;  /* 0x000000260700780c */ /* 0x000fe20003f24270 */
        /* <DEDUP_REMOVED lines=89> */
[----:B------:R-:W4:Y:S04]  /*1ced0*/  LDL R4, [R1+0x1438] ;  /* 0x0014380001047983 */ /* 0x000f280000100800 */
        /* <DEDUP_REMOVED lines=10> */
[----:B------:R-:W4:Y:S04]  /*1cf80*/  LDL R34, [R1+0x1424] ;  /* 0x0014240001227983 */ /* 0x000f280000100800 */
        /* <DEDUP_REMOVED lines=148> */
[----:B------:R4:W3:Y:S02]  /*1d8d0*/  @P1 LDG.E.U16 R223, desc[UR8][R14.64] ;  /* 0x000000080edf1981 */ /* 0x0008e4000c1e1500 */
[----:B----4-:R-:W-:Y:S02]  /*1d8e0*/  @P0 IMAD.MOV.U32 R14, RZ, RZ, R32 ;  /* 0x000000ffff0e0224 */ /* 0x010fe400078e0020 */
[----:B------:R-:W4:Y:S01]  /*1d8f0*/  LDL R32, [R1+0x1348] ;  /* 0x0013480001207983 */ /* 0x000f220000100800 */
[----:B------:R-:W-:Y:S01]  /*1d900*/  ISETP.GT.AND P1, PT, R7, 0x3c, PT ;  /* 0x0000003c0700780c */ /* 0x000fe20003f24270 */
[----:B------:R-:W-:-:S02]  /*1d910*/  @P0 IMAD.MOV.U32 R15, RZ, RZ, R34 ;  /* 0x000000ffff0f0224 */ /* 0x000fc400078e0022 */
[----:B------:R-:W3:Y:S04]  /*1d920*/  LDL R34, [R1+0x133c] ;  /* 0x00133c0001227983 */ /* 0x000ee80000100800 */
[----:B------:R0:W3:Y:S02]  /*1d930*/  @P0 LDG.E.U16 R222, desc[UR8][R14.64] ;  /* 0x000000080ede0981 */ /* 0x0000e4000c1e1500 */
[----:B0-----:R-:W-:Y:S02]  /*1d940*/  @P0 IMAD.MOV.U32 R15, RZ, RZ, R31 ;  /* 0x000000ffff0f0224 */ /* 0x001fe400078e001f */
[----:B------:R-:W-:Y:S02]  /*1d950*/  @P0 IMAD.MOV.U32 R14, RZ, RZ, R24 ;  /* 0x000000ffff0e0224 */ /* 0x000fe400078e0018 */
[----:B------:R-:W3:Y:S04]  /*1d960*/  LDL R24, [R1+0x1340] ;  /* 0x0013400001187983 */ /* 0x000ee80000100800 */
[----:B------:R0:W3:Y:S02]  /*1d970*/  @P0 LDG.E.U16 R221, desc[UR8][R14.64] ;  /* 0x000000080edd0981 */ /* 0x0000e4000c1e1500 */
[----:B0-----:R-:W-:-:S02]  /*1d980*/  @P1 IMAD.MOV.U32 R15, RZ, RZ, R27 ;  /* 0x000000ffff0f1224 */ /* 0x001fc400078e001b */
[----:B------:R-:W3:Y:S01]  /*1d990*/  LDL R27, [R1+0x1334] ;  /* 0x00133400011b7983 */ /* 0x000ee20000100800 */
[----:B------:R-:W-:Y:S01]  /*1d9a0*/  ISETP.GT.AND P0, PT, R7, 0x3d, PT ;  /* 0x0000003d0700780c */ /* 0x000fe20003f04270 */
[----:B------:R-:W-:Y:S02]  /*1d9b0*/  @P1 IMAD.MOV.U32 R14, RZ, RZ, R4 ;  /* 0x000000ffff0e1224 */ /* 0x000fe400078e0004 */
[----:B------:R-:W3:Y:S04]  /*1d9c0*/  LDL R4, [R1+0x1338] ;  /* 0x0013380001047983 */ /* 0x000ee80000100800 */
[----:B------:R0:W3:Y:S04]  /*1d9d0*/  @P1 LDG.E.U16 R220, desc[UR8][R14.64] ;  /* 0x000000080edc1981 */ /* 0x0000e8000c1e1500 */
[----:B------:R-:W3:Y:S04]  /*1d9e0*/  LDL.LU R31, [R1+0x1330] ;  /* 0x00133000011f7983 */ /* 0x000ee80000300800 */
[----:B------:R-:W3:Y:S01]  /*1d9f0*/  LDL R48, [R1+0x1324] ;  /* 0x0013240001307983 */ /* 0x000ee20000100800 */
[----:B0-----:R-:W-:-:S03]  /*1da00*/  @P1 IMAD.MOV.U32 R15, RZ, RZ, R45 ;  /* 0x000000ffff0f1224 */ /* 0x001fc600078e002d */
[----:B------:R-:W3:Y:S01]  /*1da10*/  LDL R45, [R1+0x131c] ;  /* 0x00131c00012d7983 */ /* 0x000ee20000100800 */
[----:B--2---:R-:W-:-:S03]  /*1da20*/  @P1 IMAD.MOV.U32 R14, RZ, RZ, R41 ;  /* 0x000000ffff0e1224 */ /* 0x004fc600078e0029 */
[----:B------:R-:W2:Y:S04]  /*1da30*/  LDL R41, [R1+0x1714] ;  /* 0x0017140001297983 */ /* 0x000ea80000100800 */
[----:B------:R4:W2:Y:S02]  /*1da40*/  @P1 LDG.E.U16 R219, desc[UR8][R14.64] ;  /* 0x000000080edb1981 */ /* 0x0008a4000c1e1500 */
[----:B----4-:R-:W-:Y:S02]  /*1da50*/  @P0 IMAD.MOV.U32 R14, RZ, RZ, R32 ;  /* 0x000000ffff0e0224 */ /* 0x010fe400078e0020 */
[----:B------:R-:W4:Y:S01]  /*1da60*/  LDL R32, [R1+0x132c] ;  /* 0x00132c0001207983 */ /* 0x000f220000100800 */
[----:B------:R-:W-:Y:S01]  /*1da70*/  ISETP.GT.AND P1, PT, R7, 0x3e, PT ;  /* 0x0000003e0700780c */ /* 0x000fe20003f24270 */
[----:B---3--:R-:W-:-:S02]  /*1da80*/  @P0 IMAD.MOV.U32 R15, RZ, RZ, R38 ;  /* 0x000000ffff0f0224 */ /* 0x008fc400078e0026 */
[----:B------:R-:W3:Y:S04]  /*1da90*/  LDL R38, [R1+0x1b38] ;  /* 0x001b380001267983 */ /* 0x000ee80000100800 */
[----:B------:R0:W2:Y:S02]  /*1daa0*/  @P0 LDG.E.U16 R218, desc[UR8][R14.64] ;  /* 0x000000080eda0981 */ /* 0x0000a4000c1e1500 */
[----:B0-----:R-:W-:Y:S02]  /*1dab0*/  @P0 IMAD.MOV.U32 R15, RZ, RZ, R34 ;  /* 0x000000ffff0f0224 */ /* 0x001fe400078e0022 */
[----:B------:R-:W2:Y:S01]  /*1dac0*/  LDL R34, [R1+0x1b2c] ;  /* 0x001b2c0001227983 */ /* 0x000ea20000100800 */
[----:B------:R-:W-:-:S03]  /*1dad0*/  @P0 IMAD.MOV.U32 R14, RZ, RZ, R24 ;  /* 0x000000ffff0e0224 */ /* 0x000fc600078e0018 */
[----:B------:R-:W3:Y:S04]  /*1dae0*/  LDL R24, [R1+0x1328] ;  /* 0x0013280001187983 */ /* 0x000ee80000100800 */
[----:B------:R0:W2:Y:S02]  /*1daf0*/  @P0 LDG.E.U16 R217, desc[UR8][R14.64] ;  /* 0x000000080ed90981 */ /* 0x0000a4000c1e1500 */
[----:B0-----:R-:W-:Y:S02]  /*1db00*/  @P1 IMAD.MOV.U32 R15, RZ, RZ, R27 ;  /* 0x000000ffff0f1224 */ /* 0x001fe400078e001b */
[----:B------:R-:W2:Y:S01]  /*1db10*/  LDL R27, [R1+0x1320] ;  /* 0x00132000011b7983 */ /* 0x000ea20000100800 */
[----:B------:R-:W-:-:S05]  /*1db20*/  @P1 IMAD.MOV.U32 R14, RZ, RZ, R4 ;  /* 0x000000ffff0e1224 */ /* 0x000fca00078e0004 */
[----:B------:R4:W2:Y:S02]  /*1db30*/  @P1 LDG.E.U16 R216, desc[UR8][R14.64] ;  /* 0x000000080ed81981 */ /* 0x0008a4000c1e1500 */
[----:B----4-:R-:W-:Y:S02]  /*1db40*/  @P1 IMAD.MOV.U32 R15, RZ, RZ, R32 ;  /* 0x000000ffff0f1224 */ /* 0x010fe400078e0020 */
[----:B------:R-:W4:Y:S01]  /*1db50*/  LDL R32, [R1+0x1b3c] ;  /* 0x001b3c0001207983 */ /* 0x000f220000100800 */
[----:B------:R-:W0:Y:S01]  /*1db60*/  S2R R4, SR_TID.X ;  /* 0x0000000000047919 */ /* 0x000e220000002100 */
[----:B------:R-:W-:Y:S01]  /*1db70*/  ISETP.GT.AND P0, PT, R7, 0x3f, PT ;  /* 0x0000003f0700780c */ /* 0x000fe20003f04270 */
[----:B------:R-:W-:-:S05]  /*1db80*/  @P1 IMAD.MOV.U32 R14, RZ, RZ, R31 ;  /* 0x000000ffff0e1224 */ /* 0x000fca00078e001f */
[----:B------:R1:W4:Y:S07]  /*1db90*/  @P1 LDG.E.U16 R215, desc[UR8][R14.64] ;  /* 0x000000080ed71981 */ /* 0x00032e000c1e1500 */
[----:B-1----:R-:W-:Y:S02]  /*1dba0*/  @P0 IMAD.MOV.U32 R15, RZ, RZ, R48 ;  /* 0x000000ffff0f0224 */ /* 0x002fe400078e0030 */
[----:B------:R-:W4:Y:S01]  /*1dbb0*/  LDL R48, [R1+0x1b18] ;  /* 0x001b180001307983 */ /* 0x000f220000100800 */
[----:B---3--:R-:W-:Y:S01]  /*1dbc0*/  @P0 IMAD.MOV.U32 R14, RZ, RZ, R24 ;  /* 0x000000ffff0e0224 */ /* 0x008fe200078e0018 */
[----:B0-----:R-:W-:-:S02]  /*1dbd0*/  LOP3.LUT R4, R4, 0x3f, RZ, 0xc0, !PT ;  /* 0x0000003f04047812 */ /* 0x001fc400078ec0ff */
[----:B------:R-:W3:Y:S04]  /*1dbe0*/  LDL R24, [R1+0x1b1c] ;  /* 0x001b1c0001187983 */ /* 0x000ee80000100800 */
[----:B------:R2:W3:Y:S02]  /*1dbf0*/  @P0 LDG.E.U16 R214, desc[UR8][R14.64] ;  /* 0x000000080ed60981 */ /* 0x0004e4000c1e1500 */
[----:B--2---:R-:W-:Y:S02]  /*1dc00*/  @P0 IMAD.MOV.U32 R14, RZ, RZ, R27 ;  /* 0x000000ffff0e0224 */ /* 0x004fe400078e001b */
[----:B------:R-:W-:Y:S01]  /*1dc10*/  @P0 IMAD.MOV.U32 R15, RZ, RZ, R45 ;  /* 0x000000ffff0f0224 */ /* 0x000fe200078e002d */
[----:B------:R-:W-:Y:S01]  /*1dc20*/  ISETP.GE.AND P1, PT, R4, R7, PT ;  /* 0x000000070400720c */ /* 0x000fe20003f26270 */
[----:B------:R-:W2:Y:S04]  /*1dc30*/  LDL R45, [R1+0x1af8] ;  /* 0x001af800012d7983 */ /* 0x000ea80000100800 */
[----:B------:R0:W2:Y:S01]  /*1dc40*/  @P0 LDG.E.U16 R213, desc[UR8][R14.64] ;  /* 0x000000080ed50981 */ /* 0x0000a2000c1e1500 */
[----:B------:R-:W-:Y:S06]  /*1dc50*/  BAR.SYNC.DEFER_BLOCKING 0x0 ;  /* 0x0000000000007b1d */ /* 0x000fec0000010000 */
[----:B------:R-:W2:Y:S01]  /*1dc60*/  LDL R27, [R1+0x1afc] ;  /* 0x001afc00011b7983 */ /* 0x000ea20000100800 */
[----:B0-----:R-:W-:-:S03]  /*1dc70*/  @!P1 IMAD.MOV.U32 R15, RZ, RZ, R38 ;  /* 0x000000ffff0f9224 */ /* 0x001fc600078e0026 */
[----:B------:R-:W2:Y:S01]  /*1dc80*/  LDL R38, [R1+0x1ad8] ;  /* 0x001ad80001267983 */ /* 0x000ea20000100800 */
[----:B----4-:R-:W-:-:S03]  /*1dc90*/  @!P1 IMAD.MOV.U32 R14, RZ, RZ, R32 ;  /* 0x000000ffff0e9224 */ /* 0x010fc600078e0020 */
[----:B------:R-:W4:Y:S04]  /*1dca0*/  LDL R32, [R1+0x1adc] ;  /* 0x001adc0001207983 */ /* 0x000f280000100800 */
[----:B------:R0:W4:Y:S02]  /*1dcb0*/  @!P1 LDG.E.U16 R212, desc[UR8][R14.64] ;  /* 0x000000080ed49981 */ /* 0x000124000c1e1500 */
[----:B0-----:R-:W-:Y:S02]  /*1dcc0*/  @!P1 IMAD.MOV.U32 R14, RZ, RZ, R34 ;  /* 0x000000ffff0e9224 */ /* 0x001fe400078e0022 */
[----:B------:R-:W-:Y:S01]  /*1dcd0*/  @!P1 IMAD.MOV.U32 R15, RZ, RZ, R41 ;  /* 0x000000ffff0f9224 */ /* 0x000fe200078e0029 */
[----:B------:R-:W4:Y:S04]  /*1dce0*/  LDL R34, [R1+0x1abc] ;  /* 0x001abc0001227983 */ /* 0x000f280000100800 */
[----:B------:R-:W4:Y:S04]  /*1dcf0*/  LDL R41, [R1+0x1ab8] ;  /* 0x001ab80001297983 */ /* 0x000f280000100800 */
[----:B------:R0:W4:Y:S02]  /*1dd00*/  @!P1 LDG.E.U16 R211, desc[UR8][R14.64] ;  /* 0x000000080ed39981 */ /* 0x000124000c1e1500 */
[----:B0-----:R-:W-:-:S02]  /*1dd10*/  @!P1 IMAD.MOV.U32 R15, RZ, RZ, R48 ;  /* 0x000000ffff0f9224 */ /* 0x001fc400078e0030 */
[----:B------:R-:W4:Y:S01]  /*1dd20*/  LDL R48, [R1+0x1a98] ;  /* 0x001a980001307983 */ /* 0x000f220000100800 */
[----:B---3--:R-:W-:-:S03]  /*1dd30*/  @!P1 IMAD.MOV.U32 R14, RZ, RZ, R24 ;  /* 0x000000ffff0e9224 */ /* 0x008fc600078e0018 */
[----:B------:R-:W3:Y:S04]  /*1dd40*/  LDL R24, [R1+0x1a9c] ;  /* 0x001a9c0001187983 */ /* 0x000ee80000100800 */
[----:B------:R2:W3:Y:S02]  /*1dd50*/  @!P1 LDG.E.U16 R210, desc[UR8][R14.64] ;  /* 0x000000080ed29981 */ /* 0x0004e4000c1e1500 */
[----:B--2---:R-:W-:Y:S02]  /*1dd60*/  @!P1 IMAD.MOV.U32 R15, RZ, RZ, R45 ;  /* 0x000000ffff0f9224 */ /* 0x004fe400078e002d */
[----:B------:R-:W2:Y:S01]  /*1dd70*/  LDL R45, [R1+0x1a78] ;  /* 0x001a7800012d7983 */ /* 0x000ea20000100800 */
[----:B------:R-:W-:-:S03]  /*1dd80*/  @!P1 IMAD.MOV.U32 R14, RZ, RZ, R27 ;  /* 0x000000ffff0e9224 */ /* 0x000fc600078e001b */
[----:B------:R-:W2:Y:S04]  /*1dd90*/  LDL R27, [R1+0x1a7c] ;  /* 0x001a7c00011b7983 */ /* 0x000ea80000100800 */
[----:B------:R0:W2:Y:S02]  /*1dda0*/  @!P1 LDG.E.U16 R209, desc[UR8][R14.64] ;  /* 0x000000080ed19981 */ /* 0x0000a4000c1e1500 */
[----:B0-----:R-:W-:Y:S02]  /*1ddb0*/  @!P1 IMAD.MOV.U32 R15, RZ, RZ, R38 ;  /* 0x000000ffff0f9224 */ /* 0x001fe400078e0026 */
[----:B------:R-:W2:Y:S01]  /*1ddc0*/  LDL R38, [R1+0x1a58] ;  /* 0x001a580001267983 */ /* 0x000ea20000100800 */
[----:B----4-:R-:W-:-:S03]  /*1ddd0*/  @!P1 IMAD.MOV.U32 R14, RZ, RZ, R32 ;  /* 0x000000ffff0e9224 */ /* 0x010fc600078e0020 */
[----:B------:R-:W4:Y:S04]  /*1dde0*/  LDL R32, [R1+0x1a5c] ;  /* 0x001a5c0001207983 */ /* 0x000f280000100800 */
[----:B------:R0:W4:Y:S02]  /*1ddf0*/  @!P1 LDG.E.U16 R208, desc[UR8][R14.64] ;  /* 0x000000080ed09981 */ /* 0x000124000c1e1500 */
[----:B0-----:R-:W-:Y:S02]  /*1de00*/  @!P1 IMAD.MOV.U32 R14, RZ, RZ, R34 ;  /* 0x000000ffff0e9224 */ /* 0x001fe400078e0022 */
[----:B------:R-:W4:Y:S01]  /*1de10*/  LDL R34, [R1+0x1a3c] ;  /* 0x001a3c0001227983 */ /* 0x000f220000100800 */
[----:B------:R-:W-:-:S03]  /*1de20*/  @!P1 IMAD.MOV.U32 R15, RZ, RZ, R41 ;  /* 0x000000ffff0f9224 */ /* 0x000fc600078e0029 */
[----:B------:R-:W4:Y:S04]  /*1de30*/  LDL R41, [R1+0x1a38] ;  /* 0x001a380001297983 */ /* 0x000f280000100800 */
[----:B------:R0:W4:Y:S02]  /*1de40*/  @!P1 LDG.E.U16 R207, desc[UR8][R14.64] ;  /* 0x000000080ecf9981 */ /* 0x000124000c1e1500 */
[----:B0-----:R-:W-:Y:S02]  /*1de50*/  @!P1 IMAD.MOV.U32 R15, RZ, RZ, R48 ;  /* 0x000000ffff0f9224 */ /* 0x001fe400078e0030 */
        /* <DEDUP_REMOVED lines=240> */
[----:B---3--:R-:W-:Y:S02]  /*1ed60*/  @!P1 IMAD.MOV.U32 R14, RZ, RZ, R24 ;  /* 0x000000ffff0e9224 */ /* 0x008fe400078e0018 */
[----:B------:R-:W3:Y:S04]  /*1ed70*/  LDL.LU R24, [R1+0xfc8] ;  /* 0x000fc80001187983 */ /* 0x000ee80000300800 */
[----:B------:R2:W3:Y:S04]  /*1ed80*/  @!P1 LDG.E.U16 R158, desc[UR8][R14.64] ;  /* 0x000000080e9e9981 */ /* 0x0004e8000c1e1500 */
[----:B------:R-:W3:Y:S01]  /*1ed90*/  LDL.LU R48, [R1+0xfe8] ;  /* 0x000fe80001307983 */ /* 0x000ee20000300800 */
[----:B--2---:R-:W-:-:S02]  /*1eda0*/  @!P1 IMAD.MOV.U32 R15, RZ, RZ, R45 ;  /* 0x000000ffff0f9224 */ /* 0x004fc400078e002d */
[----:B------:R-:W-:Y:S02]  /*1edb0*/  @!P1 IMAD.MOV.U32 R14, RZ, RZ, R27 ;  /* 0x000000ffff0e9224 */ /* 0x000fe400078e001b */
[----:B------:R-:W2:Y:S04]  /*1edc0*/  LDL.LU R27, [R1+0xfac] ;  /* 0x000fac00011b7983 */ /* 0x000ea80000300800 */
[----:B------:R0:W2:Y:S04]  /*1edd0*/  @!P1 LDG.E.U16 R157, desc[UR8][R14.64] ;  /* 0x000000080e9d9981 */ /* 0x0000a8000c1e1500 */
[----:B------:R-:W2:Y:S01]  /*1ede0*/  LDL.LU R45, [R1+0xfcc] ;  /* 0x000fcc00012d7983 */ /* 0x000ea20000300800 */
[----:B0-----:R-:W-:-:S03]  /*1edf0*/  @!P1 IMAD.MOV.U32 R15, RZ, RZ, R38 ;  /* 0x000000ffff0f9224 */ /* 0x001fc600078e0026 */
[----:B------:R-:W2:Y:S01]  /*1ee00*/  LDL.LU R38, [R1+0xfa8] ;  /* 0x000fa80001267983 */ /* 0x000ea20000300800 */
[----:B----4-:R-:W-:-:S03]  /*1ee10*/  @!P1 IMAD.MOV.U32 R14, RZ, RZ, R32 ;  /* 0x000000ffff0e9224 */ /* 0x010fc600078e0020 */
[----:B------:R-:W4:Y:S04]  /*1ee20*/  LDL.LU R32, [R1+0xf88] ;  /* 0x000f880001207983 */ /* 0x000f280000300800 */
[----:B------:R0:W4:Y:S02]  /*1ee30*/  @!P1 LDG.E.U16 R156, desc[UR8][R14.64] ;  /* 0x000000080e9c9981 */ /* 0x000124000c1e1500 */
[----:B0-----:R-:W-:Y:S02]  /*1ee40*/  @!P1 IMAD.MOV.U32 R14, RZ, RZ, R34 ;  /* 0x000000ffff0e9224 */ /* 0x001fe400078e0022 */
[----:B------:R-:W-:Y:S02]  /*1ee50*/  @!P1 IMAD.MOV.U32 R15, RZ, RZ, R41 ;  /* 0x000000ffff0f9224 */ /* 0x000fe400078e0029 */
[----:B------:R-:W4:Y:S04]  /*1ee60*/  LDL.LU R41, [R1+0xf8c] ;  /* 0x000f8c0001297983 */ /* 0x000f280000300800 */
[----:B------:R-:W4:Y:S04]  /*1ee70*/  LDL.LU R34, [R1+0xf6c] ;  /* 0x000f6c0001227983 */ /* 0x000f280000300800 */
[----:B------:R0:W4:Y:S04]  /*1ee80*/  @!P1 LDG.E.U16 R155, desc[UR8][R14.64] ;  /* 0x000000080e9b9981 */ /* 0x000128000c1e1500 */
[----:B------:R-:W0:Y:S04]  /*1ee90*/  LDL R14, [R1+0x1008] ;  /* 0x00100800010e7983 */ /* 0x000e280000100800 */
[----:B------:R-:W0:Y:S02]  /*1eea0*/  LDL R15, [R1+0x100c] ;  /* 0x00100c00010f7983 */ /* 0x000e240000100800 */
[----:B0-----:R-:W-:-:S04]  /*1eeb0*/  @!P1 LOP3.LUT R15, R15, R14, RZ, 0x3c, !PT ;  /* 0x0000000e0f0f9212 */ /* 0x001fc800078e3cff */
[----:B------:R-:W-:-:S04]  /*1eec0*/  @!P1 LOP3.LUT R14, R15, R14, RZ, 0x3c, !PT ;  /* 0x0000000e0f0e9212 */ /* 0x000fc800078e3cff */
[----:B------:R-:W-:-:S05]  /*1eed0*/  @!P1 LOP3.LUT R15, R15, R14, RZ, 0x3c, !PT ;  /* 0x0000000e0f0f9212 */ /* 0x000fca00078e3cff */
[----:B------:R0:W4:Y:S04]  /*1eee0*/  @!P1 LDG.E.U16 R154, desc[UR8][R14.64] ;  /* 0x000000080e9a9981 */ /* 0x000128000c1e1500 */
[----:B------:R-:W0:Y:S02]  /*1eef0*/  LDL R15, [R1+0xfec] ;  /* 0x000fec00010f7983 */ /* 0x000e240000100800 */
[----:B0-----:R-:W-:Y:S02]  /*1ef00*/  @!P1 IMAD.MOV.U32 R14, RZ, RZ, R15 ;  /* 0x000000ffff0e9224 */ /* 0x001fe400078e000f */
[----:B---3--:R-:W-:-:S05]  /*1ef10*/  @!P1 IMAD.MOV.U32 R15, RZ, RZ, R48 ;  /* 0x000000ffff0f9224 */ /* 0x008fca00078e0030 */
[----:B------:R2:W3:Y:S02]  /*1ef20*/  @!P1 LDG.E.U16 R153, desc[UR8][R14.64] ;  /* 0x000000080e999981 */ /* 0x0004e4000c1e1500 */
[----:B--2---:R-:W-:Y:S02]  /*1ef30*/  @!P1 IMAD.MOV.U32 R14, RZ, RZ, R45 ;  /* 0x000000ffff0e9224 */ /* 0x004fe400078e002d */
[----:B------:R-:W-:-:S05]  /*1ef40*/  @!P1 IMAD.MOV.U32 R15, RZ, RZ, R24 ;  /* 0x000000ffff0f9224 */ /* 0x000fca00078e0018 */
[----:B------:R0:W2:Y:S02]  /*1ef50*/  @!P1 LDG.E.U16 R152, desc[UR8][R14.64] ;  /* 0x000000080e989981 */ /* 0x0000a4000c1e1500 */
[----:B0-----:R-:W-:Y:S02]  /*1ef60*/  @!P1 IMAD.MOV.U32 R14, RZ, RZ, R27 ;  /* 0x000000ffff0e9224 */ /* 0x001fe400078e001b */
[----:B------:R-:W-:-:S05]  /*1ef70*/  @!P1 IMAD.MOV.U32 R15, RZ, RZ, R38 ;  /* 0x000000ffff0f9224 */ /* 0x000fca00078e0026 */
[----:B------:R4:W2:Y:S02]  /*1ef80*/  @!P1 LDG.E.U16 R23, desc[UR8][R14.64] ;  /* 0x000000080e179981 */ /* 0x0008a4000c1e1500 */
[----:B----4-:R-:W-:Y:S02]  /*1ef90*/  @!P1 IMAD.MOV.U32 R14, RZ, RZ, R41 ;  /* 0x000000ffff0e9224 */ /* 0x010fe400078e0029 */
[----:B------:R-:W-:-:S05]  /*1efa0*/  @!P1 IMAD.MOV.U32 R15, RZ, RZ, R32 ;  /* 0x000000ffff0f9224 */ /* 0x000fca00078e0020 */
[----:B------:R0:W4:Y:S04]  /*1efb0*/  @!P1 LDG.E.U16 R22, desc[UR8][R14.64] ;  /* 0x000000080e169981 */ /* 0x000128000c1e1500 */
[----:B------:R-:W3:Y:S01]  /*1efc0*/  LDL R15, [R1+0xf68] ;  /* 0x000f6800010f7983 */ /* 0x000ee20000100800 */
[----:B0-----:R-:W-:-:S05]  /*1efd0*/  @!P1 IMAD.MOV.U32 R14, RZ, RZ, R34 ;  /* 0x000000ffff0e9224 */ /* 0x001fca00078e0022 */
[----:B---3--:R0:W3:Y:S04]  /*1efe0*/  @!P1 LDG.E.U16 R21, desc[UR8][R14.64] ;  /* 0x000000080e159981 */ /* 0x0080e8000c1e1500 */
[----:B------:R-:W0:Y:S04]  /*1eff0*/  LDL R14, [R1+0x1318] ;  /* 0x00131800010e7983 */ /* 0x000e280000100800 */
[----:B------:R-:W0:Y:S02]  /*1f000*/  LDL R15, [R1+0x1720] ;  /* 0x00172000010f7983 */ /* 0x000e240000100800 */
[----:B0-----:R-:W-:-:S04]  /*1f010*/  @!P1 LOP3.LUT R15, R15, R14, RZ, 0x3c, !PT ;  /* 0x0000000e0f0f9212 */ /* 0x001fc800078e3cff */
[----:B------:R-:W-:-:S04]  /*1f020*/  @!P1 LOP3.LUT R14, R15, R14, RZ, 0x3c, !PT ;  /* 0x0000000e0f0e9212 */ /* 0x000fc800078e3cff */
[----:B------:R-:W-:-:S05]  /*1f030*/  @!P1 LOP3.LUT R15, R15, R14, RZ, 0x3c, !PT ;  /* 0x0000000e0f0f9212 */ /* 0x000fca00078e3cff */
[----:B------:R0:W3:Y:S04]  /*1f040*/  @!P1 LDG.E.U16 R20, desc[UR8][R14.64] ;  /* 0x000000080e149981 */ /* 0x0000e8000c1e1500 */
[----:B------:R-:W0:Y:S04]  /*1f050*/  LDL R14, [R1+0x1710] ;  /* 0x00171000010e7983 */ /* 0x000e280000100800 */
[----:B------:R-:W0:Y:S04]  /*1f060*/  LDL R15, [R1+0x1b28] ;  /* 0x001b2800010f7983 */ /* 0x000e280000100800 */
[----:B------:R1:W-:Y:S02]  /*1f070*/  STS.U16 [R3+UR4+0x14000], R19 ;  /* 0x0140001303007988 */ /* 0x0003e40008000404 */
[----:B-1----:R-:W-:-:S02]  /*1f080*/  PRMT R19, RZ, 0x7610, R19 ;  /* 0x00007610ff137816 */ /* 0x002fc40000000013 */
        /* <DEDUP_REMOVED lines=30> */
[----:B------:R1:W-:Y:S04]  /*1f270*/  STS.U16 [R3+UR4+0x10800], R13 ;  /* 0x0108000d03007988 */ /* 0x0003e80008000404 */
[----:B------:R2:W-:Y:S01]  /*1f280*/  STS.U16 [R3+UR4+0x14800], R88 ;  /* 0x0148005803007988 */ /* 0x0005e20008000404 */
[----:B-1----:R-:W-:-:S03]  /*1f290*/  PRMT R13, RZ, 0x7610, R13 ;  /* 0x00007610ff0d7816 */ /* 0x002fc6000000000d */
[----:B------:R1:W-:Y:S04]  /*1f2a0*/  STS.U16 [R3+UR4+0x10c00], R89 ;  /* 0x010c005903007988 */ /* 0x0003e80008000404 */
[----:B--2---:R-:W2:Y:S04]  /*1f2b0*/  LDL.LU R88, [R1+0x2318] ;  /* 0x0023180001587983 */ /* 0x004ea80000300800 */
[----:B------:R4:W-:Y:S04]  /*1f2c0*/  STS.U16 [R3+UR4+0x14c00], R90 ;  /* 0x014c005a03007988 */ /* 0x0009e80008000404 */
[----:B------:R4:W-:Y:S04]  /*1f2d0*/  STS.U16 [R3+UR4+0x11000], R91 ;  /* 0x0110005b03007988 */ /* 0x0009e80008000404 */
[----:B------:R4:W-:Y:S04]  /*1f2e0*/  STS.U16 [R3+UR4+0x15000], R92 ;  /* 0x0150005c03007988 */ /* 0x0009e80008000404 */
[----:B------:R4:W-:Y:S04]  /*1f2f0*/  STS.U16 [R3+UR4+0x11400], R93 ;  /* 0x0114005d03007988 */ /* 0x0009e80008000404 */
[----:B------:R4:W-:Y:S04]  /*1f300*/  STS.U16 [R3+UR4+0x15400], R94 ;  /* 0x0154005e03007988 */ /* 0x0009e80008000404 */
[----:B------:R-:W-:Y:S04]  /*1f310*/  STS.U16 [R3+UR4+0x11800], R244 ;  /* 0x011800f403007988 */ /* 0x000fe80008000404 */
[----:B------:R-:W-:Y:S04]  /*1f320*/  STS.U16 [R3+UR4+0x15800], R243 ;  /* 0x015800f303007988 */ /* 0x000fe80008000404 */
[----:B------:R-:W-:Y:S04]  /*1f330*/  STS.U16 [R3+UR4+0x11c00], R228 ;  /* 0x011c00e403007988 */ /* 0x000fe80008000404 */
[----:B------:R-:W-:Y:S01]  /*1f340*/  STS.U16 [R3+UR4+0x15c00], R227 ;  /* 0x015c00e303007988 */ /* 0x000fe20008000404 */
[----:B0-----:R-:W-:-:S04]  /*1f350*/  @!P1 LOP3.LUT R15, R15, R14, RZ, 0x3c, !PT ;  /* 0x0000000e0f0f9212 */ /* 0x001fc800078e3cff */
[----:B------:R-:W-:-:S04]  /*1f360*/  @!P1 LOP3.LUT R14, R15, R14, RZ, 0x3c, !PT ;  /* 0x0000000e0f0e9212 */ /* 0x000fc800078e3cff */
[----:B------:R-:W-:-:S05]  /*1f370*/  @!P1 LOP3.LUT R15, R15, R14, RZ, 0x3c, !PT ;  /* 0x0000000e0f0f9212 */ /* 0x000fca00078e3cff */
[----:B------:R0:W3:Y:S04]  /*1f380*/  @!P1 LDG.E.U16 R13, desc[UR8][R14.64] ;  /* 0x000000080e0d9981 */ /* 0x0000e8000c1e1500 */
[----:B------:R-:W0:Y:S04]  /*1f390*/  LDL R14, [R1+0x1a90] ;  /* 0x001a9000010e7983 */ /* 0x000e280000100800 */
[----:B------:R-:W0:Y:S04]  /*1f3a0*/  LDL R15, [R1+0x1a94] ;  /* 0x001a9400010f7983 */ /* 0x000e280000100800 */
[----:B-1----:R-:W2:Y:S04]  /*1f3b0*/  LDL.LU R89, [R1+0x2314] ;  /* 0x0023140001597983 */ /* 0x002ea80000300800 */
[----:B----4-:R-:W4:Y:S04]  /*1f3c0*/  LDL.LU R90, [R1+0x2310] ;  /* 0x00231000015a7983 */ /* 0x010f280000300800 */
[----:B------:R-:W3:Y:S04]  /*1f3d0*/  LDL.LU R91, [R1+0x230c] ;  /* 0x00230c00015b7983 */ /* 0x000ee80000300800 */
[----:B------:R-:W2:Y:S04]  /*1f3e0*/  LDL.LU R92, [R1+0x2308] ;  /* 0x00230800015c7983 */ /* 0x000ea80000300800 */
[----:B------:R-:W4:Y:S04]  /*1f3f0*/  LDL.LU R93, [R1+0x2304] ;  /* 0x00230400015d7983 */ /* 0x000f280000300800 */
[----:B------:R-:W3:Y:S04]  /*1f400*/  LDL.LU R94, [R1+0x2300] ;  /* 0x00230000015e7983 */ /* 0x000ee80000300800 */
[----:B------:R1:W-:Y:S04]  /*1f410*/  STL [R1+0x1b88], R3 ;  /* 0x001b880301007387 */ /* 0x0003e80000100800 */
[----:B-1----:R-:W2:Y:S01]  /*1f420*/  LDL R3, [R1+0x1b78] ;  /* 0x001b780001037983 */ /* 0x002ea20000100800 */
[----:B------:R-:W-:-:S02]  /*1f430*/  PRMT R7, RZ, 0x7610, R7 ;  /* 0x00007610ff077816 */ /* 0x000fc40000000007 */
[----:B0-----:R-:W-:-:S04]  /*1f440*/  @!P1 LOP3.LUT R15, R15, R14, RZ, 0x3c, !PT ;  /* 0x0000000e0f0f9212 */ /* 0x001fc800078e3cff */
[----:B------:R-:W-:-:S04]  /*1f450*/  @!P1 LOP3.LUT R14, R15, R14, RZ, 0x3c, !PT ;  /* 0x0000000e0f0e9212 */ /* 0x000fc800078e3cff */
[----:B------:R-:W-:-:S05]  /*1f460*/  @!P1 LOP3.LUT R15, R15, R14, RZ, 0x3c, !PT ;  /* 0x0000000e0f0f9212 */ /* 0x000fca00078e3cff */
[----:B------:R0:W4:Y:S02]  /*1f470*/  @!P1 LDG.E.U16 R7, desc[UR8][R14.64] ;  /* 0x000000080e079981 */ /* 0x000124000c1e1500 */
[----:B0-----:R-:W0:Y:S02]  /*1f480*/  S2R R14, SR_TID.X ;  /* 0x00000000000e7919 */ /* 0x001e240000002100 */
[----:B--2---:R1:W-:Y:S04]  /*1f490*/  STS.U16 [R3+UR4+0x10080], R95 ;  /* 0x0100805f03007988 */ /* 0x0043e80008000404 */
[----:B------:R-:W-:Y:S04]  /*1f4a0*/  STS.U16 [R3+UR4+0x14080], R96 ;  /* 0x0140806003007988 */ /* 0x000fe80008000404 */
[----:B------:R-:W-:Y:S04]  /*1f4b0*/  STS.U16 [R3+UR4+0x10480], R97 ;  /* 0x0104806103007988 */ /* 0x000fe80008000404 */
[----:B------:R-:W-:Y:S04]  /*1f4c0*/  STS.U16 [R3+UR4+0x14480], R98 ;  /* 0x0144806203007988 */ /* 0x000fe80008000404 */
[----:B------:R-:W-:Y:S04]  /*1f4d0*/  STS.U16 [R3+UR4+0x10880], R99 ;  /* 0x0108806303007988 */ /* 0x000fe80008000404 */
[----:B------:R-:W-:Y:S04]  /*1f4e0*/  STS.U16 [R3+UR4+0x14880], R100 ;  /* 0x0148806403007988 */ /* 0x000fe80008000404 */
[----:B------:R-:W-:Y:S04]  /*1f4f0*/  STS.U16 [R3+UR4+0x10c80], R101 ;  /* 0x010c806503007988 */ /* 0x000fe80008000404 */
[----:B------:R-:W-:Y:S04]  /*1f500*/  STS.U16 [R3+UR4+0x14c80], R102 ;  /* 0x014c806603007988 */ /* 0x000fe80008000404 */
[----:B------:R-:W-:Y:S04]  /*1f510*/  STS.U16 [R3+UR4+0x11080], R103 ;  /* 0x0110806703007988 */ /* 0x000fe80008000404 */
[----:B------:R2:W-:Y:S01]  /*1f520*/  STS.U16 [R3+UR4+0x15080], R145 ;  /* 0x0150809103007988 */ /* 0x0005e20008000404 */
[----:B0-----:R-:W-:-:S03]  /*1f530*/  LOP3.LUT R14, R14, 0x40, RZ, 0xc0, !PT ;  /* 0x000000400e0e7812 */ /* 0x001fc600078ec0ff */
[----:B-1----:R-:W3:Y:S01]  /*1f540*/  LDL.LU R95, [R1+0x22fc] ;  /* 0x0022fc00015f7983 */ /* 0x002ee20000300800 */
[----:B--2---:R-:W0:Y:S03]  /*1f550*/  S2R R145, SR_TID.X ;  /* 0x0000000000917919 */ /* 0x004e260000002100 */
[----:B------:R-:W-:Y:S04]  /*1f560*/  STS.U16 [R3+UR4+0x11480], R104 ;  /* 0x0114806803007988 */ /* 0x000fe80008000404 */
[----:B------:R-:W-:Y:S04]  /*1f570*/  STS.U16 [R3+UR4+0x15480], R106 ;  /* 0x0154806a03007988 */ /* 0x000fe80008000404 */
[----:B------:R-:W-:Y:S04]  /*1f580*/  STS.U16 [R3+UR4+0x11880], R242 ;  /* 0x011880f203007988 */ /* 0x000fe80008000404 */
[----:B------:R-:W-:Y:S04]  /*1f590*/  STS.U16 [R3+UR4+0x15880], R241 ;  /* 0x015880f103007988 */ /* 0x000fe80008000404 */
[----:B------:R-:W-:Y:S04]  /*1f5a0*/  STS.U16 [R3+UR4+0x11c80], R226 ;  /* 0x011c80e203007988 */ /* 0x000fe80008000404 */
[----:B------:R1:W-:Y:S04]  /*1f5b0*/  STS.U16 [R3+UR4+0x15c80], R225 ;  /* 0x015c80e103007988 */ /* 0x0003e80008000404 */
[----:B------:R-:W2:Y:S01]  /*1f5c0*/  LDL.LU R96, [R1+0x22f8] ;  /* 0x0022f80001607983 */ /* 0x000ea20000300800 */
[----:B0-----:R-:W-:-:S03]  /*1f5d0*/  LOP3.LUT R145, R145, 0x3f, RZ, 0xc0, !PT ;  /* 0x0000003f91917812 */ /* 0x001fc600078ec0ff */
[----:B------:R-:W4:Y:S01]  /*1f5e0*/  LDL.LU R97, [R1+0x22f4] ;  /* 0x0022f40001617983 */ /* 0x000f220000300800 */
[----:B-1----:R-:W0:Y:S01]  /*1f5f0*/  S2R R3, SR_TID.X ;  /* 0x0000000000037919 */ /* 0x002e220000002100 */
[C---:B------:R-:W-:Y:S02]  /*1f600*/  IMAD.SHL.U32 R15, R145.reuse, 0x2, RZ ;  /* 0x00000002910f7824 */ /* 0x040fe400078e00ff */
[----:B------:R-:W3:Y:S02]  /*1f610*/  LDL.LU R98, [R1+0x22f0] ;  /* 0x0022f00001627983 */ /* 0x000ee40000300800 */
[----:B------:R-:W-:Y:S02]  /*1f620*/  IMAD R14, R14, 0x80, R15 ;  /* 0x000000800e0e7824 */ /* 0x000fe400078e020f */
[----:B------:R-:W-:Y:S01]  /*1f630*/  IMAD.SHL.U32 R145, R145, 0x2, RZ ;  /* 0x0000000291917824 */ /* 0x000fe200078e00ff */
[----:B------:R-:W2:Y:S02]  /*1f640*/  LDL.LU R99, [R1+0x22ec] ;  /* 0x0022ec0001637983 */ /* 0x000ea40000300800 */
[----:B------:R-:W-:-:S02]  /*1f650*/  LOP3.LUT R14, R14, 0x20, RZ, 0x3c, !PT ;  /* 0x000000200e0e7812 */ /* 0x000fc400078e3cff */
[----:B------:R-:W4:Y:S04]  /*1f660*/  LDL.LU R100, [R1+0x22e8] ;  /* 0x0022e80001647983 */ /* 0x000f280000300800 */
[----:B------:R-:W-:Y:S04]  /*1f670*/  STS.U16 [R14+UR4+0x10100], R107 ;  /* 0x0101006b0e007988 */ /* 0x000fe80008000404 */
[----:B------:R-:W-:Y:S04]  /*1f680*/  STS.U16 [R14+UR4+0x14100], R108 ;  /* 0x0141006c0e007988 */ /* 0x000fe80008000404 */
[----:B------:R-:W-:Y:S04]  /*1f690*/  STS.U16 [R14+UR4+0x10500], R109 ;  /* 0x0105006d0e007988 */ /* 0x000fe80008000404 */
[----:B------:R-:W-:Y:S01]  /*1f6a0*/  STS.U16 [R14+UR4+0x14500], R110 ;  /* 0x0145006e0e007988 */ /* 0x000fe20008000404 */
[----:B0-----:R-:W-:-:S03]  /*1f6b0*/  LOP3.LUT R3, R3, 0x40, RZ, 0xc0, !PT ;  /* 0x0000004003037812 */ /* 0x001fc600078ec0ff */
[----:B------:R-:W-:Y:S04]  /*1f6c0*/  STS.U16 [R14+UR4+0x10900], R111 ;  /* 0x0109006f0e007988 */ /* 0x000fe80008000404 */
[----:B------:R-:W-:Y:S01]  /*1f6d0*/  STS.U16 [R14+UR4+0x14900], R112 ;  /* 0x014900700e007988 */ /* 0x000fe20008000404 */
[----:B------:R-:W-:-:S03]  /*1f6e0*/  IMAD R3, R3, 0x80, R145 ;  /* 0x0000008003037824 */ /* 0x000fc600078e0291 */
[----:B------:R-:W-:Y:S04]  /*1f6f0*/  STS.U16 [R14+UR4+0x10d00], R113 ;  /* 0x010d00710e007988 */ /* 0x000fe80008000404 */
[----:B------:R-:W-:Y:S01]  /*1f700*/  STS.U16 [R14+UR4+0x14d00], R114 ;  /* 0x014d00720e007988 */ /* 0x000fe20008000404 */
[----:B------:R-:W-:-:S03]  /*1f710*/  LOP3.LUT R3, R3, 0x30, RZ, 0x3c, !PT ;  /* 0x0000003003037812 */ /* 0x000fc600078e3cff */
[----:B------:R-:W-:Y:S04]  /*1f720*/  STS.U16 [R14+UR4+0x11100], R115 ;  /* 0x011100730e007988 */ /* 0x000fe80008000404 */
[----:B------:R-:W-:Y:S04]  /*1f730*/  STS.U16 [R14+UR4+0x15100], R116 ;  /* 0x015100740e007988 */ /* 0x000fe80008000404 */
[----:B------:R-:W-:Y:S04]  /*1f740*/  STS.U16 [R14+UR4+0x11500], R117 ;  /* 0x011500750e007988 */ /* 0x000fe80008000404 */
[----:B------:R-:W-:Y:S04]  /*1f750*/  STS.U16 [R14+UR4+0x15500], R118 ;  /* 0x015500760e007988 */ /* 0x000fe80008000404 */
[----:B------:R-:W-:Y:S04]  /*1f760*/  STS.U16 [R14+UR4+0x11900], R240 ;  /* 0x011900f00e007988 */ /* 0x000fe80008000404 */
[----:B------:R-:W-:Y:S04]  /*1f770*/  STS.U16 [R14+UR4+0x15900], R239 ;  /* 0x015900ef0e007988 */ /* 0x000fe80008000404 */
[----:B------:R-:W-:Y:S04]  /*1f780*/  STS.U16 [R14+UR4+0x11d00], R224 ;  /* 0x011d00e00e007988 */ /* 0x000fe80008000404 */
[----:B------:R0:W-:Y:S04]  /*1f790*/  STS.U16 [R14+UR4+0x15d00], R223 ;  /* 0x015d00df0e007988 */ /* 0x0001e80008000404 */
        /* <DEDUP_REMOVED lines=10> */
[----:B0-----:R-:W0:Y:S03]  /*1f840*/  S2R R14, SR_TID.X ;  /* 0x00000000000e7919 */ /* 0x001e260000002100 */
[----:B------:R-:W3:Y:S01]  /*1f850*/  LDL.LU R101, [R1+0x22e4] ;  /* 0x0022e40001657983 */ /* 0x000ee20000300800 */
[----:B-1----:R-:W1:Y:S03]  /*1f860*/  S2R R147, SR_TID.X ;  /* 0x0000000000937919 */ /* 0x002e660000002100 */
[----:B------:R-:W-:Y:S04]  /*1f870*/  STS.U16 [R3+UR4+0x11580], R12 ;  /* 0x0115800c03007988 */ /* 0x000fe80008000404 */
[----:B------:R-:W-:Y:S04]  /*1f880*/  STS.U16 [R3+UR4+0x15580], R146 ;  /* 0x0155809203007988 */ /* 0x000fe80008000404 */
[----:B------:R-:W-:Y:S01]  /*1f890*/  STS.U16 [R3+UR4+0x11980], R238 ;  /* 0x011980ee03007988 */ /* 0x000fe20008000404 */
[----:B------:R-:W-:-:S02]  /*1f8a0*/  PRMT R77, RZ, 0x7610, R77 ;  /* 0x00007610ff4d7816 */ /* 0x000fc4000000004d */
[----:B------:R-:W-:Y:S01]  /*1f8b0*/  PRMT R76, RZ, 0x7610, R76 ;  /* 0x00007610ff4c7816 */ /* 0x000fe2000000004c */
[----:B------:R-:W-:Y:S01]  /*1f8c0*/  STS.U16 [R3+UR4+0x15980], R237 ;  /* 0x015980ed03007988 */ /* 0x000fe20008000404 */
[----:B------:R-:W-:Y:S02]  /*1f8d0*/  PRMT R75, RZ, 0x7610, R75 ;  /* 0x00007610ff4b7816 */ /* 0x000fe4000000004b */
[----:B------:R-:W-:Y:S01]  /*1f8e0*/  PRMT R74, RZ, 0x7610, R74 ;  /* 0x00007610ff4a7816 */ /* 0x000fe2000000004a */
[----:B------:R-:W-:Y:S01]  /*1f8f0*/  STS.U16 [R3+UR4+0x11d80], R222 ;  /* 0x011d80de03007988 */ /* 0x000fe20008000404 */
[----:B----4-:R-:W-:-:S03]  /*1f900*/  PRMT R100, RZ, 0x7610, R100 ;  /* 0x00007610ff647816 */ /* 0x010fc60000000064 */
[----:B------:R4:W-:Y:S01]  /*1f910*/  STS.U16 [R3+UR4+0x15d80], R221 ;  /* 0x015d80dd03007988 */ /* 0x0009e20008000404 */
[----:B-1----:R-:W-:Y:S02]  /*1f920*/  LOP3.LUT R147, R147, 0x3f, RZ, 0xc0, !PT ;  /* 0x0000003f93937812 */ /* 0x002fe400078ec0ff */
[----:B------:R-:W-:Y:S01]  /*1f930*/  PRMT R73, RZ, 0x7610, R73 ;  /* 0x00007610ff497816 */ /* 0x000fe20000000049 */
[----:B------:R-:W3:Y:S01]  /*1f940*/  LDL.LU R102, [R1+0x22e0] ;  /* 0x0022e00001667983 */ /* 0x000ee20000300800 */
[----:B0-----:R-:W-:Y:S02]  /*1f950*/  LOP3.LUT R14, R14, 0x40, RZ, 0xc0, !PT ;  /* 0x000000400e0e7812 */ /* 0x001fe400078ec0ff */
[----:B------:R-:W-:Y:S02]  /*1f960*/  PRMT R72, RZ, 0x7610, R72 ;  /* 0x00007610ff487816 */ /* 0x000fe40000000048 */
[----:B------:R-:W-:Y:S01]  /*1f970*/  PRMT R71, RZ, 0x7610, R71 ;  /* 0x00007610ff477816 */ /* 0x000fe20000000047 */
[----:B----4-:R-:W0:Y:S01]  /*1f980*/  S2R R3, SR_TID.X ;  /* 0x0000000000037919 */ /* 0x010e220000002100 */
[----:B------:R-:W-:Y:S01]  /*1f990*/  IMAD.SHL.U32 R15, R147, 0x2, RZ ;  /* 0x00000002930f7824 */ /* 0x000fe200078e00ff */
[----:B--2---:R-:W-:-:S02]  /*1f9a0*/  PRMT R99, RZ, 0x7610, R99 ;  /* 0x00007610ff637816 */ /* 0x004fc40000000063 */
[----:B------:R-:W-:Y:S01]  /*1f9b0*/  PRMT R70, RZ, 0x7610, R70 ;  /* 0x00007610ff467816 */ /* 0x000fe20000000046 */
[----:B------:R-:W-:Y:S01]  /*1f9c0*/  IMAD R14, R14, 0x80, R15 ;  /* 0x000000800e0e7824 */ /* 0x000fe200078e020f */
[----:B------:R-:W2:Y:S01]  /*1f9d0*/  LDL.LU R103, [R1+0x22dc] ;  /* 0x0022dc0001677983 */ /* 0x000ea20000300800 */
[----:B---3--:R-:W-:Y:S02]  /*1f9e0*/  PRMT R98, RZ, 0x7610, R98 ;  /* 0x00007610ff627816 */ /* 0x008fe40000000062 */
        /* <DEDUP_REMOVED lines=28> */
[----:B------:R-:W-:Y:S01]  /*1fbb0*/  PRMT R51, RZ, 0x7610, R51 ;  /* 0x00007610ff337816 */ /* 0x000fe20000000033 */
[----:B------:R-:W-:Y:S01]  /*1fbc0*/  UMOV UR48, UR44 ;  /* 0x0000002c00307c82 */ /* 0x000fe20008000000 */
[----:B------:R-:W-:Y:S01]  /*1fbd0*/  LOP3.LUT R14, R14, 0x40, RZ, 0x3c, !PT ;  /* 0x000000400e0e7812 */ /* 0x000fe200078e3cff */
[----:B------:R-:W-:Y:S01]  /*1fbe0*/  UMOV UR49, UR45 ;  /* 0x0000002d00317c82 */ /* 0x000fe20008000000 */
[----:B0-----:R-:W-:Y:S01]  /*1fbf0*/  LOP3.LUT R3, R3, 0x40, RZ, 0xc0, !PT ;  /* 0x0000004003037812 */ /* 0x001fe200078ec0ff */
[----:B------:R-:W-:Y:S01]  /*1fc00*/  IMAD.SHL.U32 R15, R4, 0x2, RZ ;  /* 0x00000002040f7824 */ /* 0x000fe200078e00ff */
[----:B------:R-:W3:Y:S01]  /*1fc10*/  LDL.LU R104, [R1+0x22d8] ;  /* 0x0022d80001687983 */ /* 0x000ee20000300800 */
[----:B------:R-:W-:Y:S01]  /*1fc20*/  PRMT R97, RZ, 0x7610, R97 ;  /* 0x00007610ff617816 */ /* 0x000fe20000000061 */
[----:B------:R-:W-:Y:S01]  /*1fc30*/  UMOV UR12, UR24 ;  /* 0x00000018000c7c82 */ /* 0x000fe20008000000 */
[----:B------:R-:W-:Y:S01]  /*1fc40*/  PRMT R96, RZ, 0x7610, R96 ;  /* 0x00007610ff607816 */ /* 0x000fe20000000060 */
[----:B------:R-:W-:Y:S01]  /*1fc50*/  STS.U16 [R14+UR4+0x10200], R144 ;  /* 0x010200900e007988 */ /* 0x000fe20008000404 */
        /* <DEDUP_REMOVED lines=21> */
[----:B------:R-:W-:Y:S01]  /*1fdb0*/  UIADD3.64 UR40, UR24, 0x180, URZ ;  /* 0x0000018018287897 */ /* 0x000fe2000fffe03f */
        /* <DEDUP_REMOVED lines=13> */
[----:B------:R0:W-:Y:S01]  /*1fe90*/  STS.U16 [R14+UR4+0x15200], R105 ;  /* 0x015200690e007988 */ /* 0x0001e20008000404 */
[----:B------:R-:W-:Y:S01]  /*1fea0*/  PRMT R225, RZ, 0x7610, R225 ;  /* 0x00007610ffe17816 */ /* 0x000fe200000000e1 */
[----:B------:R-:W-:Y:S01]  /*1feb0*/  UMOV UR38, UR26 ;  /* 0x0000001a00267c82 */ /* 0x000fe20008000000 */
[----:B------:R-:W-:Y:S01]  /*1fec0*/  PRMT R224, RZ, 0x7610, R224 ;  /* 0x00007610ffe07816 */ /* 0x000fe200000000e0 */
[----:B------:R-:W4:Y:S01]  /*1fed0*/  LDL.LU R106, [R1+0x22d4] ;  /* 0x0022d400016a7983 */ /* 0x000f220000300800 */
[----:B------:R-:W-:Y:S01]  /*1fee0*/  PRMT R223, RZ, 0x7610, R223 ;  /* 0x00007610ffdf7816 */ /* 0x000fe200000000df */
[----:B------:R-:W-:Y:S01]  /*1fef0*/  UMOV UR39, UR27 ;  /* 0x0000001b00277c82 */ /* 0x000fe20008000000 */
[----:B------:R-:W1:Y:S01]  /*1ff00*/  LDC R12, c[0x0][0x238] ;  /* 0x00008e00ff0c7b82 */ /* 0x000e620000000800 */
[----:B0-----:R-:W-:Y:S01]  /*1ff10*/  IMAD.SHL.U32 R105, R147, 0x2, RZ ;  /* 0x0000000293697824 */ /* 0x001fe200078e00ff */
[----:B------:R-:W-:Y:S03]  /*1ff20*/  STS.U16 [R14+UR4+0x11600], R252 ;  /* 0x011600fc0e007988 */ /* 0x000fe60008000404 */
[----:B------:R-:W-:Y:S01]  /*1ff30*/  IMAD R3, R3, 0x80, R105 ;  /* 0x0000008003037824 */ /* 0x000fe200078e0269 */
[----:B------:R-:W-:Y:S04]  /*1ff40*/  STS.U16 [R14+UR4+0x15600], R251 ;  /* 0x015600fb0e007988 */ /* 0x000fe80008000404 */
[----:B------:R-:W-:Y:S01]  /*1ff50*/  LOP3.LUT R3, R3, 0x50, RZ, 0x3c, !PT ;  /* 0x0000005003037812 */ /* 0x000fe200078e3cff */
[----:B------:R-:W-:Y:S04]  /*1ff60*/  STS.U16 [R14+UR4+0x11a00], R236 ;  /* 0x011a00ec0e007988 */ /* 0x000fe80008000404 */
[----:B------:R-:W-:Y:S04]  /*1ff70*/  STS.U16 [R14+UR4+0x15a00], R235 ;  /* 0x015a00eb0e007988 */ /* 0x000fe80008000404 */
[----:B------:R-:W-:Y:S04]  /*1ff80*/  STS.U16 [R14+UR4+0x11e00], R220 ;  /* 0x011e00dc0e007988 */ /* 0x000fe80008000404 */
[----:B------:R0:W-:Y:S04]  /*1ff90*/  STS.U16 [R14+UR4+0x15e00], R219 ;  /* 0x015e00db0e007988 */ /* 0x0001e80008000404 */
[----:B------:R-:W-:Y:S04]  /*1ffa0*/  STS.U16 [R3+UR4+0x10280], R135 ;  /* 0x0102808703007988 */ /* 0x000fe80008000404 */
[----:B------:R-:W-:Y:S01]  /*1ffb0*/  STS.U16 [R3+UR4+0x14280], R134 ;  /* 0x0142808603007988 */ /* 0x000fe20008000404 */
[----:B0-----:R-:W0:Y:S03]  /*1ffc0*/  S2R R14, SR_TID.X ;  /* 0x00000000000e7919 */ /* 0x001e260000002100 */
        /* <DEDUP_REMOVED lines=14> */
[----:B------:R-:W4:Y:S01]  /*200b0*/  LDL.LU R107, [R1+0x22d0] ;  /* 0x0022d000016b7983 */ /* 0x000f220000300800 */
[----:B0-----:R-:W-:-:S03]  /*200c0*/  LOP3.LUT R14, R14, 0x40, RZ, 0xc0, !PT ;  /* 0x000000400e0e7812 */ /* 0x001fc600078ec0ff */
[----:B------:R-:W4:Y:S01]  /*200d0*/  LDL.LU R108, [R1+0x22cc] ;  /* 0x0022cc00016c7983 */ /* 0x000f220000300800 */
[----:B-1----:R-:W0:Y:S01]  /*200e0*/  S2R R3, SR_TID.X ;  /* 0x0000000000037919 */ /* 0x002e220000002100 */
[----:B------:R-:W-:Y:S02]  /*200f0*/  IMAD R14, R14, 0x80, R15 ;  /* 0x000000800e0e7824 */ /* 0x000fe400078e020f */
[----:B------:R-:W4:Y:S03]  /*20100*/  LDL.LU R109, [R1+0x22c8] ;  /* 0x0022c800016d7983 */ /* 0x000f260000300800 */
[----:B------:R-:W-:Y:S01]  /*20110*/  LOP3.LUT R14, R14, 0x60, RZ, 0x3c, !PT ;  /* 0x000000600e0e7812 */ /* 0x000fe200078e3cff */
[----:B------:R-:W4:Y:S01]  /*20120*/  LDL.LU R110, [R1+0x22c4] ;  /* 0x0022c400016e7983 */ /* 0x000f220000300800 */
[----:B------:R-:W-:-:S03]  /*20130*/  IMAD.SHL.U32 R4, R4, 0x2, RZ ;  /* 0x0000000204047824 */ /* 0x000fc600078e00ff */
[----:B------:R-:W4:Y:S04]  /*20140*/  LDL.LU R111, [R1+0x22c0] ;  /* 0x0022c000016f7983 */ /* 0x000f280000300800 */
[----:B------:R-:W4:Y:S04]  /*20150*/  LDL.LU R112, [R1+0x22bc] ;  /* 0x0022bc0001707983 */ /* 0x000f280000300800 */
[----:B------:R-:W-:Y:S04]  /*20160*/  STS.U16 [R14+UR4+0x10300], R50 ;  /* 0x010300320e007988 */ /* 0x000fe80008000404 */
[----:B------:R-:W4:Y:S04]  /*20170*/  LDL.LU R113, [R1+0x22b8] ;  /* 0x0022b80001717983 */ /* 0x000f280000300800 */
[----:B------:R-:W-:Y:S01]  /*20180*/  STS.U16 [R14+UR4+0x14300], R49 ;  /* 0x014300310e007988 */ /* 0x000fe20008000404 */
[----:B0-----:R-:W-:-:S03]  /*20190*/  LOP3.LUT R3, R3, 0x40, RZ, 0xc0, !PT ;  /* 0x0000004003037812 */ /* 0x001fc600078ec0ff */
[----:B------:R-:W4:Y:S04]  /*201a0*/  LDL.LU R114, [R1+0x22b4] ;  /* 0x0022b40001727983 */ /* 0x000f280000300800 */
[----:B------:R-:W-:Y:S01]  /*201b0*/  STS.U16 [R14+UR4+0x10700], R47 ;  /* 0x0107002f0e007988 */ /* 0x000fe20008000404 */
[----:B------:R-:W-:-:S03]  /*201c0*/  IMAD R3, R3, 0x80, R4 ;  /* 0x0000008003037824 */ /* 0x000fc600078e0204 */
[----:B------:R-:W4:Y:S04]  /*201d0*/  LDL.LU R115, [R1+0x22b0] ;  /* 0x0022b00001737983 */ /* 0x000f280000300800 */
[----:B------:R-:W-:Y:S04]  /*201e0*/  STS.U16 [R14+UR4+0x14700], R46 ;  /* 0x0147002e0e007988 */ /* 0x000fe80008000404 */
[----:B------:R-:W4:Y:S04]  /*201f0*/  LDL.LU R116, [R1+0x22ac] ;  /* 0x0022ac0001747983 */ /* 0x000f280000300800 */
[----:B------:R-:W-:Y:S04]  /*20200*/  STS.U16 [R14+UR4+0x10b00], R44 ;  /* 0x010b002c0e007988 */ /* 0x000fe80008000404 */
[----:B------:R-:W4:Y:S04]  /*20210*/  LDL.LU R117, [R1+0x22a8] ;  /* 0x0022a80001757983 */ /* 0x000f280000300800 */
[----:B------:R-:W-:Y:S04]  /*20220*/  STS.U16 [R14+UR4+0x14b00], R43 ;  /* 0x014b002b0e007988 */ /* 0x000fe80008000404 */
[----:B------:R-:W4:Y:S04]  /*20230*/  LDL.LU R118, [R1+0x22a4] ;  /* 0x0022a40001767983 */ /* 0x000f280000300800 */
[----:B------:R-:W-:Y:S04]  /*20240*/  STS.U16 [R14+UR4+0x10f00], R42 ;  /* 0x010f002a0e007988 */ /* 0x000fe80008000404 */
[----:B------:R-:W4:Y:S04]  /*20250*/  LDL.LU R119, [R1+0x22a0] ;  /* 0x0022a00001777983 */ /* 0x000f280000300800 */
[----:B------:R-:W-:Y:S01]  /*20260*/  STS.U16 [R14+UR4+0x14f00], R40 ;  /* 0x014f00280e007988 */ /* 0x000fe20008000404 */
[----:B------:R-:W-:-:S03]  /*20270*/  LOP3.LUT R3, R3, 0x70, RZ, 0x3c, !PT ;  /* 0x0000007003037812 */ /* 0x000fc600078e3cff */
        /* <DEDUP_REMOVED lines=12> */
[----:B------:R-:W2:Y:S04]  /*20340*/  LDL.LU R2, [R1+0x2284] ;  /* 0x0022840001027983 */ /* 0x000ea80000300800 */
[----:B------:R-:W-:Y:S04]  /*20350*/  STS.U16 [R14+UR4+0x11f00], R216 ;  /* 0x011f00d80e007988 */ /* 0x000fe80008000404 */
[----:B------:R0:W-:Y:S04]  /*20360*/  STS.U16 [R14+UR4+0x15f00], R215 ;  /* 0x015f00d70e007988 */ /* 0x0001e80008000404 */
[----:B------:R-:W-:Y:S04]  /*20370*/  STS.U16 [R3+UR4+0x10380], R36 ;  /* 0x0103802403007988 */ /* 0x000fe80008000404 */
[----:B------:R-:W-:Y:S04]  /*20380*/  STS.U16 [R3+UR4+0x14380], R35 ;  /* 0x0143802303007988 */ /* 0x000fe80008000404 */
[----:B------:R-:W-:Y:S04]  /*20390*/  STS.U16 [R3+UR4+0x10780], R33 ;  /* 0x0107802103007988 */ /* 0x000fe80008000404 */
[----:B------:R-:W4:Y:S04]  /*203a0*/  LDL.LU R0, [R1+0x2280] ;  /* 0x0022800001007983 */ /* 0x000f280000300800 */
[----:B------:R-:W-:Y:S04]  /*203b0*/  STS.U16 [R3+UR4+0x14780], R30 ;  /* 0x0147801e03007988 */ /* 0x000fe80008000404 */
[----:B------:R1:W-:Y:S04]  /*203c0*/  STS.U16 [R3+UR4+0x10b80], R29 ;  /* 0x010b801d03007988 */ /* 0x0003e80008000404 */
[----:B------:R-:W4:Y:S04]  /*203d0*/  LDL R15, [R1+0x171c] ;  /* 0x00171c00010f7983 */ /* 0x000f280000100800 */
[----:B0-----:R-:W4:Y:S04]  /*203e0*/  LDL R14, [R1+0x1b34] ;  /* 0x001b3400010e7983 */ /* 0x001f280000100800 */
[----:B-1----:R-:W4:Y:S04]  /*203f0*/  LDL R29, [R1+0x1b30] ;  /* 0x001b3000011d7983 */ /* 0x002f280000100800 */
[----:B------:R-:W4:Y:S04]  /*20400*/  LDL R35, [R1+0x1718] ;  /* 0x0017180001237983 */ /* 0x000f280000100800 */
[----:B------:R0:W-:Y:S04]  /*20410*/  STS.U16 [R3+UR4+0x14b80], R28 ;  /* 0x014b801c03007988 */ /* 0x0001e80008000404 */
[----:B------:R-:W4:Y:S04]  /*20420*/  LDL R33, [R1+0x170c] ;  /* 0x00170c0001217983 */ /* 0x000f280000100800 */
[----:B------:R-:W4:Y:S04]  /*20430*/  LDL R40, [R1+0x1314] ;  /* 0x0013140001287983 */ /* 0x000f280000100800 */
[----:B0-----:R-:W4:Y:S04]  /*20440*/  LDL R28, [R1+0x1b24] ;  /* 0x001b2400011c7983 */ /* 0x001f280000100800 */
[----:B------:R-:W4:Y:S04]  /*20450*/  LDL R39, [R1+0x1b20] ;  /* 0x001b200001277983 */ /* 0x000f280000100800 */
[----:B------:R-:W4:Y:S04]  /*20460*/  LDL R44, [R1+0x1b08] ;  /* 0x001b0800012c7983 */ /* 0x000f280000100800 */
[----:B------:R-:W4:Y:S04]  /*20470*/  LDL R37, [R1+0x1b0c] ;  /* 0x001b0c0001257983 */ /* 0x000f280000100800 */
[----:B------:R0:W-:Y:S04]  /*20480*/  STS.U16 [R3+UR4+0x10f80], R26 ;  /* 0x010f801a03007988 */ /* 0x0001e80008000404 */
[----:B------:R-:W4:Y:S04]  /*20490*/  LDL R30, [R1+0x1b00] ;  /* 0x001b0000011e7983 */ /* 0x000f280000100800 */
[----:B------:R-:W4:Y:S04]  /*204a0*/  LDL R43, [R1+0x1ae8] ;  /* 0x001ae800012b7983 */ /* 0x000f280000100800 */
[----:B0-----:R-:W4:Y:S04]  /*204b0*/  LDL R26, [R1+0x1b04] ;  /* 0x001b0400011a7983 */ /* 0x001f280000100800 */
        /* <DEDUP_REMOVED lines=9> */
[----:B------:R-:W4:Y:S01]  /*20550*/  LDL R42, [R1+0x1aec] ;  /* 0x001aec00012a7983 */ /* 0x000f220000100800 */
[----:B---3--:R-:W-:-:S03]  /*20560*/  PRMT R104, RZ, 0x7610, R104 ;  /* 0x00007610ff687816 */ /* 0x008fc60000000068 */
[----:B0-----:R-:W3:Y:S04]  /*20570*/  LDL.LU R3, [R1+0xf70] ;  /* 0x000f700001037983 */ /* 0x001ee80000300800 */
[----:B------:R-:W3:Y:S04]  /*20580*/  LDL.LU R6, [R1+0xf60] ;  /* 0x000f600001067983 */ /* 0x000ee80000300800 */
[----:B------:R-:W3:Y:S04]  /*20590*/  LDL.LU R5, [R1+0xf58] ;  /* 0x000f580001057983 */ /* 0x000ee80000300800 */
[----:B------:R-:W3:Y:S04]  /*205a0*/  LDL.LU R4, [R1+0xf50] ;  /* 0x000f500001047983 */ /* 0x000ee80000300800 */
[----:B--2---:R-:W-:Y:S01]  /*205b0*/  STS.U16 [R2+UR4], R212 ;  /* 0x000000d402007988 */ /* 0x004fe20008000404 */
        /* <DEDUP_REMOVED lines=64> */
[----:B------:R0:W-:Y:S04]  /*209c0*/  STL [R1+0x1b8c], R2 ;  /* 0x001b8c0201007387 */ /* 0x0001e80000100800 */
[----:B----4-:R1:W2:Y:S04]  /*209d0*/  @!P1 LDG.E.U16 R104, desc[UR8][R14.64] ;  /* 0x000000080e689981 */ /* 0x0102a8000c1e1500 */
[----:B0-----:R-:W4:Y:S04]  /*209e0*/  LDL.LU R2, [R1+0xf78] ;  /* 0x000f780001027983 */ /* 0x001f280000300800 */
[----:B------:R-:W3:Y:S04]  /*209f0*/  LDL R36, [R1+0x1ae0] ;  /* 0x001ae00001247983 */ /* 0x000ee80000100800 */
[----:B------:R-:W2:Y:S01]  /*20a00*/  LDL R25, [R1+0x1ae4] ;  /* 0x001ae40001197983 */ /* 0x000ea20000100800 */
[----:B-1----:R-:W-:-:S03]  /*20a10*/  @!P1 IMAD.MOV.U32 R14, RZ, RZ, R29 ;  /* 0x000000ffff0e9224 */ /* 0x002fc600078e001d */
[----:B------:R-:W4:Y:S01]  /*20a20*/  LDL R29, [R1+0x1acc] ;  /* 0x001acc00011d7983 */ /* 0x000f220000100800 */
[----:B------:R-:W-:-:S03]  /*20a30*/  @!P1 IMAD.MOV.U32 R15, RZ, RZ, R35 ;  /* 0x000000ffff0f9224 */ /* 0x000fc600078e0023 */
[----:B------:R-:W4:Y:S04]  /*20a40*/  LDL R35, [R1+0x1ac8] ;  /* 0x001ac80001237983 */ /* 0x000f280000100800 */
[----:B------:R0:W4:Y:S02]  /*20a50*/  @!P1 LDG.E.U16 R77, desc[UR8][R14.64] ;  /* 0x000000080e4d9981 */ /* 0x000124000c1e1500 */
[----:B0-----:R-:W-:Y:S02]  /*20a60*/  @!P1 IMAD.MOV.U32 R14, RZ, RZ, R28 ;  /* 0x000000ffff0e9224 */ /* 0x001fe400078e001c */
[----:B------:R-:W4:Y:S01]  /*20a70*/  LDL R28, [R1+0x1ac4] ;  /* 0x001ac400011c7983 */ /* 0x000f220000100800 */
[----:B------:R-:W-:-:S03]  /*20a80*/  @!P1 IMAD.MOV.U32 R15, RZ, RZ, R33 ;  /* 0x000000ffff0f9224 */ /* 0x000fc600078e0021 */
[----:B------:R-:W4:Y:S01]  /*20a90*/  LDL R33, [R1+0x1ac0] ;  /* 0x001ac00001217983 */ /* 0x000f220000100800 */
[----:B------:R-:W-:-:S06]  /*20aa0*/  PRMT R103, RZ, 0x7610, R103 ;  /* 0x00007610ff677816 */ /* 0x000fcc0000000067 */
[----:B------:R0:W4:Y:S01]  /*20ab0*/  @!P1 LDG.E.U16 R103, desc[UR8][R14.64] ;  /* 0x000000080e679981 */ /* 0x000122000c1e1500 */
[----:B------:R-:W-:Y:S01]  /*20ac0*/  PRMT R102, RZ, 0x7610, R102 ;  /* 0x00007610ff667816 */ /* 0x000fe20000000066 */
[----:B0-----:R-:W-:Y:S02]  /*20ad0*/  @!P1 IMAD.MOV.U32 R14, RZ, RZ, R39 ;  /* 0x000000ffff0e9224 */ /* 0x001fe400078e0027 */
[----:B------:R-:W-:Y:S01]  /*20ae0*/  @!P1 IMAD.MOV.U32 R15, RZ, RZ, R40 ;  /* 0x000000ffff0f9224 */ /* 0x000fe200078e0028 */
[----:B------:R-:W4:Y:S04]  /*20af0*/  LDL R39, [R1+0x1aac] ;  /* 0x001aac0001277983 */ /* 0x000f280000100800 */
[----:B------:R-:W4:Y:S04]  /*20b00*/  LDL R40, [R1+0x1aa8] ;  /* 0x001aa80001287983 */ /* 0x000f280000100800 */
[----:B------:R0:W4:Y:S02]  /*20b10*/  @!P1 LDG.E.U16 R76, desc[UR8][R14.64] ;  /* 0x000000080e4c9981 */ /* 0x000124000c1e1500 */
[----:B0-----:R-:W-:-:S02]  /*20b20*/  @!P1 IMAD.MOV.U32 R14, RZ, RZ, R37 ;  /* 0x000000ffff0e9224 */ /* 0x001fc400078e0025 */
        /* <DEDUP_REMOVED lines=14> */
[----:B---3--:R-:W-:-:S02]  /*20c10*/  @!P1 IMAD.MOV.U32 R15, RZ, RZ, R36 ;  /* 0x000000ffff0f9224 */ /* 0x008fc400078e0024 */
[----:B------:R-:W3:Y:S01]  /*20c20*/  LDL R36, [R1+0x1a70] ;  /* 0x001a700001247983 */ /* 0x000ee20000100800 */
[----:B--2---:R-:W-:-:S03]  /*20c30*/  @!P1 IMAD.MOV.U32 R14, RZ, RZ, R25 ;  /* 0x000000ffff0e9224 */ /* 0x004fc600078e0019 */
[----:B------:R-:W2:Y:S04]  /*20c40*/  LDL R25, [R1+0x1a74] ;  /* 0x001a740001197983 */ /* 0x000ea80000100800 */
[----:B------:R4:W2:Y:S02]  /*20c50*/  @!P1 LDG.E.U16 R74, desc[UR8][R14.64] ;  /* 0x000000080e4a9981 */ /* 0x0008a4000c1e1500 */
[----:B----4-:R-:W-:Y:S02]  /*20c60*/  @!P1 IMAD.MOV.U32 R14, RZ, RZ, R29 ;  /* 0x000000ffff0e9224 */ /* 0x010fe400078e001d */
[----:B------:R-:W4:Y:S01]  /*20c70*/  LDL R29, [R1+0x1a6c] ;  /* 0x001a6c00011d7983 */ /* 0x000f220000100800 */
[----:B------:R-:W-:-:S03]  /*20c80*/  @!P1 IMAD.MOV.U32 R15, RZ, RZ, R35 ;  /* 0x000000ffff0f9224 */ /* 0x000fc600078e0023 */
        /* <DEDUP_REMOVED lines=21> */
[----:B------:R0:W4:Y:S01]  /*20de0*/  @!P1 LDG.E.U16 R98, desc[UR8][R14.64] ;  /* 0x000000080e629981 */ /* 0x000122000c1e1500 */
[----:B------:R-:W-:Y:S01]  /*20df0*/  PRMT R125, RZ, 0x7610, R125 ;  /* 0x00007610ff7d7816 */ /* 0x000fe2000000007d */
        /* <DEDUP_REMOVED lines=19> */
[----:B------:R-:W-:-:S03]  /*20f30*/  PRMT R124, RZ, 0x7610, R124 ;  /* 0x00007610ff7c7816 */ /* 0x000fc6000000007c */
        /* <DEDUP_REMOVED lines=22> */
[----:B---3--:R-:W-:Y:S02]  /*210a0*/  @!P1 IMAD.MOV.U32 R15, RZ, RZ, R36 ;  /* 0x000000ffff0f9224 */ /* 0x008fe400078e0024 */
        /* <DEDUP_REMOVED lines=51> */
[----:B------:R0:W4:Y:S01]  /*213e0*/  @!P1 LDG.E.U16 R92, desc[UR8][R14.64] ;  /* 0x000000080e5c9981 */ /* 0x000122000c1e1500 */
[----:B------:R-:W-:Y:S01]  /*213f0*/  PRMT R119, RZ, 0x7610, R119 ;  /* 0x00007610ff777816 */ /* 0x000fe20000000077 */
        /* <DEDUP_REMOVED lines=238> */
[----:B------:R-:W4:Y:S01]  /*222e0*/  LDL R30, [R1+0x17a0] ;  /* 0x0017a000011e7983 */ /* 0x000f220000100800 */
[----:B------:R-:W-:-:S03]  /*222f0*/  PRMT R250, RZ, 0x7610, R250 ;  /* 0x00007610fffa7816 */ /* 0x000fc600000000fa */
[----:B------:R0:W4:Y:S01]  /*22300*/  @!P1 LDG.E.U16 R251, desc[UR8][R14.64] ;  /* 0x000000080efb9981 */ /* 0x000122000c1e1500 */
[----:B------:R-:W-:Y:S01]  /*22310*/  PRMT R249, RZ, 0x7610, R249 ;  /* 0x00007610fff97816 */ /* 0x000fe200000000f9 */
        /* <DEDUP_REMOVED lines=20> */
[----:B------:R-:W-:Y:S02]  /*22460*/  PRMT R247, RZ, 0x7610, R247 ;  /* 0x00007610fff77816 */ /* 0x000fe400000000f7 */
[----:B------:R-:W-:-:S04]  /*22470*/  PRMT R246, RZ, 0x7610, R246 ;  /* 0x00007610fff67816 */ /* 0x000fc800000000f6 */
        /* <DEDUP_REMOVED lines=207> */
[----:B------:R-:W-:-:S05]  /*23170*/  @!P1 IMAD.MOV.U32 R15, RZ, RZ, R44 ;  /* 0x000000ffff0f9224 */ /* 0x000fca00078e002c */
[----:B------:R0:W4:Y:S01]  /*23180*/  @!P1 LDG.E.U16 R210, desc[UR8][R14.64] ;  /* 0x000000080ed29981 */ /* 0x000122000c1e1500 */
[----:B------:R-:W-:Y:S01]  /*23190*/  PRMT R209, RZ, 0x7610, R209 ;  /* 0x00007610ffd17816 */ /* 0x000fe200000000d1 */
[----:B0-----:R-:W-:Y:S02]  /*231a0*/  @!P1 IMAD.MOV.U32 R14, RZ, RZ, R26 ;  /* 0x000000ffff0e9224 */ /* 0x001fe400078e001a */
[----:B------:R-:W4:Y:S01]  /*231b0*/  LDL R26, [R1+0x11d4] ;  /* 0x0011d400011a7983 */ /* 0x000f220000100800 */
[----:B------:R-:W-:-:S03]  /*231c0*/  @!P1 IMAD.MOV.U32 R15, RZ, RZ, R30 ;  /* 0x000000ffff0f9224 */ /* 0x000fc600078e001e */
[----:B------:R-:W4:Y:S04]  /*231d0*/  LDL R30, [R1+0x11d0] ;  /* 0x0011d000011e7983 */ /* 0x000f280000100800 */
[----:B------:R-:W4:Y:S01]  /*231e0*/  LDL.LU R46, [R1+0x11dc] ;  /* 0x0011dc00012e7983 */ /* 0x000f220000300800 */
[----:B------:R-:W-:-:S03]  /*231f0*/  PRMT R208, RZ, 0x7610, R208 ;  /* 0x00007610ffd07816 */ /* 0x000fc600000000d0 */
[----:B------:R0:W4:Y:S04]  /*23200*/  @!P1 LDG.E.U16 R209, desc[UR8][R14.64] ;  /* 0x000000080ed19981 */ /* 0x000128000c1e1500 */
[----:B------:R-:W4:Y:S01]  /*23210*/  LDL R44, [R1+0x11c0] ;  /* 0x0011c000012c7983 */ /* 0x000f220000100800 */
[----:B------:R-:W-:Y:S02]  /*23220*/  PRMT R207, RZ, 0x7610, R207 ;  /* 0x00007610ffcf7816 */ /* 0x000fe400000000cf */
[----:B------:R-:W-:Y:S01]  /*23230*/  PRMT R206, RZ, 0x7610, R206 ;  /* 0x00007610ffce7816 */ /* 0x000fe200000000ce */
[----:B------:R-:W4:Y:S01]  /*23240*/  LDL R49, [R1+0x10c0] ;  /* 0x0010c00001317983 */ /* 0x000f220000100800 */
[----:B0-----:R-:W-:Y:S02]  /*23250*/  @!P1 IMAD.MOV.U32 R14, RZ, RZ, R42 ;  /* 0x000000ffff0e9224 */ /* 0x001fe400078e002a */
[----:B------:R-:W-:Y:S01]  /*23260*/  @!P1 IMAD.MOV.U32 R15, RZ, RZ, R43 ;  /* 0x000000ffff0f9224 */ /* 0x000fe200078e002b */
[----:B------:R-:W-:Y:S01]  /*23270*/  PRMT R205, RZ, 0x7610, R205 ;  /* 0x00007610ffcd7816 */ /* 0x000fe200000000cd */
[----:B------:R-:W4:Y:S04]  /*23280*/  LDL R43, [R1+0x11c4] ;  /* 0x0011c400012b7983 */ /* 0x000f280000100800 */
[----:B------:R3:W4:Y:S01]  /*23290*/  @!P1 LDG.E.U16 R208, desc[UR8][R14.64] ;  /* 0x000000080ed09981 */ /* 0x000722000c1e1500 */
[----:B------:R-:W-:-:S03]  /*232a0*/  PRMT R204, RZ, 0x7610, R204 ;  /* 0x00007610ffcc7816 */ /* 0x000fc600000000cc */
[----:B------:R-:W4:Y:S01]  /*232b0*/  LDL R42, [R1+0x1198] ;  /* 0x00119800012a7983 */ /* 0x000f220000100800 */
[----:B------:R-:W-:Y:S02]  /*232c0*/  PRMT R203, RZ, 0x7610, R203 ;  /* 0x00007610ffcb7816 */ /* 0x000fe400000000cb */
[----:B------:R-:W-:Y:S01]  /*232d0*/  PRMT R202, RZ, 0x7610, R202 ;  /* 0x00007610ffca7816 */ /* 0x000fe200000000ca */
[----:B------:R-:W4:Y:S01]  /*232e0*/  LDL R47, [R1+0x10c4] ;  /* 0x0010c400012f7983 */ /* 0x000f220000100800 */
[----:B---3--:R-:W-:-:S03]  /*232f0*/  @!P1 IMAD.MOV.U32 R15, RZ, RZ, R36 ;  /* 0x000000ffff0f9224 */ /* 0x008fc600078e0024 */
        /* <DEDUP_REMOVED lines=21> */
[----:B------:R-:W-:Y:S02]  /*23450*/  PRMT R201, RZ, 0x7610, R201 ;  /* 0x00007610ffc97816 */ /* 0x000fe400000000c9 */
[----:B------:R-:W-:Y:S01]  /*23460*/  PRMT R200, RZ, 0x7610, R200 ;  /* 0x00007610ffc87816 */ /* 0x000fe200000000c8 */
[----:B------:R-:W-:-:S05]  /*23470*/  @!P1 IMAD.MOV.U32 R14, RZ, RZ, R46 ;  /* 0x000000ffff0e9224 */ /* 0x000fca00078e002e */
        /* <DEDUP_REMOVED lines=36> */
[----:B0-----:R-:W-:Y:S02]  /*236c0*/  @!P1 IMAD.MOV.U32 R15, RZ, RZ, R39 ;  /* 0x000000ffff0f9224 */ /* 0x001fe400078e0027 */
[----:B------:R-:W-:Y:S01]  /*236d0*/  @!P1 IMAD.MOV.U32 R14, RZ, RZ, R37 ;  /* 0x000000ffff0e9224 */ /* 0x000fe200078e0025 */
[----:B------:R-:W4:Y:S04]  /*236e0*/  LDL R39, [R1+0x1140] ;  /* 0x0011400001277983 */ /* 0x000f280000100800 */
[----:B------:R-:W4:Y:S04]  /*236f0*/  LDL R37, [R1+0x1144] ;  /* 0x0011440001257983 */ /* 0x000f280000100800 */
[----:B------:R0:W4:Y:S01]  /*23700*/  @!P1 LDG.E.U16 R196, desc[UR8][R14.64] ;  /* 0x000000080ec49981 */ /* 0x000122000c1e1500 */
[----:B------:R-:W-:-:S02]  /*23710*/  PRMT R194, RZ, 0x7610, R194 ;  /* 0x00007610ffc27816 */ /* 0x000fc400000000c2 */
[----:B------:R-:W-:Y:S02]  /*23720*/  PRMT R193, RZ, 0x7610, R193 ;  /* 0x00007610ffc17816 */ /* 0x000fe400000000c1 */
        /* <DEDUP_REMOVED lines=39> */
[----:B------:R0:W4:Y:S01]  /*239a0*/  @!P1 LDG.E.U16 R189, desc[UR8][R14.64] ;  /* 0x000000080ebd9981 */ /* 0x000122000c1e1500 */
[----:B------:R-:W-:Y:S02]  /*239b0*/  PRMT R187, RZ, 0x7610, R187 ;  /* 0x00007610ffbb7816 */ /* 0x000fe400000000bb */
[----:B------:R-:W-:Y:S02]  /*239c0*/  PRMT R186, RZ, 0x7610, R186 ;  /* 0x00007610ffba7816 */ /* 0x000fe400000000ba */
[----:B------:R-:W-:Y:S01]  /*239d0*/  PRMT R185, RZ, 0x7610, R185 ;  /* 0x00007610ffb97816 */ /* 0x000fe200000000b9 */
[----:B0-----:R-:W-:-:S02]  /*239e0*/  @!P1 IMAD.MOV.U32 R14, RZ, RZ, R26 ;  /* 0x000000ffff0e9224 */ /* 0x001fc400078e001a */
[----:B------:R-:W4:Y:S01]  /*239f0*/  LDL R26, [R1+0x10f4] ;  /* 0x0010f400011a7983 */ /* 0x000f220000100800 */
[----:B------:R-:W-:-:S03]  /*23a00*/  @!P1 IMAD.MOV.U32 R15, RZ, RZ, R30 ;  /* 0x000000ffff0f9224 */ /* 0x000fc600078e001e */
[----:B------:R-:W4:Y:S04]  /*23a10*/  LDL R30, [R1+0x10f0] ;  /* 0x0010f000011e7983 */ /* 0x000f280000100800 */
[----:B------:R0:W4:Y:S02]  /*23a20*/  @!P1 LDG.E.U16 R188, desc[UR8][R14.64] ;  /* 0x000000080ebc9981 */ /* 0x000124000c1e1500 */
[----:B0-----:R-:W-:Y:S01]  /*23a30*/  @!P1 IMAD.MOV.U32 R14, RZ, RZ, R43 ;  /* 0x000000ffff0e9224 */ /* 0x001fe200078e002b */
[----:B------:R-:W-:Y:S01]  /*23a40*/  PRMT R184, RZ, 0x7610, R184 ;  /* 0x00007610ffb87816 */ /* 0x000fe200000000b8 */
[----:B------:R-:W4:Y:S01]  /*23a50*/  LDL R43, [R1+0x10b4] ;  /* 0x0010b400012b7983 */ /* 0x000f220000100800 */
[----:B------:R-:W-:Y:S01]  /*23a60*/  @!P1 IMAD.MOV.U32 R15, RZ, RZ, R44 ;  /* 0x000000ffff0f9224 */ /* 0x000fe200078e002c */
[----:B------:R-:W-:-:S02]  /*23a70*/  PRMT R183, RZ, 0x7610, R183 ;  /* 0x00007610ffb77816 */ /* 0x000fc400000000b7 */
        /* <DEDUP_REMOVED lines=55> */
[----:B------:R-:W-:-:S05]  /*23df0*/  @!P1 IMAD.MOV.U32 R15, RZ, RZ, R49 ;  /* 0x000000ffff0f9224 */ /* 0x000fca00078e0031 */
[----:B------:R0:W4:Y:S01]  /*23e00*/  @!P1 LDG.E.U16 R177, desc[UR8][R14.64] ;  /* 0x000000080eb19981 */ /* 0x000122000c1e1500 */
[----:B------:R-:W-:Y:S01]  /*23e10*/  PRMT R175, RZ, 0x7610, R175 ;  /* 0x00007610ffaf7816 */ /* 0x000fe200000000af */
[----:B0-----:R-:W-:Y:S02]  /*23e20*/  @!P1 IMAD.MOV.U32 R14, RZ, RZ, R40 ;  /* 0x000000ffff0e9224 */ /* 0x001fe400078e0028 */
[----:B------:R-:W-:Y:S01]  /*23e30*/  @!P1 IMAD.MOV.U32 R15, RZ, RZ, R42 ;  /* 0x000000ffff0f9224 */ /* 0x000fe200078e002a */
[----:B------:R-:W4:Y:S04]  /*23e40*/  LDL R40, [R1+0x1004] ;  /* 0x0010040001287983 */ /* 0x000f280000100800 */
[----:B------:R-:W4:Y:S04]  /*23e50*/  LDL R42, [R1+0x1000] ;  /* 0x00100000012a7983 */ /* 0x000f280000100800 */
[----:B------:R0:W4:Y:S01]  /*23e60*/  @!P1 LDG.E.U16 R176, desc[UR8][R14.64] ;  /* 0x000000080eb09981 */ /* 0x000122000c1e1500 */
[----:B------:R-:W-:Y:S01]  /*23e70*/  PRMT R174, RZ, 0x7610, R174 ;  /* 0x00007610ffae7816 */ /* 0x000fe200000000ae */
[----:B0-----:R-:W-:-:S02]  /*23e80*/  @!P1 IMAD.MOV.U32 R14, RZ, RZ, R43 ;  /* 0x000000ffff0e9224 */ /* 0x001fc400078e002b */
[----:B------:R-:W-:-:S05]  /*23e90*/  @!P1 IMAD.MOV.U32 R15, RZ, RZ, R44 ;  /* 0x000000ffff0f9224 */ /* 0x000fca00078e002c */
[----:B------:R0:W4:Y:S01]  /*23ea0*/  @!P1 LDG.E.U16 R175, desc[UR8][R14.64] ;  /* 0x000000080eaf9981 */ /* 0x000122000c1e1500 */
[----:B------:R-:W-:Y:S01]  /*23eb0*/  PRMT R173, RZ, 0x7610, R173 ;  /* 0x00007610ffad7816 */ /* 0x000fe200000000ad */
[----:B0-----:R-:W-:Y:S02]  /*23ec0*/  @!P1 IMAD.MOV.U32 R14, RZ, RZ, R37 ;  /* 0x000000ffff0e9224 */ /* 0x001fe400078e0025 */
[----:B------:R-:W-:Y:S01]  /*23ed0*/  @!P1 IMAD.MOV.U32 R15, RZ, RZ, R39 ;  /* 0x000000ffff0f9224 */ /* 0x000fe200078e0027 */
[----:B------:R-:W4:Y:S04]  /*23ee0*/  LDL R37, [R1+0xfe4] ;  /* 0x000fe40001257983 */ /* 0x000f280000100800 */
[----:B------:R0:W4:Y:S01]  /*23ef0*/  @!P1 LDG.E.U16 R174, desc[UR8][R14.64] ;  /* 0x000000080eae9981 */ /* 0x000122000c1e1500 */
[----:B------:R-:W-:Y:S01]  /*23f00*/  PRMT R172, RZ, 0x7610, R172 ;  /* 0x00007610ffac7816 */ /* 0x000fe200000000ac */
[----:B0-----:R-:W-:-:S02]  /*23f10*/  @!P1 IMAD.MOV.U32 R14, RZ, RZ, R26 ;  /* 0x000000ffff0e9224 */ /* 0x001fc400078e001a */
[----:B------:R-:W-:Y:S01]  /*23f20*/  @!P1 IMAD.MOV.U32 R15, RZ, RZ, R30 ;  /* 0x000000ffff0f9224 */ /* 0x000fe200078e001e */
[----:B------:R-:W4:Y:S04]  /*23f30*/  LDL R26, [R1+0xfc4] ;  /* 0x000fc400011a7983 */ /* 0x000f280000100800 */
[----:B------:R-:W4:Y:S04]  /*23f40*/  LDL.LU R30, [R1+0xfe0] ;  /* 0x000fe000011e7983 */ /* 0x000f280000300800 */
[----:B------:R3:W4:Y:S04]  /*23f50*/  @!P1 LDG.E.U16 R173, desc[UR8][R14.64] ;  /* 0x000000080ead9981 */ /* 0x000728000c1e1500 */
[----:B------:R-:W4:Y:S01]  /*23f60*/  LDL.LU R44, [R1+0xfc0] ;  /* 0x000fc000012c7983 */ /* 0x000f220000300800 */
[----:B------:R-:W-:Y:S01]  /*23f70*/  PRMT R171, RZ, 0x7610, R171 ;  /* 0x00007610ffab7816 */ /* 0x000fe200000000ab */
[----:B---3--:R-:W-:-:S02]  /*23f80*/  @!P1 IMAD.MOV.U32 R15, RZ, RZ, R36 ;  /* 0x000000ffff0f9224 */ /* 0x008fc400078e0024 */
[----:B--2---:R-:W-:Y:S02]  /*23f90*/  @!P1 IMAD.MOV.U32 R14, RZ, RZ, R25 ;  /* 0x000000ffff0e9224 */ /* 0x004fe400078e0019 */
[----:B------:R-:W2:Y:S04]  /*23fa0*/  LDL.LU R25, [R1+0xfa4] ;  /* 0x000fa40001197983 */ /* 0x000ea80000300800 */
[----:B------:R4:W3:Y:S02]  /*23fb0*/  @!P1 LDG.E.U16 R172, desc[UR8][R14.64] ;  /* 0x000000080eac9981 */ /* 0x0008e4000c1e1500 */
[----:B----4-:R-:W-:Y:S02]  /*23fc0*/  @!P1 IMAD.MOV.U32 R14, RZ, RZ, R29 ;  /* 0x000000ffff0e9224 */ /* 0x010fe400078e001d */
[----:B------:R-:W4:Y:S01]  /*23fd0*/  LDL R29, [R1+0xf80] ;  /* 0x000f8000011d7983 */ /* 0x000f220000100800 */
[----:B------:R-:W-:-:S03]  /*23fe0*/  @!P1 IMAD.MOV.U32 R15, RZ, RZ, R35 ;  /* 0x000000ffff0f9224 */ /* 0x000fc600078e0023 */
[----:B------:R-:W3:Y:S04]  /*23ff0*/  LDL.LU R36, [R1+0xfa0] ;  /* 0x000fa00001247983 */ /* 0x000ee80000300800 */
[----:B------:R0:W4:Y:S04]  /*24000*/  @!P1 LDG.E.U16 R171, desc[UR8][R14.64] ;  /* 0x000000080eab9981 */ /* 0x000128000c1e1500 */
[----:B------:R-:W4:Y:S01]  /*24010*/  LDL R35, [R1+0x1098] ;  /* 0x0010980001237983 */ /* 0x000f220000100800 */
[----:B0-----:R-:W-:-:S03]  /*24020*/  @!P1 IMAD.MOV.U32 R14, RZ, RZ, R28 ;  /* 0x000000ffff0e9224 */ /* 0x001fc600078e001c */
[----:B------:R-:W4:Y:S04]  /*24030*/  LDL R28, [R1+0x109c] ;  /* 0x00109c00011c7983 */ /* 0x000f280000100800 */
[----:B------:R-:W4:Y:S01]  /*24040*/  LDL.LU R39, [R1+0xf84] ;  /* 0x000f840001277983 */ /* 0x000f220000300800 */
[----:B------:R-:W-:-:S03]  /*24050*/  @!P1 IMAD.MOV.U32 R15, RZ, RZ, R33 ;  /* 0x000000ffff0f9224 */ /* 0x000fc600078e0021 */
[----:B------:R-:W4:Y:S01]  /*24060*/  LDL.LU R33, [R1+0xf64] ;  /* 0x000f640001217983 */ /* 0x000f220000300800 */
[----:B------:R-:W-:-:S03]  /*24070*/  PRMT R170, RZ, 0x7610, R170 ;  /* 0x00007610ffaa7816 */ /* 0x000fc600000000aa */
[----:B------:R-:W4:Y:S04]  /*24080*/  LDL R126, [R1+0x1078] ;  /* 0x00107800017e7983 */ /* 0x000f280000100800 */
[----:B------:R-:W4:Y:S04]  /*24090*/  LDL R50, [R1+0x107c] ;  /* 0x00107c0001327983 */ /* 0x000f280000100800 */
[----:B------:R0:W4:Y:S04]  /*240a0*/  @!P1 LDG.E.U16 R170, desc[UR8][R14.64] ;  /* 0x000000080eaa9981 */ /* 0x000128000c1e1500 */
[----:B------:R-:W4:Y:S01]  /*240b0*/  LDL R49, [R1+0x1058] ;  /* 0x0010580001317983 */ /* 0x000f220000100800 */
[----:B------:R-:W-:-:S02]  /*240c0*/  PRMT R169, RZ, 0x7610, R169 ;  /* 0x00007610ffa97816 */ /* 0x000fc400000000a9 */
[----:B------:R-:W-:Y:S01]  /*240d0*/  PRMT R168, RZ, 0x7610, R168 ;  /* 0x00007610ffa87816 */ /* 0x000fe200000000a8 */
[----:B------:R-:W4:Y:S01]  /*240e0*/  LDL R47, [R1+0x1038] ;  /* 0x00103800012f7983 */ /* 0x000f220000100800 */
[----:B------:R-:W-:Y:S02]  /*240f0*/  PRMT R167, RZ, 0x7610, R167 ;  /* 0x00007610ffa77816 */ /* 0x000fe400000000a7 */
[----:B------:R-:W-:Y:S01]  /*24100*/  PRMT R166, RZ, 0x7610, R166 ;  /* 0x00007610ffa67816 */ /* 0x000fe200000000a6 */
[----:B------:R-:W4:Y:S01]  /*24110*/  LDL R43, [R1+0x1018] ;  /* 0x00101800012b7983 */ /* 0x000f220000100800 */
[----:B0-----:R-:W-:-:S03]  /*24120*/  @!P1 IMAD.MOV.U32 R15, RZ, RZ, R42 ;  /* 0x000000ffff0f9224 */ /* 0x001fc600078e002a */
[----:B------:R-:W4:Y:S01]  /*24130*/  LDL R42, [R1+0x105c] ;  /* 0x00105c00012a7983 */ /* 0x000f220000100800 */
[----:B------:R-:W-:Y:S01]  /*24140*/  @!P1 IMAD.MOV.U32 R14, RZ, RZ, R40 ;  /* 0x000000ffff0e9224 */ /* 0x000fe200078e0028 */
[----:B------:R-:W-:Y:S02]  /*24150*/  PRMT R165, RZ, 0x7610, R165 ;  /* 0x00007610ffa57816 */ /* 0x000fe400000000a5 */
[----:B------:R-:W4:Y:S04]  /*24160*/  LDL R40, [R1+0xff8] ;  /* 0x000ff80001287983 */ /* 0x000f280000100800 */
[----:B------:R0:W4:Y:S02]  /*24170*/  @!P1 LDG.E.U16 R169, desc[UR8][R14.64] ;  /* 0x000000080ea99981 */ /* 0x000124000c1e1500 */
[----:B0-----:R-:W-:-:S02]  /*24180*/  @!P1 IMAD.MOV.U32 R14, RZ, RZ, R37 ;  /* 0x000000ffff0e9224 */ /* 0x001fc400078e0025 */
[----:B------:R-:W4:Y:S01]  /*24190*/  LDL R37, [R1+0x103c] ;  /* 0x00103c0001257983 */ /* 0x000f220000100800 */
[----:B------:R-:W-:-:S05]  /*241a0*/  @!P1 IMAD.MOV.U32 R15, RZ, RZ, R30 ;  /* 0x000000ffff0f9224 */ /* 0x000fca00078e001e */
[----:B------:R0:W4:Y:S02]  /*241b0*/  @!P1 LDG.E.U16 R168, desc[UR8][R14.64] ;  /* 0x000000080ea89981 */ /* 0x000124000c1e1500 */
[----:B0-----:R-:W-:Y:S02]  /*241c0*/  @!P1 IMAD.MOV.U32 R14, RZ, RZ, R26 ;  /* 0x000000ffff0e9224 */ /* 0x001fe400078e001a */
[----:B------:R-:W-:Y:S01]  /*241d0*/  @!P1 IMAD.MOV.U32 R15, RZ, RZ, R44 ;  /* 0x000000ffff0f9224 */ /* 0x000fe200078e002c */
[----:B------:R-:W4:Y:S04]  /*241e0*/  LDL R26, [R1+0x101c] ;  /* 0x00101c00011a7983 */ /* 0x000f280000100800 */
[----:B------:R2:W4:Y:S01]  /*241f0*/  @!P1 LDG.E.U16 R167, desc[UR8][R14.64] ;  /* 0x000000080ea79981 */ /* 0x000522000c1e1500 */
[----:B------:R-:W-:Y:S01]  /*24200*/  PRMT R164, RZ, 0x7610, R164 ;  /* 0x00007610ffa47816 */ /* 0x000fe200000000a4 */
[----:B--2---:R-:W-:-:S02]  /*24210*/  @!P1 IMAD.MOV.U32 R14, RZ, RZ, R25 ;  /* 0x000000ffff0e9224 */ /* 0x004fc400078e0019 */
[----:B---3--:R-:W-:-:S05]  /*24220*/  @!P1 IMAD.MOV.U32 R15, RZ, RZ, R36 ;  /* 0x000000ffff0f9224 */ /* 0x008fca00078e0024 */
[----:B------:R4:W2:Y:S02]  /*24230*/  @!P1 LDG.E.U16 R166, desc[UR8][R14.64] ;  /* 0x000000080ea69981 */ /* 0x0008a4000c1e1500 */
[----:B----4-:R-:W-:Y:S02]  /*24240*/  @!P1 IMAD.MOV.U32 R15, RZ, RZ, R29 ;  /* 0x000000ffff0f9224 */ /* 0x010fe400078e001d */
[----:B------:R-:W3:Y:S01]  /*24250*/  LDL R29, [R1+0xffc] ;  /* 0x000ffc00011d7983 */ /* 0x000ee20000100800 */
[----:B------:R-:W-:-:S05]  /*24260*/  @!P1 IMAD.MOV.U32 R14, RZ, RZ, R39 ;  /* 0x000000ffff0e9224 */ /* 0x000fca00078e0027 */
[----:B------:R0:W4:Y:S04]  /*24270*/  @!P1 LDG.E.U16 R165, desc[UR8][R14.64] ;  /* 0x000000080ea59981 */ /* 0x000128000c1e1500 */
[----:B------:R1:W-:Y:S01]  /*24280*/  STL [R1+0x1b94], R6 ;  /* 0x001b940601007387 */ /* 0x0003e20000100800 */
[----:B0-----:R-:W-:Y:S02]  /*24290*/  @!P1 IMAD.MOV.U32 R14, RZ, RZ, R33 ;  /* 0x000000ffff0e9224 */ /* 0x001fe400078e0021 */
[----:B------:R-:W-:-:S05]  /*242a0*/  @!P1 IMAD.MOV.U32 R15, RZ, RZ, R6 ;  /* 0x000000ffff0f9224 */ /* 0x000fca00078e0006 */
[----:B------:R0:W4:Y:S02]  /*242b0*/  @!P1 LDG.E.U16 R164, desc[UR8][R14.64] ;  /* 0x000000080ea49981 */ /* 0x000124000c1e1500 */
[----:B0-----:R-:W-:Y:S02]  /*242c0*/  @!P1 IMAD.MOV.U32 R15, RZ, RZ, R35 ;  /* 0x000000ffff0f9224 */ /* 0x001fe400078e0023 */
[----:B------:R-:W2:Y:S01]  /*242d0*/  LDL R35, [R1+0xfdc] ;  /* 0x000fdc0001237983 */ /* 0x000ea20000100800 */
[----:B------:R-:W-:Y:S01]  /*242e0*/  PRMT R163, RZ, 0x7610, R163 ;  /* 0x00007610ffa37816 */ /* 0x000fe200000000a3 */
[----:B------:R-:W-:Y:S01]  /*242f0*/  @!P1 IMAD.MOV.U32 R14, RZ, RZ, R28 ;  /* 0x000000ffff0e9224 */ /* 0x000fe200078e001c */
[----:B------:R-:W-:Y:S01]  /*24300*/  PRMT R162, RZ, 0x7610, R162 ;  /* 0x00007610ffa27816 */ /* 0x000fe200000000a2 */
[----:B------:R-:W4:Y:S04]  /*24310*/  LDL.LU R28, [R1+0xfd8] ;  /* 0x000fd800011c7983 */ /* 0x000f280000300800 */
[----:B------:R0:W4:Y:S02]  /*24320*/  @!P1 LDG.E.U16 R163, desc[UR8][R14.64] ;  /* 0x000000080ea39981 */ /* 0x000124000c1e1500 */
[----:B0-----:R-:W-:-:S02]  /*24330*/  @!P1 IMAD.MOV.U32 R14, RZ, RZ, R50 ;  /* 0x000000ffff0e9224 */ /* 0x001fc400078e0032 */
[----:B------:R-:W-:-:S05]  /*24340*/  @!P1 IMAD.MOV.U32 R15, RZ, RZ, R126 ;  /* 0x000000ffff0f9224 */ /* 0x000fca00078e007e */
[----:B------:R0:W4:Y:S01]  /*24350*/  @!P1 LDG.E.U16 R162, desc[UR8][R14.64] ;  /* 0x000000080ea29981 */ /* 0x000122000c1e1500 */
[----:B------:R-:W-:Y:S01]  /*24360*/  PRMT R161, RZ, 0x7610, R161 ;  /* 0x00007610ffa17816 */ /* 0x000fe200000000a1 */
[----:B0-----:R-:W-:Y:S02]  /*24370*/  @!P1 IMAD.MOV.U32 R15, RZ, RZ, R49 ;  /* 0x000000ffff0f9224 */ /* 0x001fe400078e0031 */
[----:B------:R-:W-:Y:S01]  /*24380*/  @!P1 IMAD.MOV.U32 R14, RZ, RZ, R42 ;  /* 0x000000ffff0e9224 */ /* 0x000fe200078e002a */
[----:B------:R-:W4:Y:S04]  /*24390*/  LDL.LU R49, [R1+0xfbc] ;  /* 0x000fbc0001317983 */ /* 0x000f280000300800 */
[----:B------:R-:W4:Y:S04]  /*243a0*/  LDL.LU R42, [R1+0xfb8] ;  /* 0x000fb800012a7983 */ /* 0x000f280000300800 */
[----:B-1----:R-:W4:Y:S04]  /*243b0*/  LDL.LU R6, [R1+0xf98] ;  /* 0x000f980001067983 */ /* 0x002f280000300800 */
[----:B------:R-:W4:Y:S04]  /*243c0*/  LDL R131, [R1+0xf5c] ;  /* 0x000f5c0001837983 */ /* 0x000f280000100800 */
[----:B------:R-:W4:Y:S04]  /*243d0*/  LDL.LU R50, [R1+0xf9c] ;  /* 0x000f9c0001327983 */ /* 0x000f280000300800 */
[----:B------:R0:W4:Y:S01]  /*243e0*/  @!P1 LDG.E.U16 R161, desc[UR8][R14.64] ;  /* 0x000000080ea19981 */ /* 0x000122000c1e1500 */
[----:B------:R-:W-:Y:S01]  /*243f0*/  PRMT R160, RZ, 0x7610, R160 ;  /* 0x00007610ffa07816 */ /* 0x000fe200000000a0 */
[----:B0-----:R-:W-:-:S02]  /*24400*/  @!P1 IMAD.MOV.U32 R14, RZ, RZ, R37 ;  /* 0x000000ffff0e9224 */ /* 0x001fc400078e0025 */
[----:B------:R-:W4:Y:S01]  /*24410*/  LDL.LU R37, [R1+0xf7c] ;  /* 0x000f7c0001257983 */ /* 0x000f220000300800 */
[----:B------:R-:W-:Y:S01]  /*24420*/  @!P1 IMAD.MOV.U32 R15, RZ, RZ, R47 ;  /* 0x000000ffff0f9224 */ /* 0x000fe200078e002f */
[----:B------:R-:W-:Y:S02]  /*24430*/  PRMT R159, RZ, 0x7610, R159 ;  /* 0x00007610ff9f7816 */ /* 0x000fe4000000009f */
[----:B------:R-:W4:Y:S04]  /*24440*/  LDL R126, [R1+0x1090] ;  /* 0x00109000017e7983 */ /* 0x000f280000100800 */
[----:B------:R0:W4:Y:S04]  /*24450*/  @!P1 LDG.E.U16 R160, desc[UR8][R14.64] ;  /* 0x000000080ea09981 */ /* 0x000128000c1e1500 */
[----:B------:R-:W4:Y:S01]  /*24460*/  LDL R47, [R1+0x1070] ;  /* 0x00107000012f7983 */ /* 0x000f220000100800 */
[----:B------:R-:W-:-:S03]  /*24470*/  PRMT R158, RZ, 0x7610, R158 ;  /* 0x00007610ff9e7816 */ /* 0x000fc6000000009e */
[----:B------:R-:W4:Y:S01]  /*24480*/  LDL R130, [R1+0x1050] ;  /* 0x0010500001827983 */ /* 0x000f220000100800 */
[----:B0-----:R-:W-:-:S03]  /*24490*/  @!P1 IMAD.MOV.U32 R14, RZ, RZ, R26 ;  /* 0x000000ffff0e9224 */ /* 0x001fc600078e001a */
[----:B------:R-:W4:Y:S01]  /*244a0*/  LDL R26, [R1+0x1094] ;  /* 0x00109400011a7983 */ /* 0x000f220000100800 */
[----:B------:R-:W-:-:S03]  /*244b0*/  @!P1 IMAD.MOV.U32 R15, RZ, RZ, R43 ;  /* 0x000000ffff0f9224 */ /* 0x000fc600078e002b */
[----:B------:R-:W4:Y:S04]  /*244c0*/  LDL R43, [R1+0x1030] ;  /* 0x00103000012b7983 */ /* 0x000f280000100800 */
[----:B------:R0:W4:Y:S01]  /*244d0*/  @!P1 LDG.E.U16 R159, desc[UR8][R14.64] ;  /* 0x000000080e9f9981 */ /* 0x000122000c1e1500 */
[----:B------:R-:W-:Y:S02]  /*244e0*/  PRMT R157, RZ, 0x7610, R157 ;  /* 0x00007610ff9d7816 */ /* 0x000fe4000000009d */
[----:B------:R-:W-:Y:S01]  /*244f0*/  PRMT R156, RZ, 0x7610, R156 ;  /* 0x00007610ff9c7816 */ /* 0x000fe2000000009c */
[----:B------:R-:W4:Y:S01]  /*24500*/  LDL R129, [R1+0x1010] ;  /* 0x0010100001817983 */ /* 0x000f220000100800 */
[----:B------:R-:W-:Y:S02]  /*24510*/  PRMT R155, RZ, 0x7610, R155 ;  /* 0x00007610ff9b7816 */ /* 0x000fe4000000009b */
[----:B------:R-:W-:Y:S01]  /*24520*/  PRMT R154, RZ, 0x7610, R154 ;  /* 0x00007610ff9a7816 */ /* 0x000fe2000000009a */
[----:B------:R-:W4:Y:S01]  /*24530*/  LDL R128, [R1+0x1014] ;  /* 0x0010140001807983 */ /* 0x000f220000100800 */
[----:B0-----:R-:W-:-:S03]  /*24540*/  @!P1 IMAD.MOV.U32 R15, RZ, RZ, R40 ;  /* 0x000000ffff0f9224 */ /* 0x001fc600078e0028 */
[----:B------:R-:W4:Y:S01]  /*24550*/  LDL R40, [R1+0x1054] ;  /* 0x0010540001287983 */ /* 0x000f220000100800 */
[----:B------:R-:W-:Y:S02]  /*24560*/  PRMT R153, RZ, 0x7610, R153 ;  /* 0x00007610ff997816 */ /* 0x000fe40000000099 */
[----:B------:R-:W-:Y:S01]  /*24570*/  PRMT R152, RZ, 0x7610, R152 ;  /* 0x00007610ff987816 */ /* 0x000fe20000000098 */
[----:B------:R-:W4:Y:S01]  /*24580*/  LDL R127, [R1+0xff4] ;  /* 0x000ff400017f7983 */ /* 0x000f220000100800 */
[----:B---3--:R-:W-:-:S03]  /*24590*/  @!P1 IMAD.MOV.U32 R14, RZ, RZ, R29 ;  /* 0x000000ffff0e9224 */ /* 0x008fc600078e001d */
[----:B------:R-:W3:Y:S04]  /*245a0*/  LDL R29, [R1+0x1074] ;  /* 0x00107400011d7983 */ /* 0x000ee80000100800 */
[----:B------:R2:W3:Y:S02]  /*245b0*/  @!P1 LDG.E.U16 R158, desc[UR8][R14.64] ;  /* 0x000000080e9e9981 */ /* 0x0004e4000c1e1500 */
[----:B--2---:R-:W-:Y:S02]  /*245c0*/  @!P1 IMAD.MOV.U32 R14, RZ, RZ, R35 ;  /* 0x000000ffff0e9224 */ /* 0x004fe400078e0023 */
[----:B------:R-:W2:Y:S01]  /*245d0*/  LDL R35, [R1+0x1034] ;  /* 0x0010340001237983 */ /* 0x000ea20000100800 */
[----:B----4-:R-:W-:-:S05]  /*245e0*/  @!P1 IMAD.MOV.U32 R15, RZ, RZ, R28 ;  /* 0x000000ffff0f9224 */ /* 0x010fca00078e001c */
[----:B------:R0:W4:Y:S02]  /*245f0*/  @!P1 LDG.E.U16 R157, desc[UR8][R14.64] ;  /* 0x000000080e9d9981 */ /* 0x000124000c1e1500 */
[----:B0-----:R-:W-:Y:S02]  /*24600*/  @!P1 IMAD.MOV.U32 R14, RZ, RZ, R49 ;  /* 0x000000ffff0e9224 */ /* 0x001fe400078e0031 */
[----:B------:R-:W-:-:S05]  /*24610*/  @!P1 IMAD.MOV.U32 R15, RZ, RZ, R42 ;  /* 0x000000ffff0f9224 */ /* 0x000fca00078e002a */
        /* <DEDUP_REMOVED lines=8> */
[----:B------:R-:W-:Y:S01]  /*246a0*/  @!P1 IMAD.MOV.U32 R15, RZ, RZ, R5 ;  /* 0x000000ffff0f9224 */ /* 0x000fe200078e0005 */
[----:B------:R-:W-:Y:S04]  /*246b0*/  STL [R1+0x1b98], R2 ;  /* 0x001b980201007387 */ /* 0x000fe80000100800 */
[----:B------:R0:W4:Y:S04]  /*246c0*/  @!P1 LDG.E.U16 R153, desc[UR8][R14.64] ;  /* 0x000000080e999981 */ /* 0x000128000c1e1500 */
[----:B------:R1:W-:Y:S01]  /*246d0*/  STL [R1+0x1b90], R5 ;  /* 0x001b900501007387 */ /* 0x0003e20000100800 */
[----:B0-----:R-:W-:-:S02]  /*246e0*/  @!P1 IMAD.MOV.U32 R14, RZ, RZ, R26 ;  /* 0x000000ffff0e9224 */ /* 0x001fc400078e001a */
[----:B------:R-:W-:Y:S01]  /*246f0*/  @!P1 IMAD.MOV.U32 R15, RZ, RZ, R126 ;  /* 0x000000ffff0f9224 */ /* 0x000fe200078e007e */
[----:B-1----:R-:W4:Y:S04]  /*24700*/  LDL.LU R5, [R1+0xf54] ;  /* 0x000f540001057983 */ /* 0x002f280000300800 */
[----:B------:R-:W4:Y:S04]  /*24710*/  LDL R126, [R1+0xfd4] ;  /* 0x000fd400017e7983 */ /* 0x000f280000100800 */
[----:B------:R0:W4:Y:S01]  /*24720*/  @!P1 LDG.E.U16 R152, desc[UR8][R14.64] ;  /* 0x000000080e989981 */ /* 0x000122000c1e1500 */
[----:B------:R-:W-:-:S03]  /*24730*/  PRMT R23, RZ, 0x7610, R23 ;  /* 0x00007610ff177816 */ /* 0x000fc60000000017 */
[----:B------:R-:W4:Y:S01]  /*24740*/  LDL.LU R26, [R1+0xfd0] ;  /* 0x000fd000011a7983 */ /* 0x000f220000300800 */
[----:B0-----:R-:W-:-:S03]  /*24750*/  @!P1 IMAD.MOV.U32 R15, RZ, RZ, R47 ;  /* 0x000000ffff0f9224 */ /* 0x001fc600078e002f */
[----:B------:R-:W4:Y:S01]  /*24760*/  LDL.LU R47, [R1+0xff0] ;  /* 0x000ff000012f7983 */ /* 0x000f220000300800 */
[----:B------:R-:W-:Y:S01]  /*24770*/  PRMT R22, RZ, 0x7610, R22 ;  /* 0x00007610ff167816 */ /* 0x000fe20000000016 */
[----:B---3--:R-:W-:Y:S02]  /*24780*/  @!P1 IMAD.MOV.U32 R14, RZ, RZ, R29 ;  /* 0x000000ffff0e9224 */ /* 0x008fe400078e001d */
[----:B------:R-:W3:Y:S04]  /*24790*/  LDL.LU R29, [R1+0xfb4] ;  /* 0x000fb400011d7983 */ /* 0x000ee80000300800 */
[----:B------:R0:W3:Y:S02]  /*247a0*/  @!P1 LDG.E.U16 R23, desc[UR8][R14.64] ;  /* 0x000000080e179981 */ /* 0x0000e4000c1e1500 */
[----:B0-----:R-:W-:-:S02]  /*247b0*/  @!P1 IMAD.MOV.U32 R14, RZ, RZ, R40 ;  /* 0x000000ffff0e9224 */ /* 0x001fc400078e0028 */
[----:B------:R-:W-:Y:S01]  /*247c0*/  @!P1 IMAD.MOV.U32 R15, RZ, RZ, R130 ;  /* 0x000000ffff0f9224 */ /* 0x000fe200078e0082 */
[----:B------:R-:W3:Y:S04]  /*247d0*/  LDL.LU R40, [R1+0xfb0] ;  /* 0x000fb00001287983 */ /* 0x000ee80000300800 */
[----:B------:R0:W3:Y:S04]  /*247e0*/  @!P1 LDG.E.U16 R22, desc[UR8][R14.64] ;  /* 0x000000080e169981 */ /* 0x0000e8000c1e1500 */
[----:B------:R-:W3:Y:S01]  /*247f0*/  LDL.LU R2, [R1+0xf90] ;  /* 0x000f900001027983 */ /* 0x000ee20000300800 */
[----:B0-----:R-:W-:-:S03]  /*24800*/  @!P1 IMAD.MOV.U32 R15, RZ, RZ, R43 ;  /* 0x000000ffff0f9224 */ /* 0x001fc600078e002b */
[----:B------:R-:W3:Y:S01]  /*24810*/  LDL.LU R43, [R1+0xf94] ;  /* 0x000f9400012b7983 */ /* 0x000ee20000300800 */
[----:B--2---:R-:W-:-:S03]  /*24820*/  @!P1 IMAD.MOV.U32 R14, RZ, RZ, R35 ;  /* 0x000000ffff0e9224 */ /* 0x004fc600078e0023 */
[----:B------:R-:W2:Y:S01]  /*24830*/  LDL.LU R35, [R1+0xf74] ;  /* 0x000f740001237983 */ /* 0x000ea20000300800 */
[----:B------:R-:W-:-:S03]  /*24840*/  PRMT R21, RZ, 0x7610, R21 ;  /* 0x00007610ff157816 */ /* 0x000fc60000000015 */
[----:B------:R0:W-:Y:S04]  /*24850*/  STS.U16 [R105+UR4+0x100], R20 ;  /* 0x0001001469007988 */ /* 0x0001e80008000404 */
[----:B------:R1:W2:Y:S01]  /*24860*/  @!P1 LDG.E.U16 R21, desc[UR8][R14.64] ;  /* 0x000000080e159981 */ /* 0x0002a2000c1e1500 */
[----:B0-----:R-:W-:Y:S01]  /*24870*/  PRMT R20, RZ, 0x7610, R20 ;  /* 0x00007610ff147816 */ /* 0x001fe20000000014 */
[----:B-1----:R-:W-:Y:S02]  /*24880*/  @!P1 IMAD.MOV.U32 R14, RZ, RZ, R128 ;  /* 0x000000ffff0e9224 */ /* 0x002fe400078e0080 */
[----:B------:R-:W-:Y:S01]  /*24890*/  @!P1 IMAD.MOV.U32 R15, RZ, RZ, R129 ;  /* 0x000000ffff0f9224 */ /* 0x000fe200078e0081 */
[----:B------:R0:W-:Y:S04]  /*248a0*/  STS.U16 [R105+UR4+0x500], R19 ;  /* 0x0005001369007988 */ /* 0x0001e80008000404 */
[----:B------:R1:W2:Y:S01]  /*248b0*/  @!P1 LDG.E.U16 R20, desc[UR8][R14.64] ;  /* 0x000000080e149981 */ /* 0x0002a2000c1e1500 */
[----:B0-----:R-:W-:Y:S01]  /*248c0*/  PRMT R19, RZ, 0x7610, R19 ;  /* 0x00007610ff137816 */ /* 0x001fe20000000013 */
[----:B-1----:R-:W-:-:S02]  /*248d0*/  @!P1 IMAD.MOV.U32 R14, RZ, RZ, R127 ;  /* 0x000000ffff0e9224 */ /* 0x002fc400078e007f */
[----:B------:R0:W-:Y:S04]  /*248e0*/  STS.U16 [R105+UR4+0x900], R18 ;  /* 0x0009001269007988 */ /* 0x0001e80008000404 */
[----:B------:R1:W-:Y:S01]  /*248f0*/  STS.U16 [R105+UR4+0xd00], R17 ;  /* 0x000d001169007988 */ /* 0x0003e20008000404 */
[----:B0-----:R-:W-:-:S03]  /*24900*/  PRMT R18, RZ, 0x7610, R18 ;  /* 0x00007610ff127816 */ /* 0x001fc60000000012 */
[----:B------:R-:W-:Y:S01]  /*24910*/  STL [R1+0x1e70], R50 ;  /* 0x001e703201007387 */ /* 0x000fe20000100800 */
[----:B-1----:R-:W-:-:S03]  /*24920*/  PRMT R17, RZ, 0x7610, R17 ;  /* 0x00007610ff117816 */ /* 0x002fc60000000011 */
[----:B------:R-:W-:Y:S04]  /*24930*/  STL.64 [R1+0x1e68], R48 ;  /* 0x001e683001007387 */ /* 0x000fe80000100a00 */
[----:B------:R0:W-:Y:S04]  /*24940*/  STS.U16 [R105+UR4+0x1100], R16 ;  /* 0x0011001069007988 */ /* 0x0001e80008000404 */
[----:B------:R1:W-:Y:S01]  /*24950*/  STS.U16 [R105+UR4+0x1500], R13 ;  /* 0x0015000d69007988 */ /* 0x0003e20008000404 */
[----:B0-----:R-:W-:Y:S02]  /*24960*/  PRMT R16, RZ, 0x7610, R16 ;  /* 0x00007610ff107816 */ /* 0x001fe40000000010 */
[----:B-1----:R-:W-:Y:S01]  /*24970*/  PRMT R13, RZ, 0x7610, R13 ;  /* 0x00007610ff0d7816 */ /* 0x002fe2000000000d */
[----:B----4-:R-:W-:-:S05]  /*24980*/  @!P1 IMAD.MOV.U32 R15, RZ, RZ, R47 ;  /* 0x000000ffff0f9224 */ /* 0x010fca00078e002f */
[----:B------:R0:W4:Y:S02]  /*24990*/  @!P1 LDG.E.U16 R19, desc[UR8][R14.64] ;  /* 0x000000080e139981 */ /* 0x000124000c1e1500 */
[----:B0-----:R-:W-:Y:S02]  /*249a0*/  @!P1 IMAD.MOV.U32 R14, RZ, RZ, R126 ;  /* 0x000000ffff0e9224 */ /* 0x001fe400078e007e */
[----:B------:R-:W-:Y:S01]  /*249b0*/  @!P1 IMAD.MOV.U32 R15, RZ, RZ, R26 ;  /* 0x000000ffff0f9224 */ /* 0x000fe200078e001a */
[----:B------:R-:W-:Y:S04]  /*249c0*/  STL.64 [R1+0x1e60], R46 ;  /* 0x001e602e01007387 */ /* 0x000fe80000100a00 */
[----:B------:R3:W4:Y:S04]  /*249d0*/  @!P1 LDG.E.U16 R18, desc[UR8][R14.64] ;  /* 0x000000080e129981 */ /* 0x000728000c1e1500 */
[----:B------:R-:W-:Y:S01]  /*249e0*/  STL.64 [R1+0x1e58], R44 ;  /* 0x001e582c01007387 */ /* 0x000fe20000100a00 */
[----:B---3--:R-:W-:-:S02]  /*249f0*/  @!P1 IMAD.MOV.U32 R14, RZ, RZ, R29 ;  /* 0x000000ffff0e9224 */ /* 0x008fc400078e001d */
[----:B------:R-:W-:-:S05]  /*24a00*/  @!P1 IMAD.MOV.U32 R15, RZ, RZ, R40 ;  /* 0x000000ffff0f9224 */ /* 0x000fca00078e0028 */
[----:B------:R0:W3:Y:S04]  /*24a10*/  @!P1 LDG.E.U16 R17, desc[UR8][R14.64] ;  /* 0x000000080e119981 */ /* 0x0000e8000c1e1500 */
[----:B------:R-:W-:Y:S01]  /*24a20*/  STL.64 [R1+0x1e50], R42 ;  /* 0x001e502a01007387 */ /* 0x000fe20000100a00 */
[----:B0-----:R-:W-:Y:S02]  /*24a30*/  @!P1 IMAD.MOV.U32 R14, RZ, RZ, R43 ;  /* 0x000000ffff0e9224 */ /* 0x001fe400078e002b */
[----:B------:R-:W-:Y:S01]  /*24a40*/  @!P1 IMAD.MOV.U32 R15, RZ, RZ, R2 ;  /* 0x000000ffff0f9224 */ /* 0x000fe200078e0002 */
[----:B------:R-:W-:Y:S04]  /*24a50*/  STL.64 [R1+0x1e48], R40 ;  /* 0x001e482801007387 */ /* 0x000fe80000100a00 */
[----:B------:R-:W-:Y:S04]  /*24a60*/  STL.64 [R1+0x1e40], R38 ;  /* 0x001e402601007387 */ /* 0x000fe80000100a00 */
[----:B------:R-:W-:Y:S04]  /*24a70*/  STL.64 [R1+0x1e38], R36 ;  /* 0x001e382401007387 */ /* 0x000fe80000100a00 */
[----:B--2---:R-:W-:Y:S04]  /*24a80*/  STL.64 [R1+0x1e30], R34 ;  /* 0x001e302201007387 */ /* 0x004fe80000100a00 */
[----:B------:R-:W-:Y:S04]  /*24a90*/  STL.64 [R1+0x1e28], R32 ;  /* 0x001e282001007387 */ /* 0x000fe80000100a00 */
[----:B------:R-:W-:Y:S04]  /*24aa0*/  STL.64 [R1+0x1e20], R30 ;  /* 0x001e201e01007387 */ /* 0x000fe80000100a00 */
[----:B------:R0:W2:Y:S04]  /*24ab0*/  @!P1 LDG.E.U16 R16, desc[UR8][R14.64] ;  /* 0x000000080e109981 */ /* 0x0000a8000c1e1500 */
[----:B------:R-:W-:Y:S04]  /*24ac0*/  STL.64 [R1+0x1e18], R28 ;  /* 0x001e181c01007387 */ /* 0x000fe80000100a00 */
[----:B------:R-:W-:Y:S01]  /*24ad0*/  STL.64 [R1+0x1e10], R26 ;  /* 0x001e101a01007387 */ /* 0x000fe20000100a00 */
[----:B0-----:R-:W-:-:S02]  /*24ae0*/  @!P1 IMAD.MOV.U32 R14, RZ, RZ, R35 ;  /* 0x000000ffff0e9224 */ /* 0x001fc400078e0023 */
[----:B------:R-:W-:Y:S01]  /*24af0*/  @!P1 IMAD.MOV.U32 R15, RZ, RZ, R3 ;  /* 0x000000ffff0f9224 */ /* 0x000fe200078e0003 */
[----:B------:R-:W-:Y:S04]  /*24b00*/  STL.64 [R1+0x1e08], R24 ;  /* 0x001e081801007387 */ /* 0x000fe80000100a00 */
[----:B------:R-:W-:Y:S04]  /*24b10*/  STL.64 [R1+0x2078], R150 ;  /* 0x0020789601007387 */ /* 0x000fe80000100a00 */
[----:B------:R-:W-:Y:S04]  /*24b20*/  STL.64 [R1+0x2070], R148 ;  /* 0x0020709401007387 */ /* 0x000fe80000100a00 */
[----:B------:R0:W-:Y:S04]  /*24b30*/  STL [R1+0x1b9c], R3 ;  /* 0x001b9c0301007387 */ /* 0x0001e80000100800 */
[----:B------:R1:W2:Y:S04]  /*24b40*/  @!P1 LDG.E.U16 R13, desc[UR8][R14.64] ;  /* 0x000000080e0d9981 */ /* 0x0002a8000c1e1500 */
[----:B------:R-:W-:Y:S04]  /*24b50*/  STL [R1+0x1ba4], R5 ;  /* 0x001ba40501007387 */ /* 0x000fe80000100800 */
[----:B------:R0:W-:Y:S01]  /*24b60*/  STL [R1+0x1ba0], R4 ;  /* 0x001ba00401007387 */ /* 0x0001e20000100800 */
[----:B-1----:R-:W-:-:S03]  /*24b70*/  @!P1 IMAD.MOV.U32 R15, RZ, RZ, R4 ;  /* 0x000000ffff0f9224 */ /* 0x002fc600078e0004 */
[----:B0-----:R-:W4:Y:S04]  /*24b80*/  LDL R3, [R1+0x1b40] ;  /* 0x001b400001037983 */ /* 0x001f280000100800 */
[----:B------:R-:W3:Y:S04]  /*24b90*/  LDL R4, [R1+0x1b44] ;  /* 0x001b440001047983 */ /* 0x000ee80000100800 */
        /* <DEDUP_REMOVED lines=58> */
[----:B------:R-:W2:Y:S04]  /*24f40*/  LDL.LU.64 R24, [R1+0xc00] ;  /* 0x000c000001187983 */ /* 0x000ea80000300a00 */
[----:B------:R-:W2:Y:S04]  /*24f50*/  LDL.LU.64 R26, [R1+0xc08] ;  /* 0x000c0800011a7983 */ /* 0x000ea80000300a00 */
[----:B------:R-:W2:Y:S04]  /*24f60*/  LDL.LU.64 R28, [R1+0xc10] ;  /* 0x000c1000011c7983 */ /* 0x000ea80000300a00 */
[----:B------:R-:W2:Y:S04]  /*24f70*/  LDL.LU.64 R30, [R1+0xc18] ;  /* 0x000c1800011e7983 */ /* 0x000ea80000300a00 */
[----:B------:R-:W2:Y:S01]  /*24f80*/  LDL.LU.64 R32, [R1+0xc20] ;  /* 0x000c200001207983 */ /* 0x000ea20000300a00 */
[----:B0-----:R-:W-:-:S03]  /*24f90*/  PRMT R7, RZ, 0x7610, R7 ;  /* 0x00007610ff077816 */ /* 0x001fc60000000007 */
[----:B------:R-:W2:Y:S01]  /*24fa0*/  LDL.LU.64 R34, [R1+0xc28] ;  /* 0x000c280001227983 */ /* 0x000ea20000300a00 */
[----:B------:R-:W-:-:S03]  /*24fb0*/  @!P1 IMAD.MOV.U32 R14, RZ, RZ, R5 ;  /* 0x000000ffff0e9224 */ /* 0x000fc600078e0005 */
[----:B------:R-:W2:Y:S04]  /*24fc0*/  LDL.LU.64 R36, [R1+0xc30] ;  /* 0x000c300001247983 */ /* 0x000ea80000300a00 */
[----:B------:R-:W2:Y:S04]  /*24fd0*/  LDL.LU.64 R38, [R1+0xc38] ;  /* 0x000c380001267983 */ /* 0x000ea80000300a00 */
[----:B------:R-:W2:Y:S04]  /*24fe0*/  LDL.LU.64 R40, [R1+0xc40] ;  /* 0x000c400001287983 */ /* 0x000ea80000300a00 */
[----:B------:R-:W2:Y:S04]  /*24ff0*/  LDL.LU.64 R42, [R1+0xc48] ;  /* 0x000c4800012a7983 */ /* 0x000ea80000300a00 */
[----:B------:R-:W2:Y:S04]  /*25000*/  LDL.LU.64 R44, [R1+0xc50] ;  /* 0x000c5000012c7983 */ /* 0x000ea80000300a00 */
[----:B------:R-:W2:Y:S04]  /*25010*/  LDL.LU.64 R46, [R1+0xc58] ;  /* 0x000c5800012e7983 */ /* 0x000ea80000300a00 */
[----:B------:R-:W2:Y:S04]  /*25020*/  LDL.LU.64 R48, [R1+0xc60] ;  /* 0x000c600001307983 */ /* 0x000ea80000300a00 */
[----:B------:R-:W2:Y:S04]  /*25030*/  @!P1 LDG.E.U16 R7, desc[UR8][R14.64] ;  /* 0x000000080e079981 */ /* 0x000ea8000c1e1500 */
[----:B---3--:R-:W-:Y:S04]  /*25040*/  STS.U16 [R4+UR4+0x200], R104 ;  /* 0x0002006804007988 */ /* 0x008fe80008000404 */
        /* <DEDUP_REMOVED lines=63> */
[----:B----4-:R-:W-:Y:S04]  /*25440*/  STS.U16 [R3+UR4+0x300], R77 ;  /* 0x0003004d03007988 */ /* 0x010fe80008000404 */
        /* <DEDUP_REMOVED lines=26> */
[----:B0-----:R-:W3:Y:S04]  /*255f0*/  LDL.LU.64 R50, [R1+0xc68] ;  /* 0x000c680001327983 */ /* 0x001ee80000300a00 */
[----:B------:R-:W3:Y:S04]  /*25600*/  LDL.LU.64 R52, [R1+0xc70] ;  /* 0x000c700001347983 */ /* 0x000ee80000300a00 */
        /* <DEDUP_REMOVED lines=83> */
[----:B--2---:R-:W-:Y:S04]  /*25b40*/  STS.U16 [R3+UR4+0xf700], R16 ;  /* 0x00f7001003007988 */ /* 0x004fe80008000404 */
[----:B------:R-:W-:Y:S04]  /*25b50*/  STS.U16 [R3+UR4+0xfb00], R13 ;  /* 0x00fb000d03007988 */ /* 0x000fe80008000404 */
[----:B------:R-:W-:Y:S01]  /*25b60*/  STS.U16 [R3+UR4+0xff00], R7 ;  /* 0x00ff000703007988 */ /* 0x000fe20008000404 */
[----:B------:R0:W-:Y:S06]  /*25b70*/  MEMBAR.ALL.CTA ;  /* 0x0000000000007992 */ /* 0x0001ec0000008000 */
[----:B0-----:R-:W0:Y:S02]  /*25b80*/  FENCE.VIEW.ASYNC.S ;  /* 0x00000000000073c6 */ /* 0x001e240000000000 */
[----:B0-----:R-:W-:Y:S06]  /*25b90*/  BAR.SYNC.DEFER_BLOCKING 0x0 ;  /* 0x0000000000007b1d */ /* 0x001fec0000010000 */
[----:B---3--:R-:W-:-:S06]  /*25ba0*/  WARPGROUP.ARRIVE ;  /* 0x00000000000079c5 */ /* 0x008fcc0000000000 */
[----:B------:R-:W-:Y:S03]  /*25bb0*/  HGMMA.64x256x16.F32 R24, gdesc[UR44].tnspA, R24, gsb0 ;  /* 0x23e000002c1879f0 */ /* 0x000fe60008000818 */
[----:B------:R-:W-:Y:S02]  /*25bc0*/  WARPGROUP.DEPBAR.LE gsb0, 0x0 ;  /* 0x00008000000079c5 */ /* 0x000fe40000010000 */
[----:B------:R-:W-:-:S15]  /*25bd0*/  WARPGROUP.ARRIVE ;  /* 0x00000000000079c5 */ /* 0x000fde0000000000 */
[----:B------:R-:W-:-:S08]  /*25be0*/  NOP ;  /* 0x0000000000007918 */ /* 0x000fd00000000000 */
        /* <DEDUP_REMOVED lines=10> */
[----:B------:R0:W-:Y:S04]  /*25c90*/  STL.64 [R1+0xc00], R24 ;  /* 0x000c001801007387 */ /* 0x0001e80000100a00 */
        /* <DEDUP_REMOVED lines=58> */
[----:B------:R4:W-:Y:S01]  /*26040*/  STL.64 [R1+0xdd8], R142 ;  /* 0x000dd88e01007387 */ /* 0x0009e20000100a00 */
[----:B------:R-:W-:-:S03]  /*26050*/  IMAD.MOV.U32 R192, RZ, RZ, R25 ;  /* 0x000000ffffc07224 */ /* 0x000fc600078e0019 */
[----:B------:R4:W-:Y:S01]  /*26060*/  STL.64 [R1+0xde0], R144 ;  /* 0x000de09001007387 */ /* 0x0009e20000100a00 */
[----:B------:R-:W-:-:S03]  /*26070*/  IMAD.MOV.U32 R156, RZ, RZ, R24 ;  /* 0x000000ffff9c7224 */ /* 0x000fc600078e0018 */
[----:B------:R4:W-:Y:S01]  /*26080*/  STL.64 [R1+0xde8], R146 ;  /* 0x000de89201007387 */ /* 0x0009e20000100a00 */
[----:B------:R-:W-:-:S03]  /*26090*/  IMAD.MOV.U32 R194, RZ, RZ, R27 ;  /* 0x000000ffffc27224 */ /* 0x000fc600078e001b */
[----:B------:R4:W-:Y:S01]  /*260a0*/  STL.64 [R1+0xdf0], R148 ;  /* 0x000df09401007387 */ /* 0x0009e20000100a00 */
[----:B------:R-:W-:-:S03]  /*260b0*/  IMAD.MOV.U32 R157, RZ, RZ, R26 ;  /* 0x000000ffff9d7224 */ /* 0x000fc600078e001a */
[----:B------:R4:W-:Y:S04]  /*260c0*/  STL.64 [R1+0xdf8], R150 ;  /* 0x000df89601007387 */ /* 0x0009e80000100a00 */
[----:B0-----:R-:W4:Y:S04]  /*260d0*/  LDL.LU.64 R24, [R1+0xa00] ;  /* 0x000a000001187983 */ /* 0x001f280000300a00 */
[----:B-1----:R-:W4:Y:S04]  /*260e0*/  LDL.LU.64 R26, [R1+0xa08] ;  /* 0x000a0800011a7983 */ /* 0x002f280000300a00 */
[----:B--2---:R-:W2:Y:S04]  /*260f0*/  LDL.LU.64 R28, [R1+0xa10] ;  /* 0x000a1000011c7983 */ /* 0x004ea80000300a00 */
[----:B---3--:R-:W2:Y:S04]  /*26100*/  LDL.LU.64 R30, [R1+0xa18] ;  /* 0x000a1800011e7983 */ /* 0x008ea80000300a00 */
[----:B----4-:R-:W2:Y:S04]  /*26110*/  LDL.LU.64 R32, [R1+0xa20] ;  /* 0x000a200001207983 */ /* 0x010ea80000300a00 */
[----:B------:R-:W2:Y:S04]  /*26120*/  LDL.LU.64 R34, [R1+0xa28] ;  /* 0x000a280001227983 */ /* 0x000ea80000300a00 */
        /* <DEDUP_REMOVED lines=9> */
[----:B------:R-:W2:Y:S01]  /*261c0*/  LDL.LU.64 R54, [R1+0xa78] ;  /* 0x000a780001367983 */ /* 0x000ea20000300a00 */
[----:B------:R-:W-:-:S03]  /*261d0*/  IMAD.MOV.U32 R20, RZ, RZ, R65 ;  /* 0x000000ffff147224 */ /* 0x000fc600078e0041 */
[----:B------:R-:W2:Y:S01]  /*261e0*/  LDL.LU.64 R56, [R1+0xa80] ;  /* 0x000a800001387983 */ /* 0x000ea20000300a00 */
[----:B------:R-:W-:-:S03]  /*261f0*/  IMAD.MOV.U32 R21, RZ, RZ, R67 ;  /* 0x000000ffff157224 */ /* 0x000fc600078e0043 */
[----:B------:R-:W2:Y:S01]  /*26200*/  LDL.LU.64 R58, [R1+0xa88] ;  /* 0x000a8800013a7983 */ /* 0x000ea20000300a00 */
[----:B------:R-:W-:-:S03]  /*26210*/  IMAD.MOV.U32 R16, RZ, RZ, R68 ;  /* 0x000000ffff107224 */ /* 0x000fc600078e0044 */
[----:B------:R-:W2:Y:S01]  /*26220*/  LDL.LU.64 R60, [R1+0xa90] ;  /* 0x000a9000013c7983 */ /* 0x000ea20000300a00 */
[----:B------:R-:W-:-:S03]  /*26230*/  IMAD.MOV.U32 R17, RZ, RZ, R70 ;  /* 0x000000ffff117224 */ /* 0x000fc600078e0046 */
        /* <DEDUP_REMOVED lines=21> */
[----:B------:R-:W-:Y:S02]  /*26390*/  IMAD.MOV.U32 R172, RZ, RZ, R97 ;  /* 0x000000ffffac7224 */ /* 0x000fe400078e0061 */
[----:B------:R-:W-:Y:S01]  /*263a0*/  IMAD.MOV.U32 R168, RZ, RZ, R96 ;  /* 0x000000ffffa87224 */ /* 0x000fe200078e0060 */
[----:B------:R-:W2:Y:S01]  /*263b0*/  LDL.LU.64 R92, [R1+0xb10] ;  /* 0x000b1000015c7983 */ /* 0x000ea20000300a00 */
[----:B------:R-:W-:Y:S02]  /*263c0*/  IMAD.MOV.U32 R173, RZ, RZ, R99 ;  /* 0x000000ffffad7224 */ /* 0x000fe400078e0063 */
[----:B------:R-:W-:Y:S01]  /*263d0*/  IMAD.MOV.U32 R169, RZ, RZ, R98 ;  /* 0x000000ffffa97224 */ /* 0x000fe200078e0062 */
[----:B------:R-:W2:Y:S01]  /*263e0*/  LDL.LU.64 R94, [R1+0xb18] ;  /* 0x000b1800015e7983 */ /* 0x000ea20000300a00 */
[----:B------:R-:W-:Y:S02]  /*263f0*/  IMAD.MOV.U32 R180, RZ, RZ, R101 ;  /* 0x000000ffffb47224 */ /* 0x000fe400078e0065 */
[----:B------:R-:W-:Y:S01]  /*26400*/  IMAD.MOV.U32 R176, RZ, RZ, R100 ;  /* 0x000000ffffb07224 */ /* 0x000fe200078e0064 */
[----:B------:R-:W2:Y:S01]  /*26410*/  LDL.LU.64 R96, [R1+0xb20] ;  /* 0x000b200001607983 */ /* 0x000ea20000300a00 */
[----:B------:R-:W-:-:S02]  /*26420*/  IMAD.MOV.U32 R181, RZ, RZ, R103 ;  /* 0x000000ffffb57224 */ /* 0x000fc400078e0067 */
        /* <DEDUP_REMOVED lines=57> */
[----:B------:R-:W2:Y:S02]  /*267c0*/  LDL.LU.64 R150, [R1+0xbf8] ;  /* 0x000bf80001967983 */ /* 0x000ea40000300a00 */
[----:B--2---:R-:W-:-:S06]  /*267d0*/  WARPGROUP.ARRIVE ;  /* 0x00000000000079c5 */ /* 0x004fcc0000000000 */
        /* <DEDUP_REMOVED lines=8> */
[----:B------:R-:W-:Y:S01]  /*26860*/  HGMMA.64x256x16.F32 R24, gdesc[UR16].tnspA, R24, gsb0 ;  /* 0x23e00000101879f0 */ /* 0x000fe20008000818 */
[----:B------:R-:W-:Y:S04]  /*26870*/  STL [R1+0x1c04], R204 ;  /* 0x001c04cc01007387 */ /* 0x000fe80000100800 */
        /* <DEDUP_REMOVED lines=20> */
[----:B------:R-:W-:Y:S01]  /*269c0*/  STL [R1+0x1bb0], R245 ;  /* 0x001bb0f501007387 */ /* 0x000fe20000100800 */
[----:B------:R-:W-:-:S02]  /*269d0*/  WARPGROUP.DEPBAR.LE gsb0, 0x0 ;  /* 0x00008000000079c5 */ /* 0x000fc40000010000 */
[----:B------:R-:W-:-:S06]  /*269e0*/  WARPGROUP.ARRIVE ;  /* 0x00000000000079c5 */ /* 0x000fcc0000000000 */
[----:B------:R-:W-:Y:S01]  /*269f0*/  HGMMA.64x256x16.F32 R24, gdesc[UR20].tnspA, R24, gsb0 ;  /* 0x23e00000141879f0 */ /* 0x000fe20008000818 */
[----:B------:R-:W-:Y:S04]  /*26a00*/  STL [R1+0x1bac], R248 ;  /* 0x001bacf801007387 */ /* 0x000fe80000100800 */
[----:B------:R-:W-:Y:S01]  /*26a10*/  STL [R1+0x1ba8], R249 ;  /* 0x001ba8f901007387 */ /* 0x000fe20000100800 */
[----:B------:R-:W-:-:S03]  /*26a20*/  WARPGROUP.DEPBAR.LE gsb0, 0x0 ;  /* 0x00008000000079c5 */ /* 0x000fc60000010000 */
        /* <DEDUP_REMOVED lines=64> */
[----:B0-----:R-:W4:Y:S04]  /*26e30*/  LDL.LU.64 R24, [R1+0x600] ;  /* 0x0006000001187983 */ /* 0x001f280000300a00 */
[----:B-1----:R-:W4:Y:S04]  /*26e40*/  LDL.LU.64 R26, [R1+0x608] ;  /* 0x00060800011a7983 */ /* 0x002f280000300a00 */
[----:B--2---:R-:W2:Y:S04]  /*26e50*/  LDL.LU.64 R28, [R1+0x610] ;  /* 0x00061000011c7983 */ /* 0x004ea80000300a00 */
[----:B---3--:R-:W3:Y:S04]  /*26e60*/  LDL.LU.64 R30, [R1+0x618] ;  /* 0x00061800011e7983 */ /* 0x008ee80000300a00 */
[----:B----4-:R-:W4:Y:S04]  /*26e70*/  LDL.LU.64 R32, [R1+0x620] ;  /* 0x0006200001207983 */ /* 0x010f280000300a00 */
[----:B------:R-:W2:Y:S04]  /*26e80*/  LDL.LU.64 R34, [R1+0x628] ;  /* 0x0006280001227983 */ /* 0x000ea80000300a00 */
[----:B------:R-:W3:Y:S04]  /*26e90*/  LDL.LU.64 R36, [R1+0x630] ;  /* 0x0006300001247983 */ /* 0x000ee80000300a00 */
[----:B------:R-:W4:Y:S04]  /*26ea0*/  LDL.LU.64 R38, [R1+0x638] ;  /* 0x0006380001267983 */ /* 0x000f280000300a00 */
        /* <DEDUP_REMOVED lines=56> */
[----:B---3--:R-:W-:Y:S04]  /*27230*/  STL.64 [R1+0x2278], R150 ;  /* 0x0022789601007387 */ /* 0x008fe80000100a00 */
[----:B--2---:R-:W-:Y:S04]  /*27240*/  STL.64 [R1+0x2270], R148 ;  /* 0x0022709401007387 */ /* 0x004fe80000100a00 */
[----:B----4-:R-:W-:Y:S04]  /*27250*/  STL.64 [R1+0x2268], R146 ;  /* 0x0022689201007387 */ /* 0x010fe80000100a00 */
        /* <DEDUP_REMOVED lines=61> */
[----:B0-----:R-:W2:Y:S04]  /*27630*/  LDL.LU.64 R24, [R1+0x800] ;  /* 0x0008000001187983 */ /* 0x001ea80000300a00 */
        /* <DEDUP_REMOVED lines=64> */
[----:B------:R-:W-:Y:S01]  /*27a40*/  HGMMA.64x256x16.F32 R24, gdesc[UR40].tnspA, R24, gsb0 ;  /* 0x23e00000281879f0 */ /* 0x000fe20008000818 */
[----:B------:R-:W-:Y:S01]  /*27a50*/  UMOV UR20, UR40 ;  /* 0x0000002800147c82 */ /* 0x000fe20008000000 */
[----:B------:R-:W-:Y:S01]  /*27a60*/  UMOV UR21, UR41 ;  /* 0x0000002900157c82 */ /* 0x000fe20008000000 */
[----:B------:R-:W-:Y:S01]  /*27a70*/  UIADD3.64 UR40, UR24, 0x280, URZ ;  /* 0x0000028018287897 */ /* 0x000fe2000fffe03f */
[----:B------:R-:W-:Y:S01]  /*27a80*/  UMOV UR42, UR30 ;  /* 0x0000001e002a7c82 */ /* 0x000fe20008000000 */
[----:B------:R-:W-:Y:S01]  /*27a90*/  UMOV UR43, UR31 ;  /* 0x0000001f002b7c82 */ /* 0x000fe20008000000 */
[----:B------:R-:W-:Y:S02]  /*27aa0*/  WARPGROUP.DEPBAR.LE gsb0, 0x0 ;  /* 0x00008000000079c5 */ /* 0x000fe40000010000 */
[----:B------:R-:W-:-:S15]  /*27ab0*/  WARPGROUP.ARRIVE ;  /* 0x00000000000079c5 */ /* 0x000fde0000000000 */
[----:B------:R-:W-:-:S05]  /*27ac0*/  NOP ;  /* 0x0000000000007918 */ /* 0x000fca0000000000 */
        /* <DEDUP_REMOVED lines=9> */
[----:B------:R-:W-:Y:S03]  /*27b60*/  HGMMA.64x256x16.F32 R24, gdesc[UR40].tnspA, R24, gsb0 ;  /* 0x23e00000281879f0 */ /* 0x000fe60008000818 */
[----:B------:R-:W-:Y:S02]  /*27b70*/  WARPGROUP.DEPBAR.LE gsb0, 0x0 ;  /* 0x00008000000079c5 */ /* 0x000fe40000010000 */
[----:B------:R-:W-:-:S15]  /*27b80*/  WARPGROUP.ARRIVE ;  /* 0x00000000000079c5 */ /* 0x000fde0000000000 */
[----:B------:R-:W-:-:S08]  /*27b90*/  NOP ;  /* 0x0000000000007918 */ /* 0x000fd00000000000 */
[----:B------:R-:W-:Y:S03]  /*27ba0*/  HGMMA.64x256x16.F32 R24, gdesc[UR36].tnspA, R24, gsb0 ;  /* 0x23e00000241879f0 */ /* 0x000fe60008000818 */
[----:B------:R-:W-:Y:S02]  /*27bb0*/  WARPGROUP.DEPBAR.LE gsb0, 0x0 ;  /* 0x00008000000079c5 */ /* 0x000fe40000010000 */
        /* <DEDUP_REMOVED lines=63> */
[----:B------:R0:W-:Y:S01]  /*27fb0*/  STL.64 [R1+0x9f8], R150 ;  /* 0x0009f89601007387 */ /* 0x0001e20000100a00 */
[----:B------:R-:W-:-:S02]  /*27fc0*/  IMAD.MOV.U32 R251, RZ, RZ, R134 ;  /* 0x000000fffffb7224 */ /* 0x000fc400078e0086 */
[----:B------:R-:W-:Y:S01]  /*27fd0*/  IMAD.MOV.U32 R250, RZ, RZ, R132 ;  /* 0x000000fffffa7224 */ /* 0x000fe200078e0084 */
[----:B0-----:R-:W2:Y:S04]  /*27fe0*/  LDL.LU.64 R150, [R1+0x2278] ;  /* 0x0022780001967983 */ /* 0x001ea80000300a00 */
        /* <DEDUP_REMOVED lines=113> */
[----:B------:R-:W2:Y:S01]  /*28700*/  LDL.LU.64 R24, [R1+0x2080] ;  /* 0x0020800001187983 */ /* 0x000ea20000300a00 */
[----:B------:R-:W-:Y:S01]  /*28710*/  UMOV UR48, UR20 ;  /* 0x0000001400307c82 */ /* 0x000fe20008000000 */
[----:B------:R-:W-:Y:S01]  /*28720*/  UMOV UR49, UR21 ;  /* 0x0000001500317c82 */ /* 0x000fe20008000000 */
[----:B--2---:R-:W-:-:S06]  /*28730*/  WARPGROUP.ARRIVE ;  /* 0x00000000000079c5 */ /* 0x004fcc0000000000 */
[----:B------:R-:W-:Y:S01]  /*28740*/  HGMMA.64x256x16.F32 R24, gdesc[UR48].tnspA, R24, gsb0 ;  /* 0x23e00000301879f0 */ /* 0x000fe20008000818 */
[----:B------:R-:W-:Y:S01]  /*28750*/  UMOV UR16, UR40 ;  /* 0x0000002800107c82 */ /* 0x000fe20008000000 */
[----:B------:R-:W-:Y:S01]  /*28760*/  UMOV UR17, UR41 ;  /* 0x0000002900117c82 */ /* 0x000fe20008000000 */
[----:B------:R-:W-:Y:S02]  /*28770*/  WARPGROUP.DEPBAR.LE gsb0, 0x0 ;  /* 0x00008000000079c5 */ /* 0x000fe40000010000 */
[----:B------:R-:W-:-:S15]  /*28780*/  WARPGROUP.ARRIVE ;  /* 0x00000000000079c5 */ /* 0x000fde0000000000 */
[----:B------:R-:W-:-:S08]  /*28790*/  NOP ;  /* 0x0000000000007918 */ /* 0x000fd00000000000 */
[----:B------:R-:W-:Y:S01]  /*287a0*/  HGMMA.64x256x16.F32 R24, gdesc[UR12].tnspA, R24, gsb0 ;  /* 0x23e000000c1879f0 */ /* 0x000fe20008000818 */
[----:B------:R-:W-:Y:S01]  /*287b0*/  UMOV UR10, UR36 ;  /* 0x00000024000a7c82 */ /* 0x000fe20008000000 */
[----:B------:R-:W-:Y:S01]  /*287c0*/  UMOV UR11, UR37 ;  /* 0x00000025000b7c82 */ /* 0x000fe20008000000 */
[----:B------:R-:W-:Y:S01]  /*287d0*/  UMOV UR20, UR10 ;  /* 0x0000000a00147c82 */ /* 0x000fe20008000000 */
[----:B------:R-:W-:Y:S01]  /*287e0*/  UMOV UR21, UR11 ;  /* 0x0000000b00157c82 */ /* 0x000fe20008000000 */
[----:B------:R-:W-:Y:S02]  /*287f0*/  WARPGROUP.DEPBAR.LE gsb0, 0x0 ;  /* 0x00008000000079c5 */ /* 0x000fe40000010000 */
[----:B------:R-:W-:-:S15]  /*28800*/  WARPGROUP.ARRIVE ;  /* 0x00000000000079c5 */ /* 0x000fde0000000000 */
[----:B------:R-:W-:-:S06]  /*28810*/  NOP ;  /* 0x0000000000007918 */ /* 0x000fcc0000000000 */
        /* <DEDUP_REMOVED lines=71> */
[----:B------:R-:W3:Y:S04]  /*28c90*/  LDL.LU.64 R148, [R1+0x2070] ;  /* 0x0020700001947983 */ /* 0x000ee80000300a00 */
[----:B------:R-:W4:Y:S04]  /*28ca0*/  LDL.LU.64 R24, [R1+0x200] ;  /* 0x0002000001187983 */ /* 0x000f280000300a00 */
[----:B------:R-:W2:Y:S04]  /*28cb0*/  LDL.LU.64 R26, [R1+0x208] ;  /* 0x00020800011a7983 */ /* 0x000ea80000300a00 */
        /* <DEDUP_REMOVED lines=51> */
[----:B------:R-:W2:Y:S01]  /*28ff0*/  LDL.LU.64 R130, [R1+0x3a8] ;  /* 0x0003a80001827983 */ /* 0x000ea20000300a00 */
[----:B------:R-:W-:-:S04]  /*29000*/  IMAD.SHL.U32 R12, R12, 0x40, RZ ;  /* 0x000000400c0c7824 */ /* 0x000fc800078e00ff */
[----:B------:R-:W-:Y:S02]  /*29010*/  IMAD.SHL.U32 R12, R12, 0x2, RZ ;  /* 0x000000020c0c7824 */ /* 0x000fe400078e00ff */
[----:B---3--:R-:W-:Y:S01]  /*29020*/  IMAD.MOV.U32 R5, RZ, RZ, R149 ;  /* 0x000000ffff057224 */ /* 0x008fe200078e0095 */
        /* <DEDUP_REMOVED lines=60> */
[----:B------:R-:W-:Y:S04]  /*293f0*/  STL.64 [R1+0x1e88], R10 ;  /* 0x001e880a01007387 */ /* 0x000fe80000100a00 */
[----:B------:R-:W-:Y:S04]  /*29400*/  STL.64 [R1+0x1e80], R8 ;  /* 0x001e800801007387 */ /* 0x000fe80000100a00 */
[----:B------:R-:W-:Y:S04]  /*29410*/  STL [R1+0x1e78], R6 ;  /* 0x001e780601007387 */ /* 0x000fe80000100800 */
[----:B------:R0:W-:Y:S04]  /*29420*/  STL [R1+0x1e74], R5 ;  /* 0x001e740501007387 */ /* 0x0001e80000100800 */
        /* <DEDUP_REMOVED lines=64> */
[----:B------:R-:W-:Y:S01]  /*29830*/  UIADD3.64 UR36, UR24, 0x380, URZ ;  /* 0x0000038018247897 */ /* 0x000fe2000fffe03f */
[----:B------:R-:W-:Y:S01]  /*29840*/  UMOV UR38, UR46 ;  /* 0x0000002e00267c82 */ /* 0x000fe20008000000 */
[----:B------:R-:W-:Y:S01]  /*29850*/  UMOV UR39, UR47 ;  /* 0x0000002f00277c82 */ /* 0x000fe20008000000 */
[----:B------:R-:W-:Y:S01]  /*29860*/  UIADD3.64 UR40, UR24, 0x400, URZ ;  /* 0x0000040018287897 */ /* 0x000fe2000fffe03f */
[----:B------:R-:W3:Y:S01]  /*29870*/  LDL.LU.64 R132, [R1+0x3b0] ;  /* 0x0003b00001847983 */ /* 0x000ee20000300a00 */
[----:B------:R-:W-:Y:S01]  /*29880*/  UMOV UR42, UR26 ;  /* 0x0000001a002a7c82 */ /* 0x000fe20008000000 */
[----:B------:R-:W-:Y:S01]  /*29890*/  UMOV UR43, UR27 ;  /* 0x0000001b002b7c82 */ /* 0x000fe20008000000 */
[----:B--2---:R-:W-:Y:S01]  /*298a0*/  WARPGROUP.ARRIVE ;  /* 0x00000000000079c5 */ /* 0x004fe20000000000 */
[----:B------:R-:W-:Y:S01]  /*298b0*/  UMOV UR20, UR36 ;  /* 0x0000002400147c82 */ /* 0x000fe20008000000 */
[----:B------:R-:W-:Y:S01]  /*298c0*/  UMOV UR21, UR37 ;  /* 0x0000002500157c82 */ /* 0x000fe20008000000 */
[----:B------:R-:W-:Y:S01]  /*298d0*/  UMOV UR12, UR40 ;  /* 0x00000028000c7c82 */ /* 0x000fe20008000000 */
[----:B------:R-:W-:Y:S01]  /*298e0*/  UMOV UR13, UR41 ;  /* 0x00000029000d7c82 */ /* 0x000fe20008000000 */
[----:B------:R-:W3:Y:S01]  /*298f0*/  LDL.LU.64 R134, [R1+0x3b8] ;  /* 0x0003b80001867983 */ /* 0x000ee20000300a00 */
[----:B------:R-:W-:Y:S01]  /*29900*/  HGMMA.64x256x16.F32 R4, gdesc[UR36].tnspA, R4, gsb0 ;  /* 0x23e00000240479f0 */ /* 0x000fe20008000804 */
[----:B------:R-:W-:Y:S01]  /*29910*/  UIADD3.64 UR36, UR24, 0x480, URZ ;  /* 0x0000048018247897 */ /* 0x000fe2000fffe03f */
[----:B------:R-:W-:Y:S01]  /*29920*/  UMOV UR38, UR30 ;  /* 0x0000001e00267c82 */ /* 0x000fe20008000000 */
[----:B------:R-:W-:Y:S01]  /*29930*/  UMOV UR39, UR31 ;  /* 0x0000001f00277c82 */ /* 0x000fe20008000000 */
[----:B------:R-:W3:Y:S04]  /*29940*/  LDL.LU.64 R136, [R1+0x3c0] ;  /* 0x0003c00001887983 */ /* 0x000ee80000300a00 */
[----:B------:R-:W3:Y:S01]  /*29950*/  LDL.LU.64 R138, [R1+0x3c8] ;  /* 0x0003c800018a7983 */ /* 0x000ee20000300a00 */
[----:B------:R-:W-:-:S03]  /*29960*/  IMAD.MOV.U32 R3, RZ, RZ, R148 ;  /* 0x000000ffff037224 */ /* 0x000fc600078e0094 */
[----:B------:R-:W3:Y:S01]  /*29970*/  LDL.LU.64 R140, [R1+0x3d0] ;  /* 0x0003d000018c7983 */ /* 0x000ee20000300a00 */
[----:B------:R-:W-:-:S03]  /*29980*/  IMAD.MOV.U32 R195, RZ, RZ, R150 ;  /* 0x000000ffffc37224 */ /* 0x000fc600078e0096 */
[----:B------:R-:W3:Y:S01]  /*29990*/  LDL.LU.64 R142, [R1+0x3d8] ;  /* 0x0003d800018e7983 */ /* 0x000ee20000300a00 */
[----:B------:R-:W-:-:S03]  /*299a0*/  IMAD.MOV.U32 R189, RZ, RZ, R151 ;  /* 0x000000ffffbd7224 */ /* 0x000fc600078e0097 */
[----:B------:R-:W3:Y:S04]  /*299b0*/  LDL.LU.64 R144, [R1+0x3e0] ;  /* 0x0003e00001907983 */ /* 0x000ee80000300a00 */
[----:B------:R-:W3:Y:S04]  /*299c0*/  LDL.LU.64 R146, [R1+0x3e8] ;  /* 0x0003e80001927983 */ /* 0x000ee80000300a00 */
[----:B------:R-:W3:Y:S04]  /*299d0*/  LDL.LU.64 R148, [R1+0x3f0] ;  /* 0x0003f00001947983 */ /* 0x000ee80000300a00 */
[----:B------:R-:W3:Y:S01]  /*299e0*/  LDL.LU.64 R150, [R1+0x3f8] ;  /* 0x0003f80001967983 */ /* 0x000ee20000300a00 */
[----:B------:R-:W-:-:S02]  /*299f0*/  WARPGROUP.DEPBAR.LE gsb0, 0x0 ;  /* 0x00008000000079c5 */ /* 0x000fc40000010000 */
[----:B------:R-:W-:-:S06]  /*29a00*/  WARPGROUP.ARRIVE ;  /* 0x00000000000079c5 */ /* 0x000fcc0000000000 */
[----:B------:R-:W-:Y:S01]  /*29a10*/  HGMMA.64x256x16.F32 R4, gdesc[UR40].tnspA, R4, gsb0 ;  /* 0x23e00000280479f0 */ /* 0x000fe20008000804 */
[----:B------:R-:W-:Y:S01]  /*29a20*/  UIADD3.64 UR40, UR24, 0x500, URZ ;  /* 0x0000050018287897 */ /* 0x000fe2000fffe03f */
[----:B------:R-:W-:Y:S01]  /*29a30*/  UMOV UR42, UR34 ;  /* 0x00000022002a7c82 */ /* 0x000fe20008000000 */
[----:B------:R-:W-:Y:S01]  /*29a40*/  UMOV UR43, UR35 ;  /* 0x00000023002b7c82 */ /* 0x000fe20008000000 */
[----:B------:R-:W-:Y:S02]  /*29a50*/  WARPGROUP.DEPBAR.LE gsb0, 0x0 ;  /* 0x00008000000079c5 */ /* 0x000fe40000010000 */
[----:B------:R-:W-:-:S15]  /*29a60*/  WARPGROUP.ARRIVE ;  /* 0x00000000000079c5 */ /* 0x000fde0000000000 */
[----:B------:R-:W-:-:S07]  /*29a70*/  NOP ;  /* 0x0000000000007918 */ /* 0x000fce0000000000 */
        /* <DEDUP_REMOVED lines=123> */
[----:B------:R-:W3:Y:S01]  /*2a230*/  LDL.LU.64 R24, [R1+0x1ec0] ;  /* 0x001ec00001187983 */ /* 0x000ee20000300a00 */
[----:B------:R-:W-:Y:S01]  /*2a240*/  UMOV UR48, UR20 ;  /* 0x0000001400307c82 */ /* 0x000fe20008000000 */
[----:B------:R-:W-:Y:S01]  /*2a250*/  UMOV UR49, UR21 ;  /* 0x0000001500317c82 */ /* 0x000fe20008000000 */
[----:B------:R-:W-:Y:S01]  /*2a260*/  UMOV UR16, UR36 ;  /* 0x0000002400107c82 */ /* 0x000fe20008000000 */
[----:B------:R-:W-:Y:S01]  /*2a270*/  UMOV UR17, UR37 ;  /* 0x0000002500117c82 */ /* 0x000fe20008000000 */
[----:B------:R-:W-:Y:S01]  /*2a280*/  UMOV UR10, UR40 ;  /* 0x00000028000a7c82 */ /* 0x000fe20008000000 */
[----:B------:R-:W-:Y:S01]  /*2a290*/  UMOV UR11, UR41 ;  /* 0x00000029000b7c82 */ /* 0x000fe20008000000 */
[----:B---3--:R-:W-:Y:S01]  /*2a2a0*/  WARPGROUP.ARRIVE ;  /* 0x00000000000079c5 */ /* 0x008fe20000000000 */
[----:B------:R0:W5:Y:S01]  /*2a2b0*/  LDL.LU.64 R22, [R1+0x1eb8] ;  /* 0x001eb80001167983 */ /* 0x0001620000300a00 */
[----:B------:R-:W-:Y:S01]  /*2a2c0*/  UMOV UR20, UR10 ;  /* 0x0000000a00147c82 */ /* 0x000fe20008000000 */
[----:B------:R-:W-:-:S02]  /*2a2d0*/  UMOV UR21, UR11 ;  /* 0x0000000b00157c82 */ /* 0x000fc40008000000 */
[----:B------:R0:W5:Y:S01]  /*2a2e0*/  LDL.LU.64 R20, [R1+0x1eb0] ;  /* 0x001eb00001147983 */ /* 0x0001620000300a00 */
[----:B------:R-:W-:Y:S03]  /*2a2f0*/  HGMMA.64x256x16.F32 R24, gdesc[UR48].tnspA, R24, gsb0 ;  /* 0x23e00000301879f0 */ /* 0x000fe60008000818 */
[----:B------:R0:W5:Y:S01]  /*2a300*/  LDL.LU.64 R18, [R1+0x1ea8] ;  /* 0x001ea80001127983 */ /* 0x0001620000300a00 */
[----:B------:R-:W-:-:S03]  /*2a310*/  R2UR UR37, R189 ;  /* 0x00000000bd2572ca */ /* 0x000fc600000e0000 */
[----:B------:R0:W5:Y:S01]  /*2a320*/  LDL.LU.64 R16, [R1+0x1ea0] ;  /* 0x001ea00001107983 */ /* 0x0001620000300a00 */
[----:B------:R-:W-:Y:S02]  /*2a330*/  WARPGROUP.DEPBAR.LE gsb0, 0x0 ;  /* 0x00008000000079c5 */ /* 0x000fe40000010000 */
[----:B------:R-:W-:Y:S01]  /*2a340*/  WARPGROUP.ARRIVE ;  /* 0x00000000000079c5 */ /* 0x000fe20000000000 */
[----:B------:R0:W5:Y:S01]  /*2a350*/  LDL.LU.64 R14, [R1+0x1e98] ;  /* 0x001e9800010e7983 */ /* 0x0001620000300a00 */
[----:B------:R-:W-:-:S03]  /*2a360*/  IMAD.MOV.U32 R189, RZ, RZ, R6 ;  /* 0x000000ffffbd7224 */ /* 0x000fc600078e0006 */
[----:B------:R-:W2:-:S13]  /*2a370*/  LDL.LU R12, [R1+0x1e90] ;  /* 0x001e9000010c7983 */ /* 0x000e9a0000300800 */
[----:B------:R-:W-:Y:S01]  /*2a380*/  HGMMA.64x256x16.F32 R24, gdesc[UR12].tnspA, R24, gsb0 ;  /* 0x23e000000c1879f0 */ /* 0x000fe20008000818 */
[----:B------:R-:W-:Y:S01]  /*2a390*/  IMAD.MOV.U32 R193, RZ, RZ, R5 ;  /* 0x000000ffffc17224 */ /* 0x000fe200078e0005 */
[----:B------:R-:W2:Y:S04]  /*2a3a0*/  LDL.LU.64 R10, [R1+0x1e88] ;  /* 0x001e8800010a7983 */ /* 0x000ea80000300a00 */
[----:B------:R-:W3:Y:S04]  /*2a3b0*/  LDL.LU.64 R8, [R1+0x1e80] ;  /* 0x001e800001087983 */ /* 0x000ee80000300a00 */
[----:B------:R-:W4:Y:S04]  /*2a3c0*/  LDL.LU R6, [R1+0x1e78] ;  /* 0x001e780001067983 */ /* 0x000f280000300800 */
[----:B------:R-:W2:Y:S01]  /*2a3d0*/  LDL.LU R5, [R1+0x1e74] ;  /* 0x001e740001057983 */ /* 0x000ea20000300800 */
[----:B------:R-:W-:-:S02]  /*2a3e0*/  WARPGROUP.DEPBAR.LE gsb0, 0x0 ;  /* 0x00008000000079c5 */ /* 0x000fc40000010000 */
[----:B------:R-:W-:-:S11]  /*2a3f0*/  WARPGROUP.ARRIVE ;  /* 0x00000000000079c5 */ /* 0x000fd60000000000 */
        /* <DEDUP_REMOVED lines=70> */
[----:B-1----:R-:W3:Y:S04]  /*2a860*/  LDL.LU R50, [R1+0x1e70] ;  /* 0x001e700001327983 */ /* 0x002ee80000300800 */
        /* <DEDUP_REMOVED lines=13> */
[----:B------:R-:W-:Y:S01]  /*2a940*/  R2UR UR36, R195 ;  /* 0x00000000c32472ca */ /* 0x000fe200000e0000 */
[----:B------:R-:W-:Y:S01]  /*2a950*/  IMAD.MOV.U32 R195, RZ, RZ, R7 ;  /* 0x000000ffffc37224 */ /* 0x000fe200078e0007 */
[----:B--2---:R-:W-:Y:S01]  /*2a960*/  R2UR UR41, R5 ;  /* 0x00000000052972ca */ /* 0x004fe200000e0000 */
[----:B----4-:R-:W-:Y:S01]  /*2a970*/  IMAD.MOV.U32 R5, RZ, RZ, R6 ;  /* 0x000000ffff057224 */ /* 0x010fe200078e0006 */
[----:B------:R-:W-:Y:S01]  /*2a980*/  R2UR UR40, R3 ;  /* 0x00000000032872ca */ /* 0x000fe200000e0000 */
[----:B------:R-:W-:-:S02]  /*2a990*/  IMAD.MOV.U32 R3, RZ, RZ, R2 ;  /* 0x000000ffff037224 */ /* 0x000fc400078e0002 */
[----:B------:R-:W-:Y:S02]  /*2a9a0*/  IMAD.MOV.U32 R188, RZ, RZ, R4 ;  /* 0x000000ffffbc7224 */ /* 0x000fe400078e0004 */
[----:B---3--:R-:W-:Y:S02]  /*2a9b0*/  IMAD.MOV.U32 R13, RZ, RZ, R50 ;  /* 0x000000ffff0d7224 */ /* 0x008fe400078e0032 */
[----:B------:R-:W-:Y:S02]  /*2a9c0*/  IMAD.MOV.U32 R191, RZ, RZ, R49 ;  /* 0x000000ffffbf7224 */ /* 0x000fe400078e0031 */
[----:B------:R-:W-:Y:S02]  /*2a9d0*/  IMAD.MOV.U32 R190, RZ, RZ, R48 ;  /* 0x000000ffffbe7224 */ /* 0x000fe400078e0030 */
[----:B------:R-:W-:Y:S02]  /*2a9e0*/  IMAD.MOV.U32 R209, RZ, RZ, R47 ;  /* 0x000000ffffd17224 */ /* 0x000fe400078e002f */
[----:B------:R-:W-:-:S02]  /*2a9f0*/  IMAD.MOV.U32 R205, RZ, RZ, R46 ;  /* 0x000000ffffcd7224 */ /* 0x000fc400078e002e */
[----:B------:R-:W-:Y:S02]  /*2aa00*/  IMAD.MOV.U32 R208, RZ, RZ, R45 ;  /* 0x000000ffffd07224 */ /* 0x000fe400078e002d */
[----:B------:R-:W-:Y:S02]  /*2aa10*/  IMAD.MOV.U32 R212, RZ, RZ, R44 ;  /* 0x000000ffffd47224 */ /* 0x000fe400078e002c */
        /* <DEDUP_REMOVED lines=20> */
[----:B------:R-:W2:Y:S04]  /*2ab60*/  LDL.LU.64 R24, [R1] ;  /* 0x0000000001187983 */ /* 0x000ea80000300a00 */
        /* <DEDUP_REMOVED lines=63> */
[----:B------:R-:W-:Y:S01]  /*2af60*/  UMOV UR58, UR46 ;  /* 0x0000002e003a7c82 */ /* 0x000fe20008000000 */
[----:B------:R-:W-:Y:S01]  /*2af70*/  UMOV UR59, UR47 ;  /* 0x0000002f003b7c82 */ /* 0x000fe20008000000 */
        /* <DEDUP_REMOVED lines=40> */
[----:B------:R-:W-:Y:S01]  /*2b200*/  IMAD.MOV.U32 R228, RZ, RZ, R7 ;  /* 0x000000ffffe47224 */ /* 0x000fe200078e0007 */
[-C--:B------:R-:W-:Y:S01]  /*2b210*/  IADD3 R7, P0, R10, R12.reuse, RZ ;  /* 0x0000000c0a077210 */ /* 0x080fe20007f1e0ff */
[----:B------:R-:W-:Y:S01]  /*2b220*/  IMAD.MOV.U32 R229, RZ, RZ, R13 ;  /* 0x000000ffffe57224 */ /* 0x000fe200078e000d */
[----:B------:R-:W-:Y:S01]  /*2b230*/  IADD3 R13, P1, R8, R12, RZ ;  /* 0x0000000c080d7210 */ /* 0x000fe20007f3e0ff */
[----:B------:R-:W-:Y:S02]  /*2b240*/  IMAD.MOV.U32 R213, RZ, RZ, R191 ;  /* 0x000000ffffd57224 */ /* 0x000fe400078e00bf */
[----:B------:R-:W-:-:S02]  /*2b250*/  IMAD.MOV.U32 R212, RZ, RZ, R190 ;  /* 0x000000ffffd47224 */ /* 0x000fc400078e00be */
[--C-:B------:R-:W-:Y:S02]  /*2b260*/  IMAD.X R10, R11, 0x1, R0.reuse, P0 ;  /* 0x000000010b0a7824 */ /* 0x100fe400000e0600 */
[----:B------:R-:W-:Y:S01]  /*2b270*/  IMAD.X R8, R9, 0x1, R0, P1 ;  /* 0x0000000109087824 */ /* 0x000fe200008e0600 */
[----:B------:R-:W-:Y:S02]  /*2b280*/  WARPGROUP.DEPBAR.LE gsb0, 0x0 ;  /* 0x00008000000079c5 */ /* 0x000fe40000010000 */
[----:B------:R-:W-:Y:S04]  /*2b290*/  STL.64 [R1], R24 ;  /* 0x0000001801007387 */ /* 0x000fe80000100a00 */
        /* <DEDUP_REMOVED lines=129> */
[----:B------:R-:W3:Y:S04]  /*2bab0*/  LDL R12, [R1+0x1b5c] ;  /* 0x001b5c00010c7983 */ /* 0x000ee80000100800 */
[----:B------:R-:W4:Y:S04]  /*2bac0*/  LDL.LU R11, [R1+0x1708] ;  /* 0x00170800010b7983 */ /* 0x000f280000300800 */
[----:B------:R-:W2:Y:S02]  /*2bad0*/  LDL.LU R9, [R1+0xf10] ;  /* 0x000f100001097983 */ /* 0x000ea40000300800 */
[----:B--2---:R-:W-:-:S05]  /*2bae0*/  VIADD R9, R9, 0x1 ;  /* 0x0000000109097836 */ /* 0x004fca0000000000 */
[----:B---3--:R-:W-:Y:S02]  /*2baf0*/  ISETP.NE.U32.AND P0, PT, R9, R12, PT ;  /* 0x0000000c0900720c */ /* 0x008fe40003f05070 */
[----:B------:R-:W0:Y:S01]  /*2bb00*/  LDC R12, c[0x0][0x238] ;  /* 0x00008e00ff0c7b82 */ /* 0x000e220000000800 */
[----:B------:R1:W-:Y:S01]  /*2bb10*/  STL [R1+0xf10], R9 ;  /* 0x000f100901007387 */ /* 0x0003e20000100800 */
[----:B0-----:R-:W-:-:S04]  /*2bb20*/  IMAD.SHL.U32 R12, R12, 0x40, RZ ;  /* 0x000000400c0c7824 */ /* 0x001fc800078e00ff */
[----:B------:R-:W-:-:S05]  /*2bb30*/  IMAD.SHL.U32 R12, R12, 0x2, RZ ;  /* 0x000000020c0c7824 */ /* 0x000fca00078e00ff */
[----:B----4-:R-:W-:-:S05]  /*2bb40*/  IADD3 R11, P5, R11, R12, RZ ;  /* 0x0000000c0b0b7210 */ /* 0x010fca0007fbe0ff */
[----:B------:R0:W-:Y:S04]  /*2bb50*/  STL [R1+0x1708], R11 ;  /* 0x0017080b01007387 */ /* 0x0001e80000100800 */
[----:B-1----:R-:W2:Y:S04]  /*2bb60*/  LDL.LU R9, [R1+0x1700] ;  /* 0x0017000001097983 */ /* 0x002ea80000300800 */
[----:B0-----:R-:W3:Y:S01]  /*2bb70*/  LDL.LU R11, [R1+0x16f8] ;  /* 0x0016f800010b7983 */ /* 0x001ee20000300800 */
[-C--:B--2---:R-:W-:Y:S02]  /*2bb80*/  IADD3 R9, P6, R9, R12.reuse, RZ ;  /* 0x0000000c09097210 */ /* 0x084fe40007fde0ff */
[----:B---3--:R-:W-:-:S03]  /*2bb90*/  IADD3 R11, P1, R11, R12, RZ ;  /* 0x0000000c0b0b7210 */ /* 0x008fc60007f3e0ff */
[----:B------:R0:W-:Y:S04]  /*2bba0*/  STL [R1+0x1700], R9 ;  /* 0x0017000901007387 */ /* 0x0001e80000100800 */
[----:B------:R1:W-:Y:S04]  /*2bbb0*/  STL [R1+0x16f8], R11 ;  /* 0x0016f80b01007387 */ /* 0x0003e80000100800 */
[----:B0-----:R-:W2:Y:S04]  /*2bbc0*/  LDL.LU R9, [R1+0x16f0] ;  /* 0x0016f00001097983 */ /* 0x001ea80000300800 */
[----:B-1----:R-:W3:Y:S01]  /*2bbd0*/  LDL.LU R11, [R1+0x16e8] ;  /* 0x0016e800010b7983 */ /* 0x002ee20000300800 */
[----:B--2---:R-:W-:-:S02]  /*2bbe0*/  IADD3 R9, P2, R9, R12, RZ ;  /* 0x0000000c09097210 */ /* 0x004fc40007f5e0ff */
[----:B---3--:R-:W-:-:S03]  /*2bbf0*/  IADD3 R11, P3, R11, R12, RZ ;  /* 0x0000000c0b0b7210 */ /* 0x008fc60007f7e0ff */
[----:B------:R0:W-:Y:S04]  /*2bc00*/  STL [R1+0x16f0], R9 ;  /* 0x0016f00901007387 */ /* 0x0001e80000100800 */
[----:B------:R1:W-:Y:S04]  /*2bc10*/  STL [R1+0x16e8], R11 ;  /* 0x0016e80b01007387 */ /* 0x0003e80000100800 */
[----:B0-----:R-:W2:Y:S04]  /*2bc20*/  LDL.LU R9, [R1+0x16e0] ;  /* 0x0016e00001097983 */ /* 0x001ea80000300800 */
[----:B-1----:R-:W3:Y:S01]  /*2bc30*/  LDL.LU R11, [R1+0x1704] ;  /* 0x00170400010b7983 */ /* 0x002ee20000300800 */
[----:B--2---:R-:W-:Y:S01]  /*2bc40*/  IADD3 R9, P4, R9, R12, RZ ;  /* 0x0000000c09097210 */ /* 0x004fe20007f9e0ff */
[----:B---3--:R-:W-:-:S04]  /*2bc50*/  IMAD.X R11, R11, 0x1, R0, P5 ;  /* 0x000000010b0b7824 */ /* 0x008fc800028e0600 */
        /* <DEDUP_REMOVED lines=706> */
[----:B------:R-:W-:-:S05]  /*2e880*/  IADD3 R204, P2, R204, R12, RZ ;  /* 0x0000000ccccc7210 */ /* 0x000fca0007f5e0ff */
[----:B------:R0:W-:Y:S04]  /*2e890*/  STL [R1+0x1330], R204 ;  /* 0x001330cc01007387 */ /* 0x0001e80000100800 */
[----:B0-----:R0:W5:Y:S01]  /*2e8a0*/  LDL.LU R204, [R1+0x1c04] ;  /* 0x001c040001cc7983 */ /* 0x0011620000300800 */
[----:B--2---:R-:W-:Y:S01]  /*2e8b0*/  IMAD.X R9, R9, 0x1, R0, P3 ;  /* 0x0000000109097824 */ /* 0x004fe200018e0600 */
[----:B---3--:R-:W-:-:S04]  /*2e8c0*/  IADD3 R11, P3, R11, R12, RZ ;  /* 0x0000000c0b0b7210 */ /* 0x008fc80007f7e0ff */
[----:B------:R1:W-:Y:S04]  /*2e8d0*/  STL [R1+0x1354], R9 ;  /* 0x0013540901007387 */ /* 0x0003e80000100800 */
[----:B------:R2:W-:Y:S04]  /*2e8e0*/  STL [R1+0x1328], R11 ;  /* 0x0013280b01007387 */ /* 0x0005e80000100800 */
[----:B------:R-:W3:Y:S04]  /*2e8f0*/  LDL.LU R12, [R1+0x134c] ;  /* 0x00134c00010c7983 */ /* 0x000ee80000300800 */
[----:B-1----:R-:W4:Y:S04]  /*2e900*/  LDL.LU R9, [R1+0x1320] ;  /* 0x0013200001097983 */ /* 0x002f280000300800 */
[----:B--2---:R-:W2:Y:S01]  /*2e910*/  LDL.LU R11, [R1+0x1344] ;  /* 0x00134400010b7983 */ /* 0x004ea20000300800 */
[----:B---3--:R-:W-:-:S05]  /*2e920*/  IMAD.X R12, R12, 0x1, R0, P4 ;  /* 0x000000010c0c7824 */ /* 0x008fca00020e0600 */
[----:B------:R1:W-:Y:S02]  /*2e930*/  STL [R1+0x134c], R12 ;  /* 0x00134c0c01007387 */ /* 0x0003e40000100800 */
[----:B-1----:R-:W1:Y:S01]  /*2e940*/  LDC R12, c[0x0][0x238] ;  /* 0x00008e00ff0c7b82 */ /* 0x002e620000000800 */
[----:B--2---:R-:W-:Y:S02]  /*2e950*/  IMAD.X R11, R11, 0x1, R0, P5 ;  /* 0x000000010b0b7824 */ /* 0x004fe400028e0600 */
[----:B-1----:R-:W-:-:S04]  /*2e960*/  IMAD.SHL.U32 R12, R12, 0x40, RZ ;  /* 0x000000400c0c7824 */ /* 0x002fc800078e00ff */
[----:B------:R-:W-:-:S05]  /*2e970*/  IMAD.SHL.U32 R12, R12, 0x2, RZ ;  /* 0x000000020c0c7824 */ /* 0x000fca00078e00ff */
[----:B----4-:R-:W-:-:S05]  /*2e980*/  IADD3 R9, P4, R9, R12, RZ ;  /* 0x0000000c09097210 */ /* 0x010fca0007f9e0ff */
[----:B------:R1:W-:Y:S04]  /*2e990*/  STL [R1+0x1320], R9 ;  /* 0x0013200901007387 */ /* 0x0003e80000100800 */
[----:B------:R2:W-:Y:S04]  /*2e9a0*/  STL [R1+0x1344], R11 ;  /* 0x0013440b01007387 */ /* 0x0005e80000100800 */
[----:B------:R-:W3:Y:S04]  /*2e9b0*/  LDL.LU R12, [R1+0x1b3c] ;  /* 0x001b3c00010c7983 */ /* 0x000ee80000300800 */
[----:B-1----:R-:W4:Y:S04]  /*2e9c0*/  LDL.LU R9, [R1+0x133c] ;  /* 0x00133c0001097983 */ /* 0x002f280000300800 */
[----:B--2---:R-:W2:Y:S01]  /*2e9d0*/  LDL.LU R11, [R1+0x1720] ;  /* 0x00172000010b7983 */ /* 0x004ea20000300800 */
[----:B---3--:R-:W-:Y:S01]  /*2e9e0*/  IADD3 R12, P5, R12, UR5, RZ ;  /* 0x000000050c0c7c10 */ /* 0x008fe2000ffbe0ff */
[----:B----4-:R-:W-:-:S04]  /*2e9f0*/  IMAD.X R9, R9, 0x1, R0, P6 ;  /* 0x0000000109097824 */ /* 0x010fc800030e0600 */
[----:B------:R1:W-:Y:S01]  /*2ea00*/  STL [R1+0x1b3c], R12 ;  /* 0x001b3c0c01007387 */ /* 0x0003e20000100800 */
[----:B--2---:R-:W-:-:S03]  /*2ea10*/  IADD3 R11, P6, R11, UR5, RZ ;  /* 0x000000050b0b7c10 */ /* 0x004fc6000ffde0ff */
[----:B------:R2:W-:Y:S04]  /*2ea20*/  STL [R1+0x133c], R9 ;  /* 0x00133c0901007387 */ /* 0x0005e80000100800 */
[----:B------:R3:W-:Y:S04]  /*2ea30*/  STL [R1+0x1720], R11 ;  /* 0x0017200b01007387 */ /* 0x0007e80000100800 */
[----:B-1----:R-:W4:Y:S04]  /*2ea40*/  LDL.LU R12, [R1+0x1334] ;  /* 0x00133400010c7983 */ /* 0x002f280000300800 */
[----:B--2---:R-:W2:Y:S04]  /*2ea50*/  LDL.LU R9, [R1+0x1b34] ;  /* 0x001b340001097983 */ /* 0x004ea80000300800 */
[----:B---3--:R-:W3:Y:S01]  /*2ea60*/  LDL.LU R11, [R1+0x132c] ;  /* 0x00132c00010b7983 */ /* 0x008ee20000300800 */
[----:B----4-:R-:W-:Y:S01]  /*2ea70*/  IMAD.X R12, R12, 0x1, R0, P1 ;  /* 0x000000010c0c7824 */ /* 0x010fe200008e0600 */
[----:B--2---:R-:W-:-:S04]  /*2ea80*/  IADD3 R9, P1, R9, UR5, RZ ;  /* 0x0000000509097c10 */ /* 0x004fc8000ff3e0ff */
[----:B------:R1:W-:Y:S01]  /*2ea90*/  STL [R1+0x1334], R12 ;  /* 0x0013340c01007387 */ /* 0x0003e20000100800 */
[----:B---3--:R-:W-:-:S03]  /*2eaa0*/  IMAD.X R11, R11, 0x1, R0, P2 ;  /* 0x000000010b0b7824 */ /* 0x008fc600010e0600 */
[----:B------:R2:W-:Y:S04]  /*2eab0*/  STL [R1+0x1b34], R9 ;  /* 0x001b340901007387 */ /* 0x0005e80000100800 */
[----:B------:R3:W-:Y:S04]  /*2eac0*/  STL [R1+0x132c], R11 ;  /* 0x00132c0b01007387 */ /* 0x0007e80000100800 */
[----:B-1----:R-:W4:Y:S04]  /*2ead0*/  LDL.LU R12, [R1+0x1b30] ;  /* 0x001b3000010c7983 */ /* 0x002f280000300800 */
[----:B--2---:R-:W2:Y:S04]  /*2eae0*/  LDL.LU R9, [R1+0x1324] ;  /* 0x0013240001097983 */ /* 0x004ea80000300800 */
[----:B---3--:R-:W3:Y:S01]  /*2eaf0*/  LDL.LU R11, [R1+0x1b2c] ;  /* 0x001b2c00010b7983 */ /* 0x008ee20000300800 */
[----:B----4-:R-:W-:Y:S01]  /*2eb00*/  IADD3 R12, P2, R12, UR5, RZ ;  /* 0x000000050c0c7c10 */ /* 0x010fe2000ff5e0ff */
[----:B--2---:R-:W-:-:S04]  /*2eb10*/  IMAD.X R9, R9, 0x1, R0, P3 ;  /* 0x0000000109097824 */ /* 0x004fc800018e0600 */
[----:B------:R1:W-:Y:S01]  /*2eb20*/  STL [R1+0x1b30], R12 ;  /* 0x001b300c01007387 */ /* 0x0003e20000100800 */
[----:B---3--:R-:W-:-:S03]  /*2eb30*/  IADD3 R11, P3, R11, UR5, RZ ;  /* 0x000000050b0b7c10 */ /* 0x008fc6000ff7e0ff */
        /* <DEDUP_REMOVED lines=8> */
[----:B---3--:R-:W-:-:S03]  /*2ebc0*/  IADD3.X R11, R11, UR6, RZ, P5, !PT ;  /* 0x000000060b0b7c10 */ /* 0x008fc6000affe4ff */
[----:B------:R2:W-:Y:S04]  /*2ebd0*/  STL [R1+0x1b28], R9 ;  /* 0x001b280901007387 */ /* 0x0005e80000100800 */
[----:B------:R3:W-:Y:S04]  /*2ebe0*/  STL [R1+0x1b38], R11 ;  /* 0x001b380b01007387 */ /* 0x0007e80000100800 */
[----:B-1----:R-:W4:Y:S04]  /*2ebf0*/  LDL.LU R12, [R1+0x1b24] ;  /* 0x001b2400010c7983 */ /* 0x002f280000300800 */
[----:B--2---:R-:W2:Y:S04]  /*2ec00*/  LDL.LU R9, [R1+0x1318] ;  /* 0x0013180001097983 */ /* 0x004ea80000300800 */
[----:B---3--:R-:W3:Y:S01]  /*2ec10*/  LDL.LU R11, [R1+0x1b20] ;  /* 0x001b2000010b7983 */ /* 0x008ee20000300800 */
[----:B----4-:R-:W-:-:S02]  /*2ec20*/  IADD3 R12, P5, R12, UR5, RZ ;  /* 0x000000050c0c7c10 */ /* 0x010fc4000ffbe0ff */
[----:B--2---:R-:W-:-:S03]  /*2ec30*/  IADD3.X R9, R9, UR6, RZ, P6, !PT ;  /* 0x0000000609097c10 */ /* 0x004fc6000b7fe4ff */
[----:B------:R1:W-:Y:S01]  /*2ec40*/  STL [R1+0x1b24], R12 ;  /* 0x001b240c01007387 */ /* 0x0003e20000100800 */
[----:B---3--:R-:W-:-:S03]  /*2ec50*/  IADD3 R11, P6, R11, UR5, RZ ;  /* 0x000000050b0b7c10 */ /* 0x008fc6000ffde0ff */
[----:B------:R2:W-:Y:S04]  /*2ec60*/  STL [R1+0x1318], R9 ;  /* 0x0013180901007387 */ /* 0x0005e80000100800 */
[----:B------:R3:W-:Y:S04]  /*2ec70*/  STL [R1+0x1b20], R11 ;  /* 0x001b200b01007387 */ /* 0x0007e80000100800 */
[----:B-1----:R-:W4:Y:S04]  /*2ec80*/  LDL.LU R12, [R1+0x171c] ;  /* 0x00171c00010c7983 */ /* 0x002f280000300800 */
[----:B--2---:R-:W2:Y:S04]  /*2ec90*/  LDL.LU R9, [R1+0x1b1c] ;  /* 0x001b1c0001097983 */ /* 0x004ea80000300800 */
[----:B---3--:R-:W3:Y:S01]  /*2eca0*/  LDL.LU R11, [R1+0x1718] ;  /* 0x00171800010b7983 */ /* 0x008ee20000300800 */
[----:B----4-:R-:W-:-:S02]  /*2ecb0*/  IADD3.X R12, R12, UR6, RZ, P1, !PT ;  /* 0x000000060c0c7c10 */ /* 0x010fc40008ffe4ff */
[----:B--2---:R-:W-:-:S03]  /*2ecc0*/  IADD3 R9, P1, R9, UR5, RZ ;  /* 0x0000000509097c10 */ /* 0x004fc6000ff3e0ff */
        /* <DEDUP_REMOVED lines=997> */
[----:B------:R-:W-:-:S05]  /*32b20*/  IADD3 R205, P5, R205, UR5, RZ ;  /* 0x00000005cdcd7c10 */ /* 0x000fca000ffbe0ff */
[----:B------:R1:W-:Y:S04]  /*32b30*/  STL [R1+0x11dc], R205 ;  /* 0x0011dccd01007387 */ /* 0x0003e80000100800 */
[----:B-1----:R0:W5:Y:S01]  /*32b40*/  LDL.LU R205, [R1+0x1c00] ;  /* 0x001c000001cd7983 */ /* 0x0021620000300800 */
[----:B----4-:R-:W-:Y:S02]  /*32b50*/  IADD3.X R12, R12, UR6, RZ, P6, !PT ;  /* 0x000000060c0c7c10 */ /* 0x010fe4000b7fe4ff */
[----:B--2---:R-:W-:Y:S02]  /*32b60*/  IADD3 R9, P6, R9, UR5, RZ ;  /* 0x0000000509097c10 */ /* 0x004fe4000ffde0ff */
[----:B---3--:R-:W-:Y:S01]  /*32b70*/  IADD3.X R11, R11, UR6, RZ, P1, !PT ;  /* 0x000000060b0b7c10 */ /* 0x008fe20008ffe4ff */
[----:B------:R-:W-:Y:S04]  /*32b80*/  STL [R1+0x1200], R12 ;  /* 0x0012000c01007387 */ /* 0x000fe80000100800 */
[----:B------:R1:W-:Y:S04]  /*32b90*/  STL [R1+0x11f8], R11 ;  /* 0x0011f80b01007387 */ /* 0x0003e80000100800 */
[----:B------:R2:W-:Y:S04]  /*32ba0*/  STL [R1+0x11d4], R9 ;  /* 0x0011d40901007387 */ /* 0x0005e80000100800 */
[----:B-1----:R-:W3:Y:S04]  /*32bb0*/  LDL.LU R11, [R1+0x11cc] ;  /* 0x0011cc00010b7983 */ /* 0x002ee80000300800 */
[----:B------:R-:W4:Y:S04]  /*32bc0*/  LDL.LU R12, [R1+0x11f0] ;  /* 0x0011f000010c7983 */ /* 0x000f280000300800 */
[----:B--2---:R-:W2:Y:S01]  /*32bd0*/  LDL.LU R9, [R1+0x11c4] ;  /* 0x0011c40001097983 */ /* 0x004ea20000300800 */
[----:B---3--:R-:W-:-:S05]  /*32be0*/  IADD3 R11, P1, R11, UR5, RZ ;  /* 0x000000050b0b7c10 */ /* 0x008fca000ff3e0ff */
[----:B------:R1:W-:Y:S04]  /*32bf0*/  STL [R1+0x11cc], R11 ;  /* 0x0011cc0b01007387 */ /* 0x0003e80000100800 */
[----:B-1----:R-:W3:Y:S01]  /*32c00*/  LDL.LU R11, [R1+0x11e8] ;  /* 0x0011e800010b7983 */ /* 0x002ee20000300800 */
[----:B----4-:R-:W-:Y:S02]  /*32c10*/  IADD3.X R12, R12, UR6, RZ, P2, !PT ;  /* 0x000000060c0c7c10 */ /* 0x010fe400097fe4ff */
[----:B--2---:R-:W-:-:S03]  /*32c20*/  IADD3 R9, P2, R9, UR5, RZ ;  /* 0x0000000509097c10 */ /* 0x004fc6000ff5e0ff */
[----:B------:R-:W-:Y:S04]  /*32c30*/  STL [R1+0x11f0], R12 ;  /* 0x0011f00c01007387 */ /* 0x000fe80000100800 */
[----:B------:R1:W-:Y:S04]  /*32c40*/  STL [R1+0x11c4], R9 ;  /* 0x0011c40901007387 */ /* 0x0003e80000100800 */
[----:B-1----:R-:W2:Y:S01]  /*32c50*/  LDL.LU R9, [R1+0x11bc] ;  /* 0x0011bc0001097983 */ /* 0x002ea20000300800 */
[----:B---3--:R-:W-:-:S05]  /*32c60*/  IADD3.X R11, R11, UR6, RZ, P3, !PT ;  /* 0x000000060b0b7c10 */ /* 0x008fca0009ffe4ff */
[----:B------:R1:W-:Y:S04]  /*32c70*/  STL [R1+0x11e8], R11 ;  /* 0x0011e80b01007387 */ /* 0x0003e80000100800 */
[----:B------:R-:W3:Y:S04]  /*32c80*/  LDL.LU R12, [R1+0x11e0] ;  /* 0x0011e000010c7983 */ /* 0x000ee80000300800 */
[----:B-1----:R-:W4:Y:S01]  /*32c90*/  LDL.LU R11, [R1+0x11b4] ;  /* 0x0011b400010b7983 */ /* 0x002f220000300800 */
[----:B--2---:R-:W-:-:S05]  /*32ca0*/  IADD3 R9, P3, R9, UR5, RZ ;  /* 0x0000000509097c10 */ /* 0x004fca000ff7e0ff */
[----:B------:R1:W-:Y:S04]  /*32cb0*/  STL [R1+0x11bc], R9 ;  /* 0x0011bc0901007387 */ /* 0x0003e80000100800 */
[----:B-1----:R-:W2:Y:S01]  /*32cc0*/  LDL.LU R9, [R1+0x11d8] ;  /* 0x0011d80001097983 */ /* 0x002ea20000300800 */
[----:B---3--:R-:W-:-:S05]  /*32cd0*/  IADD3.X R12, R12, UR6, RZ, P4, !PT ;  /* 0x000000060c0c7c10 */ /* 0x008fca000a7fe4ff */
[----:B------:R-:W-:Y:S01]  /*32ce0*/  STL [R1+0x11e0], R12 ;  /* 0x0011e00c01007387 */ /* 0x000fe20000100800 */
[----:B----4-:R-:W-:-:S05]  /*32cf0*/  IADD3 R11, P4, R11, UR5, RZ ;  /* 0x000000050b0b7c10 */ /* 0x010fca000ff9e0ff */
[----:B------:R1:W-:Y:S04]  /*32d00*/  STL [R1+0x11b4], R11 ;  /* 0x0011b40b01007387 */ /* 0x0003e80000100800 */
[----:B-1----:R-:W3:Y:S01]  /*32d10*/  LDL.LU R11, [R1+0x11ac] ;  /* 0x0011ac00010b7983 */ /* 0x002ee20000300800 */
[----:B--2---:R-:W-:-:S05]  /*32d20*/  IADD3.X R9, R9, UR6, RZ, P5, !PT ;  /* 0x0000000609097c10 */ /* 0x004fca000affe4ff */
[----:B------:R1:W-:Y:S04]  /*32d30*/  STL [R1+0x11d8], R9 ;  /* 0x0011d80901007387 */ /* 0x0003e80000100800 */
[----:B------:R-:W2:Y:S04]  /*32d40*/  LDL.LU R12, [R1+0x11d0] ;  /* 0x0011d000010c7983 */ /* 0x000ea80000300800 */
[----:B-1----:R-:W4:Y:S01]  /*32d50*/  LDL.LU R9, [R1+0x11a4] ;  /* 0x0011a40001097983 */ /* 0x002f220000300800 */
[----:B---3--:R-:W-:-:S05]  /*32d60*/  IADD3 R11, P5, R11, UR5, RZ ;  /* 0x000000050b0b7c10 */ /* 0x008fca000ffbe0ff */
[----:B------:R1:W-:Y:S04]  /*32d70*/  STL [R1+0x11ac], R11 ;  /* 0x0011ac0b01007387 */ /* 0x0003e80000100800 */
[----:B-1----:R-:W3:Y:S01]  /*32d80*/  LDL.LU R11, [R1+0x11c8] ;  /* 0x0011c800010b7983 */ /* 0x002ee20000300800 */
[----:B--2---:R-:W-:Y:S02]  /*32d90*/  IADD3.X R12, R12, UR6, RZ, P6, !PT ;  /* 0x000000060c0c7c10 */ /* 0x004fe4000b7fe4ff */
[----:B----4-:R-:W-:-:S03]  /*32da0*/  IADD3 R9, P6, R9, UR5, RZ ;  /* 0x0000000509097c10 */ /* 0x010fc6000ffde0ff */
        /* <DEDUP_REMOVED lines=351> */
[----:B--2---:R-:W-:Y:S02]  /*343a0*/  IADD3.X R9, R9, UR6, RZ, P5, !PT ;  /* 0x0000000609097c10 */ /* 0x004fe4000affe4ff */
[----:B------:R-:W-:Y:S02]  /*343b0*/  IADD3 R208, P5, R208, UR5, RZ ;  /* 0x00000005d0d07c10 */ /* 0x000fe4000ffbe0ff */
[----:B------:R-:W-:Y:S01]  /*343c0*/  IADD3.X R209, R209, UR6, RZ, P6, !PT ;  /* 0x00000006d1d17c10 */ /* 0x000fe2000b7fe4ff */
[----:B------:R1:W-:Y:S04]  /*343d0*/  STL [R1+0xff8], R9 ;  /* 0x000ff80901007387 */ /* 0x0003e80000100800 */
[----:B------:R-:W2:Y:S01]  /*343e0*/  LDL.LU R12, [R1+0xf5c] ;  /* 0x000f5c00010c7983 */ /* 0x000ea20000300800 */
[----:B------:R-:W-:-:S02]  /*343f0*/  IADD3.X R212, R212, UR6, RZ, P1, !PT ;  /* 0x00000006d4d47c10 */ /* 0x000fc40008ffe4ff */
[----:B------:R-:W-:Y:S02]  /*34400*/  IADD3 R213, P1, R213, UR5, RZ ;  /* 0x00000005d5d57c10 */ /* 0x000fe4000ff3e0ff */
[----:B------:R-:W-:Y:S01]  /*34410*/  IADD3.X R216, R216, UR6, RZ, P2, !PT ;  /* 0x00000006d8d87c10 */ /* 0x000fe200097fe4ff */
[----:B-1----:R-:W4:Y:S04]  /*34420*/  LDL.LU R9, [R1+0xf80] ;  /* 0x000f800001097983 */ /* 0x002f280000300800 */
[----:B------:R1:W-:Y:S01]  /*34430*/  STL [R1+0xfcc], R208 ;  /* 0x000fccd001007387 */ /* 0x0003e20000100800 */
[----:B------:R-:W-:Y:S02]  /*34440*/  IADD3 R217, P2, R217, UR5, RZ ;  /* 0x00000005d9d97c10 */ /* 0x000fe4000ff5e0ff */
[----:B------:R-:W-:Y:S01]  /*34450*/  IADD3.X R220, R220, UR6, RZ, P3, !PT ;  /* 0x00000006dcdc7c10 */ /* 0x000fe20009ffe4ff */
[----:B-1----:R0:W5:Y:S04]  /*34460*/  LDL.LU R208, [R1+0x1bfc] ;  /* 0x001bfc0001d07983 */ /* 0x0021680000300800 */
[----:B------:R1:W-:Y:S01]  /*34470*/  STL [R1+0xff0], R209 ;  /* 0x000ff0d101007387 */ /* 0x0003e20000100800 */
[----:B------:R-:W-:-:S03]  /*34480*/  IADD3 R221, P3, R221, UR5, RZ ;  /* 0x00000005dddd7c10 */ /* 0x000fc6000ff7e0ff */
[----:B-1----:R0:W5:Y:S01]  /*34490*/  LDL.LU R209, [R1+0x1bf8] ;  /* 0x001bf80001d17983 */ /* 0x0021620000300800 */
[----:B------:R-:W-:Y:S02]  /*344a0*/  IADD3.X R224, R224, UR6, RZ, P4, !PT ;  /* 0x00000006e0e07c10 */ /* 0x000fe4000a7fe4ff */
[----:B------:R-:W-:Y:S02]  /*344b0*/  IADD3 R225, P4, R225, UR5, RZ ;  /* 0x00000005e1e17c10 */ /* 0x000fe4000ff9e0ff */
[----:B------:R-:W-:Y:S02]  /*344c0*/  IADD3.X R228, R228, UR6, RZ, P5, !PT ;  /* 0x00000006e4e47c10 */ /* 0x000fe4000affe4ff */
[----:B------:R-:W-:Y:S02]  /*344d0*/  IADD3 R229, P5, R229, UR5, RZ ;  /* 0x00000005e5e57c10 */ /* 0x000fe4000ffbe0ff */
[----:B------:R-:W-:Y:S02]  /*344e0*/  IADD3.X R236, R236, UR6, RZ, P1, !PT ;  /* 0x00000006ecec7c10 */ /* 0x000fe40008ffe4ff */
[----:B------:R-:W-:-:S02]  /*344f0*/  IADD3 R237, P1, R237, UR5, RZ ;  /* 0x00000005eded7c10 */ /* 0x000fc4000ff3e0ff */
[----:B------:R-:W-:Y:S02]  /*34500*/  IADD3.X R240, R240, UR6, RZ, P2, !PT ;  /* 0x00000006f0f07c10 */ /* 0x000fe400097fe4ff */
[----:B------:R-:W-:Y:S02]  /*34510*/  IADD3 R241, P2, R241, UR5, RZ ;  /* 0x00000005f1f17c10 */ /* 0x000fe4000ff5e0ff */
[----:B------:R-:W-:Y:S02]  /*34520*/  IADD3.X R244, R244, UR6, RZ, P3, !PT ;  /* 0x00000006f4f47c10 */ /* 0x000fe40009ffe4ff */
[----:B------:R-:W-:Y:S02]  /*34530*/  IADD3 R245, P3, R245, UR5, RZ ;  /* 0x00000005f5f57c10 */ /* 0x000fe4000ff7e0ff */
[----:B------:R-:W-:Y:S02]  /*34540*/  IADD3.X R248, R248, UR6, RZ, P4, !PT ;  /* 0x00000006f8f87c10 */ /* 0x000fe4000a7fe4ff */
[----:B------:R-:W-:-:S02]  /*34550*/  IADD3 R249, P4, R249, UR5, RZ ;  /* 0x00000005f9f97c10 */ /* 0x000fc4000ff9e0ff */
[----:B------:R-:W-:Y:S01]  /*34560*/  IADD3.X R5, R5, UR6, RZ, P5, !PT ;  /* 0x0000000605057c10 */ /* 0x000fe2000affe4ff */
[----:B------:R-:W-:Y:S01]  /*34570*/  WARPGROUP.ARRIVE ;  /* 0x00000000000079c5 */ /* 0x000fe20000000000 */
[----:B------:R-:W-:Y:S01]  /*34580*/  UMOV UR48, UR56 ;  /* 0x0000003800307c82 */ /* 0x000fe20008000000 */
[----:B------:R-:W-:-:S04]  /*34590*/  UMOV UR49, UR57 ;  /* 0x0000003900317c82 */ /* 0x000fc80008000000 */
[----:B------:R-:W-:Y:S01]  /*345a0*/  HGMMA.64x256x16.F32 R24, gdesc[UR48].tnspA, R24, gsb0 ;  /* 0x23e00000301879f0 */ /* 0x000fe20008000818 */
[----:B---3--:R-:W-:-:S05]  /*345b0*/  IADD3 R11, P6, R11, UR5, RZ ;  /* 0x000000050b0b7c10 */ /* 0x008fca000ffde0ff */
[----:B------:R1:W-:Y:S04]  /*345c0*/  STL [R1+0xfc4], R11 ;  /* 0x000fc40b01007387 */ /* 0x0003e80000100800 */
[----:B-1----:R-:W3:Y:S04]  /*345d0*/  LDL.LU R11, [R1+0xf68] ;  /* 0x000f6800010b7983 */ /* 0x002ee80000300800 */
[----:B------:R1:W-:Y:S04]  /*345e0*/  STL [R1+0xfe8], R212 ;  /* 0x000fe8d401007387 */ /* 0x0003e80000100800 */
[----:B-1----:R0:W5:Y:S04]  /*345f0*/  LDL.LU R212, [R1+0x1bf4] ;  /* 0x001bf40001d47983 */ /* 0x0021680000300800 */
[----:B------:R1:W-:Y:S04]  /*34600*/  STL [R1+0xfbc], R213 ;  /* 0x000fbcd501007387 */ /* 0x0003e80000100800 */
[----:B-1----:R0:W5:Y:S04]  /*34610*/  LDL.LU R213, [R1+0x1bf0] ;  /* 0x001bf00001d57983 */ /* 0x0021680000300800 */
[----:B------:R1:W-:Y:S04]  /*34620*/  STL [R1+0xfe0], R216 ;  /* 0x000fe0d801007387 */ /* 0x0003e80000100800 */
[----:B-1----:R0:W5:Y:S04]  /*34630*/  LDL.LU R216, [R1+0x1bec] ;  /* 0x001bec0001d87983 */ /* 0x0021680000300800 */
[----:B------:R1:W-:Y:S01]  /*34640*/  STL [R1+0xfb4], R217 ;  /* 0x000fb4d901007387 */ /* 0x0003e20000100800 */
[----:B------:R-:W-:-:S03]  /*34650*/  IADD3.X R232, R232, UR6, RZ, P6, !PT ;  /* 0x00000006e8e87c10 */ /* 0x000fc6000b7fe4ff */
[----:B-1----:R0:W5:Y:S04]  /*34660*/  LDL.LU R217, [R1+0x1be8] ;  /* 0x001be80001d97983 */ /* 0x0021680000300800 */
[----:B------:R1:W-:Y:S01]  /*34670*/  STL [R1+0xfd8], R220 ;  /* 0x000fd8dc01007387 */ /* 0x0003e20000100800 */
[----:B------:R-:W-:-:S03]  /*34680*/  IADD3 R233, P6, R233, UR5, RZ ;  /* 0x00000005e9e97c10 */ /* 0x000fc6000ffde0ff */
[----:B-1----:R0:W5:Y:S04]  /*34690*/  LDL.LU R220, [R1+0x1be4] ;  /* 0x001be40001dc7983 */ /* 0x0021680000300800 */
[----:B------:R1:W-:Y:S04]  /*346a0*/  STL [R1+0xfac], R221 ;  /* 0x000facdd01007387 */ /* 0x0003e80000100800 */
        /* <DEDUP_REMOVED lines=30> */
[----:B-1----:R-:W3:Y:S01]  /*34890*/  LDL.LU R5, [R1+0x1ba4] ;  /* 0x001ba40001057983 */ /* 0x002ee20000300800 */
[----:B------:R-:W-:-:S02]  /*348a0*/  IADD3 R4, P5, R4, UR5, RZ ;  /* 0x0000000504047c10 */ /* 0x000fc4000ffbe0ff */
[----:B------:R-:W-:Y:S02]  /*348b0*/  IADD3.X R3, R3, UR6, RZ, P6, !PT ;  /* 0x0000000603037c10 */ /* 0x000fe4000b7fe4ff */
[----:B------:R-:W-:Y:S01]  /*348c0*/  IADD3 R2, P6, R2, UR5, RZ ;  /* 0x0000000502027c10 */ /* 0x000fe2000ffde0ff */
[----:B------:R1:W-:Y:S01]  /*348d0*/  STL [R1+0xf6c], R4 ;  /* 0x000f6c0401007387 */ /* 0x0003e20000100800 */
[----:B------:R-:W-:Y:S02]  /*348e0*/  IADD3.X R6, R6, UR6, RZ, P1, !PT ;  /* 0x0000000606067c10 */ /* 0x000fe40008ffe4ff */
[----:B--2---:R-:W-:Y:S02]  /*348f0*/  IADD3 R12, P1, R12, UR5, RZ ;  /* 0x000000050c0c7c10 */ /* 0x004fe4000ff3e0ff */
[----:B----4-:R-:W-:Y:S01]  /*34900*/  IADD3.X R9, R9, UR6, RZ, P2, !PT ;  /* 0x0000000609097c10 */ /* 0x010fe200097fe4ff */
[----:B-1----:R-:W2:Y:S04]  /*34910*/  LDL.LU R4, [R1+0x1ba0] ;  /* 0x001ba00001047983 */ /* 0x002ea80000300800 */
[----:B------:R1:W-:Y:S04]  /*34920*/  STL [R1+0xf90], R3 ;  /* 0x000f900301007387 */ /* 0x0003e80000100800 */
[----:B-1----:R-:W4:Y:S04]  /*34930*/  LDL.LU R3, [R1+0x1b9c] ;  /* 0x001b9c0001037983 */ /* 0x002f280000300800 */
[----:B------:R1:W-:Y:S04]  /*34940*/  STL [R1+0xf64], R2 ;  /* 0x000f640201007387 */ /* 0x0003e80000100800 */
[----:B-1----:R-:W2:Y:S04]  /*34950*/  LDL.LU R2, [R1+0x1b98] ;  /* 0x001b980001027983 */ /* 0x002ea80000300800 */
[----:B------:R1:W-:Y:S04]  /*34960*/  STL [R1+0xf88], R6 ;  /* 0x000f880601007387 */ /* 0x0003e80000100800 */
[----:B-1----:R-:W2:Y:S04]  /*34970*/  LDL.LU R6, [R1+0x1b94] ;  /* 0x001b940001067983 */ /* 0x002ea80000300800 */
[----:B------:R1:W-:Y:S01]  /*34980*/  STL [R1+0xf5c], R12 ;  /* 0x000f5c0c01007387 */ /* 0x0003e20000100800 */
[----:B------:R-:W-:-:S02]  /*34990*/  WARPGROUP.DEPBAR.LE gsb0, 0x0 ;  /* 0x00008000000079c5 */ /* 0x000fc40000010000 */
[----:B------:R-:W-:Y:S01]  /*349a0*/  WARPGROUP.ARRIVE ;  /* 0x00000000000079c5 */ /* 0x000fe20000000000 */
[----:B------:R-:W-:Y:S01]  /*349b0*/  UMOV UR12, UR52 ;  /* 0x00000034000c7c82 */ /* 0x000fe20008000000 */
[----:B------:R-:W-:-:S04]  /*349c0*/  UMOV UR13, UR53 ;  /* 0x00000035000d7c82 */ /* 0x000fc80008000000 */
[----:B------:R-:W-:Y:S01]  /*349d0*/  HGMMA.64x256x16.F32 R24, gdesc[UR12].tnspA, R24, gsb0 ;  /* 0x23e000000c1879f0 */ /* 0x000fe20008000818 */
[----:B------:R-:W-:Y:S01]  /*349e0*/  UMOV UR16, UR36 ;  /* 0x0000002400107c82 */ /* 0x000fe20008000000 */
[----:B------:R-:W-:Y:S01]  /*349f0*/  UMOV UR17, UR37 ;  /* 0x0000002500117c82 */ /* 0x000fe20008000000 */
[----:B------:R-:W-:Y:S01]  /*34a00*/  UMOV UR20, UR40 ;  /* 0x0000002800147c82 */ /* 0x000fe20008000000 */
[----:B------:R-:W-:Y:S01]  /*34a10*/  UMOV UR21, UR41 ;  /* 0x0000002900157c82 */ /* 0x000fe20008000000 */
[----:B-1----:R-:W1:Y:S01]  /*34a20*/  LDC R12, c[0x0][0x238] ;  /* 0x00008e00ff0c7b82 */ /* 0x002e620000000800 */
[----:B---3--:R-:W-:-:S05]  /*34a30*/  IADD3 R5, P2, R5, UR5, RZ ;  /* 0x0000000505057c10 */ /* 0x008fca000ff5e0ff */
[----:B------:R3:W-:Y:S04]  /*34a40*/  STL [R1+0xf54], R5 ;  /* 0x000f540501007387 */ /* 0x0007e80000100800 */
[----:B---3--:R-:W3:Y:S01]  /*34a50*/  LDL.LU R5, [R1+0x1b90] ;  /* 0x001b900001057983 */ /* 0x008ee20000300800 */
[----:B------:R-:W-:Y:S02]  /*34a60*/  WARPGROUP.DEPBAR.LE gsb0, 0x0 ;  /* 0x00008000000079c5 */ /* 0x000fe40000010000 */
[----:B------:R-:W-:-:S10]  /*34a70*/  WARPGROUP.ARRIVE ;  /* 0x00000000000079c5 */ /* 0x000fd40000000000 */
[----:B------:R-:W-:Y:S01]  /*34a80*/  HGMMA.64x256x16.F32 R24, gdesc[UR16].tnspA, R24, gsb0 ;  /* 0x23e00000101879f0 */ /* 0x000fe20008000818 */
[----:B----4-:R-:W-:Y:S01]  /*34a90*/  IADD3.X R3, R3, UR6, RZ, P4, !PT ;  /* 0x0000000603037c10 */ /* 0x010fe2000a7fe4ff */
[----:B------:R-:W-:Y:S01]  /*34aa0*/  STL [R1+0xf80], R9 ;  /* 0x000f800901007387 */ /* 0x000fe20000100800 */
[----:B------:R-:W-:Y:S02]  /*34ab0*/  IADD3.X R11, R11, UR6, RZ, P5, !PT ;  /* 0x000000060b0b7c10 */ /* 0x000fe4000affe4ff */
[----:B--2---:R-:W-:Y:S02]  /*34ac0*/  IADD3.X R2, R2, UR6, RZ, P3, !PT ;  /* 0x0000000602027c10 */ /* 0x004fe40009ffe4ff */
[----:B------:R-:W-:-:S03]  /*34ad0*/  IADD3.X R4, R4, UR6, RZ, P2, !PT ;  /* 0x0000000604047c10 */ /* 0x000fc600097fe4ff */
[----:B------:R2:W-:Y:S01]  /*34ae0*/  STL [R1+0xf78], R2 ;  /* 0x000f780201007387 */ /* 0x0005e20000100800 */
[----:B------:R-:W-:-:S03]  /*34af0*/  IADD3.X R6, R6, UR6, RZ, P6, !PT ;  /* 0x0000000606067c10 */ /* 0x000fc6000b7fe4ff */
[----:B--2---:R0:W5:Y:S04]  /*34b00*/  LDL.LU R2, [R1+0x1b8c] ;  /* 0x001b8c0001027983 */ /* 0x0041680000300800 */
[----:B------:R2:W-:Y:S04]  /*34b10*/  STL [R1+0xf70], R3 ;  /* 0x000f700301007387 */ /* 0x0005e80000100800 */
[----:B--2---:R0:W5:Y:S04]  /*34b20*/  LDL.LU R3, [R1+0x1b88] ;  /* 0x001b880001037983 */ /* 0x0041680000300800 */
[----:B------:R2:W-:Y:S04]  /*34b30*/  STL [R1+0xf60], R6 ;  /* 0x000f600601007387 */ /* 0x0005e80000100800 */
[----:B--2---:R0:W5:Y:S04]  /*34b40*/  LDL.LU R6, [R1+0x1b84] ;  /* 0x001b840001067983 */ /* 0x0041680000300800 */
[----:B------:R-:W-:Y:S01]  /*34b50*/  STL [R1+0xf68], R11 ;  /* 0x000f680b01007387 */ /* 0x000fe20000100800 */
[----:B---3--:R-:W-:-:S05]  /*34b60*/  IADD3.X R5, R5, UR6, RZ, P1, !PT ;  /* 0x0000000605057c10 */ /* 0x008fca0008ffe4ff */
[----:B------:R2:W-:Y:S04]  /*34b70*/  STL [R1+0xf58], R5 ;  /* 0x000f580501007387 */ /* 0x0005e80000100800 */
[----:B--2---:R0:W5:Y:S04]  /*34b80*/  LDL.LU R5, [R1+0x1b80] ;  /* 0x001b800001057983 */ /* 0x0041680000300800 */
[----:B------:R2:W-:Y:S04]  /*34b90*/  STL [R1+0xf50], R4 ;  /* 0x000f500401007387 */ /* 0x0005e80000100800 */
[----:B--2---:R0:W5:Y:S01]  /*34ba0*/  LDL.LU R4, [R1+0x1b7c] ;  /* 0x001b7c0001047983 */ /* 0x0041620000300800 */
[----:B------:R-:W-:-:S02]  /*34bb0*/  WARPGROUP.DEPBAR.LE gsb0, 0x0 ;  /* 0x00008000000079c5 */ /* 0x000fc40000010000 */
[----:B------:R-:W-:-:S06]  /*34bc0*/  WARPGROUP.ARRIVE ;  /* 0x00000000000079c5 */ /* 0x000fcc0000000000 */
[----:B------:R-:W-:Y:S01]  /*34bd0*/  HGMMA.64x256x16.F32 R24, gdesc[UR20].tnspA, R24, gsb0 ;  /* 0x23e00000141879f0 */ /* 0x000fe20008000818 */
[----:B-1----:R-:W-:Y:S02]  /*34be0*/  IMAD.SHL.U32 R12, R12, 0x40, RZ ;  /* 0x000000400c0c7824 */ /* 0x002fe400078e00ff */
[----:B------:R-:W-:Y:S02]  /*34bf0*/  IMAD.MOV.U32 R11, RZ, RZ, R10 ;  /* 0x000000ffff0b7224 */ /* 0x000fe400078e000a */
[----:B------:R-:W-:Y:S02]  /*34c00*/  IMAD.MOV.U32 R9, RZ, RZ, R8 ;  /* 0x000000ffff097224 */ /* 0x000fe400078e0008 */
[----:B------:R-:W-:Y:S02]  /*34c10*/  IMAD.MOV.U32 R10, RZ, RZ, R7 ;  /* 0x000000ffff0a7224 */ /* 0x000fe400078e0007 */
[----:B------:R-:W-:Y:S02]  /*34c20*/  IMAD.SHL.U32 R12, R12, 0x2, RZ ;  /* 0x000000020c0c7824 */ /* 0x000fe400078e00ff */
[----:B------:R-:W-:Y:S01]  /*34c30*/  IMAD.MOV.U32 R8, RZ, RZ, R13 ;  /* 0x000000ffff087224 */ /* 0x000fe200078e000d */
[----:B------:R-:W-:-:S02]  /*34c40*/  WARPGROUP.DEPBAR.LE gsb0, 0x0 ;  /* 0x00008000000079c5 */ /* 0x000fc40000010000 */
[----:B0-----:R-:W-:Y:S05]  /*34c50*/  @P0 BRA `(.L_x_1) ;  /* 0xfffffe5000340947 */ /* 0x001fea000383ffff */
[----:B------:R-:W2:Y:S04]  /*34c60*/  LDL.LU R7, [R1+0x1b8] ;  /* 0x0001b80001077983 */ /* 0x000ea80000300800 */
[----:B------:R-:W3:Y:S04]  /*34c70*/  LDL.LU R13, [R1+0x778] ;  /* 0x00077800010d7983 */ /* 0x000ee80000300800 */
[----:B-----5:R-:W4:Y:S04]  /*34c80*/  LDL.LU R3, [R1+0xba4] ;  /* 0x000ba40001037983 */ /* 0x020f280000300800 */
[----:B------:R-:W2:Y:S04]  /*34c90*/  LDL.LU R2, [R1+0x7a8] ;  /* 0x0007a80001027983 */ /* 0x000ea80000300800 */
[----:B------:R-:W3:Y:S04]  /*34ca0*/  LDL.LU R10, [R1+0x7a0] ;  /* 0x0007a000010a7983 */ /* 0x000ee80000300800 */
[----:B------:R-:W3:Y:S04]  /*34cb0*/  LDL.LU R12, [R1+0x770] ;  /* 0x00077000010c7983 */ /* 0x000ee80000300800 */
[----:B------:R-:W3:Y:S04]  /*34cc0*/  LDL.LU R11, [R1+0x3a8] ;  /* 0x0003a800010b7983 */ /* 0x000ee80000300800 */
[----:B------:R-:W3:Y:S04]  /*34cd0*/  LDL.LU R0, [R1+0x378] ;  /* 0x0003780001007983 */ /* 0x000ee80000300800 */
[----:B------:R-:W3:Y:S04]  /*34ce0*/  LDL.LU R8, [R1+0xba8] ;  /* 0x000ba80001087983 */ /* 0x000ee80000300800 */
[----:B------:R-:W3:Y:S04]  /*34cf0*/  LDL.LU R9, [R1+0xb78] ;  /* 0x000b780001097983 */ /* 0x000ee80000300800 */
[----:B------:R0:W-:Y:S04]  /*34d00*/  STL [R1+0x1e74], R250 ;  /* 0x001e74fa01007387 */ /* 0x0001e80000100800 */
[----:B0-----:R-:W4:Y:S04]  /*34d10*/  LDL.LU R250, [R1+0x3a4] ;  /* 0x0003a40001fa7983 */ /* 0x001f280000300800 */
[----:B------:R0:W-:Y:S04]  /*34d20*/  STL [R1+0x1e70], R249 ;  /* 0x001e70f901007387 */ /* 0x0001e80000100800 */
[----:B0-----:R-:W2:Y:S04]  /*34d30*/  LDL.LU R249, [R1+0xbac] ;  /* 0x000bac0001f97983 */ /* 0x001ea80000300800 */
[----:B------:R0:W-:Y:S04]  /*34d40*/  STL [R1+0x1e6c], R248 ;  /* 0x001e6cf801007387 */ /* 0x0001e80000100800 */
[----:B0-----:R-:W3:Y:S04]  /*34d50*/  LDL.LU R248, [R1+0x3ac] ;  /* 0x0003ac0001f87983 */ /* 0x001ee80000300800 */
        /* <DEDUP_REMOVED lines=49> */
[----:B------:R3:W-:Y:S04]  /*35070*/  STL [R1+0x1e04], R222 ;  /* 0x001e04de01007387 */ /* 0x0007e80000100800 */
[----:B------:R4:W-:Y:S04]  /*35080*/  STL [R1+0x1e00], R221 ;  /* 0x001e00dd01007387 */ /* 0x0009e80000100800 */
[----:B------:R0:W-:Y:S04]  /*35090*/  STL [R1+0x1dfc], R220 ;  /* 0x001dfcdc01007387 */ /* 0x0001e80000100800 */
        /* <DEDUP_REMOVED lines=18> */
[----:B--2---:R-:W-:-:S03]  /*351c0*/  IMAD.MOV.U32 R223, RZ, RZ, R239 ;  /* 0x000000ffffdf7224 */ /* 0x004fc600078e00ef */
[----:B------:R-:W-:Y:S04]  /*351d0*/  STL [R1+0x1db0], R201 ;  /* 0x001db0c901007387 */ /* 0x000fe80000100800 */
[----:B------:R-:W-:Y:S04]  /*351e0*/  STL [R1+0x1dac], R200 ;  /* 0x001dacc801007387 */ /* 0x000fe80000100800 */
[----:B------:R-:W-:Y:S04]  /*351f0*/  STL [R1+0x1da8], R199 ;  /* 0x001da8c701007387 */ /* 0x000fe80000100800 */
[----:B------:R-:W-:Y:S01]  /*35200*/  STL [R1+0x1da4], R198 ;  /* 0x001da4c601007387 */ /* 0x000fe20000100800 */
[----:B---3--:R-:W-:-:S03]  /*35210*/  IMAD.MOV.U32 R222, RZ, RZ, R238 ;  /* 0x000000ffffde7224 */ /* 0x008fc600078e00ee */
[----:B------:R-:W-:Y:S04]  /*35220*/  STL [R1+0x1da0], R197 ;  /* 0x001da0c501007387 */ /* 0x000fe80000100800 */
[----:B------:R-:W-:Y:S04]  /*35230*/  STL [R1+0x1d9c], R196 ;  /* 0x001d9cc401007387 */ /* 0x000fe80000100800 */
[----:B------:R-:W-:Y:S01]  /*35240*/  STL [R1+0x1d98], R187 ;  /* 0x001d98bb01007387 */ /* 0x000fe20000100800 */
[----:B----4-:R-:W-:-:S03]  /*35250*/  IMAD.MOV.U32 R221, RZ, RZ, R237 ;  /* 0x000000ffffdd7224 */ /* 0x010fc600078e00ed */
[----:B------:R-:W-:Y:S04]  /*35260*/  STL [R1+0x1d94], R186 ;  /* 0x001d94ba01007387 */ /* 0x000fe80000100800 */
[----:B------:R-:W-:Y:S04]  /*35270*/  STL [R1+0x1d90], R185 ;  /* 0x001d90b901007387 */ /* 0x000fe80000100800 */
[----:B------:R-:W-:Y:S04]  /*35280*/  STL [R1+0x1d8c], R184 ;  /* 0x001d8cb801007387 */ /* 0x000fe80000100800 */
[----:B------:R-:W-:Y:S01]  /*35290*/  STL [R1+0x1d88], R183 ;  /* 0x001d88b701007387 */ /* 0x000fe20000100800 */
[----:B0-----:R-:W-:-:S03]  /*352a0*/  IMAD.MOV.U32 R220, RZ, RZ, R236 ;  /* 0x000000ffffdc7224 */ /* 0x001fc600078e00ec */
        /* <DEDUP_REMOVED lines=50> */
[----:B------:R0:W-:Y:S04]  /*355d0*/  STL [R1+0x1b84], R6 ;  /* 0x001b840601007387 */ /* 0x0001e80000100800 */
[----:B------:R1:W-:Y:S04]  /*355e0*/  STL [R1+0x1b80], R5 ;  /* 0x001b800501007387 */ /* 0x0003e80000100800 */
[----:B------:R2:W-:Y:S01]  /*355f0*/  STL [R1+0x1b7c], R4 ;  /* 0x001b7c0401007387 */ /* 0x0005e20000100800 */
[----:B0-----:R-:W-:Y:S01]  /*35600*/  F2FP.F16.F32.PACK_AB R6, R226, R227 ;  /* 0x000000e3e206723e */ /* 0x001fe200000000ff */
[----:B------:R-:W-:-:S02]  /*35610*/  IMAD.MOV.U32 R226, RZ, RZ, R242 ;  /* 0x000000ffffe27224 */ /* 0x000fc400078e00f2 */
[----:B------:R-:W-:Y:S01]  /*35620*/  IMAD.MOV.U32 R227, RZ, RZ, R243 ;  /* 0x000000ffffe37224 */ /* 0x000fe200078e00f3 */
[----:B-1----:R-:W-:Y:S01]  /*35630*/  F2FP.F16.F32.PACK_AB R5, R151, R224 ;  /* 0x000000e09705723e */ /* 0x002fe200000000ff */
[----:B------:R-:W-:Y:S01]  /*35640*/  IMAD.MOV.U32 R224, RZ, RZ, R240 ;  /* 0x000000ffffe07224 */ /* 0x000fe200078e00f0 */
[----:B--2---:R-:W-:-:S03]  /*35650*/  F2FP.F16.F32.PACK_AB R4, R149, R225 ;  /* 0x000000e19504723e */ /* 0x004fc600000000ff */
[----:B------:R0:W-:Y:S01]  /*35660*/  STL [R1+0xf1c], R5 ;  /* 0x000f1c0501007387 */ /* 0x0001e20000100800 */
[----:B------:R-:W-:-:S03]  /*35670*/  IMAD.MOV.U32 R225, RZ, RZ, R241 ;  /* 0x000000ffffe17224 */ /* 0x000fc600078e00f1 */
[----:B------:R1:W-:Y:S04]  /*35680*/  STL [R1+0xf18], R4 ;  /* 0x000f180401007387 */ /* 0x0003e80000100800 */
[----:B------:R2:W-:Y:S01]  /*35690*/  STL [R1+0xf14], R6 ;  /* 0x000f140601007387 */ /* 0x0005e20000100800 */
[----:B0-----:R-:W-:Y:S02]  /*356a0*/  F2FP.F16.F32.PACK_AB R5, R228, R229 ;  /* 0x000000e5e405723e */ /* 0x001fe400000000ff */
[----:B-1----:R-:W-:-:S03]  /*356b0*/  F2FP.F16.F32.PACK_AB R4, R150, R230 ;  /* 0x000000e69604723e */ /* 0x002fc600000000ff */
[----:B------:R0:W-:Y:S01]  /*356c0*/  STL [R1+0xf10], R5 ;  /* 0x000f100501007387 */ /* 0x0001e20000100800 */
[----:B--2---:R-:W-:-:S03]  /*356d0*/  F2FP.F16.F32.PACK_AB R6, R148, R231 ;  /* 0x000000e79406723e */ /* 0x004fc600000000ff */
[----:B------:R1:W-:Y:S04]  /*356e0*/  STL [R1+0xf0c], R4 ;  /* 0x000f0c0401007387 */ /* 0x0003e80000100800 */
[----:B------:R-:W-:Y:S01]  /*356f0*/  STL [R1+0xf08], R6 ;  /* 0x000f080601007387 */ /* 0x000fe20000100800 */
[----:B0-----:R-:W-:Y:S02]  /*35700*/  F2FP.F16.F32.PACK_AB R5, R232, R233 ;  /* 0x000000e9e805723e */ /* 0x001fe400000000ff */
[----:B-1----:R-:W-:-:S03]  /*35710*/  F2FP.F16.F32.PACK_AB R4, R234, R235 ;  /* 0x000000ebea04723e */ /* 0x002fc600000000ff */
[----:B------:R-:W-:Y:S04]  /*35720*/  STL [R1+0xf04], R5 ;  /* 0x000f040501007387 */ /* 0x000fe80000100800 */
[----:B------:R0:W-:Y:S04]  /*35730*/  STL [R1+0xf00], R4 ;  /* 0x000f000401007387 */ /* 0x0001e80000100800 */
[----:B------:R-:W2:Y:S04]  /*35740*/  LDL.LU R228, [R1+0x3e8] ;  /* 0x0003e80001e47983 */ /* 0x000ea80000300800 */
[----:B------:R-:W2:Y:S04]  /*35750*/  LDL.LU R229, [R1+0xbe8] ;  /* 0x000be80001e57983 */ /* 0x000ea80000300800 */
[----:B------:R-:W3:Y:S04]  /*35760*/  LDL.LU R230, [R1+0x3e0] ;  /* 0x0003e00001e67983 */ /* 0x000ee80000300800 */
        /* <DEDUP_REMOVED lines=13> */
[----:B0-----:R-:W-:-:S02]  /*35840*/  F2FP.F16.F32.PACK_AB R4, R147, R220 ;  /* 0x000000dc9304723e */ /* 0x001fc400000000ff */
[----:B------:R-:W-:Y:S02]  /*35850*/  F2FP.F16.F32.PACK_AB R6, R145, R221 ;  /* 0x000000dd9106723e */ /* 0x000fe400000000ff */
[----:B------:R-:W-:Y:S01]  /*35860*/  F2FP.F16.F32.PACK_AB R5, R222, R223 ;  /* 0x000000dfde05723e */ /* 0x000fe200000000ff */
[----:B------:R0:W-:Y:S01]  /*35870*/  STL [R1+0xefc], R4 ;  /* 0x000efc0401007387 */ /* 0x0001e20000100800 */
[----:B------:R-:W-:Y:S02]  /*35880*/  IMAD.MOV.U32 R222, RZ, RZ, R244 ;  /* 0x000000ffffde7224 */ /* 0x000fe400078e00f4 */
[----:B------:R-:W-:Y:S01]  /*35890*/  IMAD.MOV.U32 R223, RZ, RZ, R245 ;  /* 0x000000ffffdf7224 */ /* 0x000fe200078e00f5 */
[----:B------:R1:W-:Y:S04]  /*358a0*/  STL [R1+0xef8], R6 ;  /* 0x000ef80601007387 */ /* 0x0003e80000100800 */
[----:B------:R1:W-:Y:S01]  /*358b0*/  STL [R1+0xef4], R5 ;  /* 0x000ef40501007387 */ /* 0x0003e20000100800 */
[----:B0-----:R-:W-:-:S02]  /*358c0*/  F2FP.F16.F32.PACK_AB R4, R224, R225 ;  /* 0x000000e1e004723e */ /* 0x001fc400000000ff */
[----:B-1----:R-:W-:-:S03]  /*358d0*/  F2FP.F16.F32.PACK_AB R6, R146, R226 ;  /* 0x000000e29206723e */ /* 0x002fc600000000ff */
[----:B------:R2:W-:Y:S01]  /*358e0*/  STL [R1+0xef0], R4 ;  /* 0x000ef00401007387 */ /* 0x0005e20000100800 */
[----:B------:R-:W-:-:S03]  /*358f0*/  F2FP.F16.F32.PACK_AB R5, R144, R227 ;  /* 0x000000e39005723e */ /* 0x000fc600000000ff */
[----:B------:R3:W-:Y:S04]  /*35900*/  STL [R1+0xeec], R6 ;  /* 0x000eec0601007387 */ /* 0x0007e80000100800 */
[----:B------:R4:W-:Y:S01]  /*35910*/  STL [R1+0xee8], R5 ;  /* 0x000ee80501007387 */ /* 0x0009e20000100800 */
[----:B--2---:R-:W-:-:S05]  /*35920*/  F2FP.F16.F32.PACK_AB R4, R228, R229 ;  /* 0x000000e5e404723e */ /* 0x004fca00000000ff */
[----:B------:R0:W-:Y:S01]  /*35930*/  STL [R1+0xee4], R4 ;  /* 0x000ee40401007387 */ /* 0x0001e20000100800 */
[----:B---3--:R-:W-:Y:S02]  /*35940*/  F2FP.F16.F32.PACK_AB R6, R230, R231 ;  /* 0x000000e7e606723e */ /* 0x008fe400000000ff */
[----:B----4-:R-:W-:-:S03]  /*35950*/  F2FP.F16.F32.PACK_AB R5, R143, R232 ;  /* 0x000000e88f05723e */ /* 0x010fc600000000ff */
[----:B------:R1:W-:Y:S01]  /*35960*/  STL [R1+0xee0], R6 ;  /* 0x000ee00601007387 */ /* 0x0003e20000100800 */
[----:B0-----:R-:W-:-:S03]  /*35970*/  F2FP.F16.F32.PACK_AB R4, R141, R233 ;  /* 0x000000e98d04723e */ /* 0x001fc600000000ff */
[----:B------:R0:W-:Y:S04]  /*35980*/  STL [R1+0xedc], R5 ;  /* 0x000edc0501007387 */ /* 0x0001e80000100800 */
[----:B------:R2:W-:Y:S01]  /*35990*/  STL [R1+0xed8], R4 ;  /* 0x000ed80401007387 */ /* 0x0005e20000100800 */
[----:B-1----:R-:W-:-:S05]  /*359a0*/  F2FP.F16.F32.PACK_AB R6, R234, R235 ;  /* 0x000000ebea06723e */ /* 0x002fca00000000ff */
[----:B------:R1:W-:Y:S01]  /*359b0*/  STL [R1+0xed4], R6 ;  /* 0x000ed40601007387 */ /* 0x0003e20000100800 */
[----:B0-----:R-:W-:Y:S02]  /*359c0*/  F2FP.F16.F32.PACK_AB R5, R236, R237 ;  /* 0x000000edec05723e */ /* 0x001fe400000000ff */
[----:B--2---:R-:W-:-:S03]  /*359d0*/  F2FP.F16.F32.PACK_AB R4, R142, R238 ;  /* 0x000000ee8e04723e */ /* 0x004fc600000000ff */
[----:B------:R0:W-:Y:S01]  /*359e0*/  STL [R1+0xed0], R5 ;  /* 0x000ed00501007387 */ /* 0x0001e20000100800 */
[----:B-1----:R-:W-:-:S03]  /*359f0*/  F2FP.F16.F32.PACK_AB R6, R140, R239 ;  /* 0x000000ef8c06723e */ /* 0x002fc600000000ff */
[----:B------:R1:W-:Y:S04]  /*35a00*/  STL [R1+0xecc], R4 ;  /* 0x000ecc0401007387 */ /* 0x0003e80000100800 */
[----:B------:R-:W-:Y:S01]  /*35a10*/  STL [R1+0xec8], R6 ;  /* 0x000ec80601007387 */ /* 0x000fe20000100800 */
[----:B0-----:R-:W-:-:S05]  /*35a20*/  F2FP.F16.F32.PACK_AB R5, R240, R241 ;  /* 0x000000f1f005723e */ /* 0x001fca00000000ff */
[----:B------:R-:W-:Y:S01]  /*35a30*/  STL [R1+0xec4], R5 ;  /* 0x000ec40501007387 */ /* 0x000fe20000100800 */
[----:B-1----:R-:W-:-:S05]  /*35a40*/  F2FP.F16.F32.PACK_AB R4, R242, R243 ;  /* 0x000000f3f204723e */ /* 0x002fca00000000ff */
        /* <DEDUP_REMOVED lines=23> */
[----:B0-----:R-:W-:Y:S01]  /*35bc0*/  F2FP.F16.F32.PACK_AB R4, R139, R222 ;  /* 0x000000de8b04723e */ /* 0x001fe200000000ff */
[----:B------:R-:W-:Y:S01]  /*35bd0*/  IMAD.MOV.U32 R214, RZ, RZ, R246 ;  /* 0x000000ffffd67224 */ /* 0x000fe200078e00f6 */
[----:B------:R-:W-:Y:S01]  /*35be0*/  F2FP.F16.F32.PACK_AB R6, R137, R223 ;  /* 0x000000df8906723e */ /* 0x000fe200000000ff */
[----:B------:R-:W-:-:S02]  /*35bf0*/  IMAD.MOV.U32 R215, RZ, RZ, R247 ;  /* 0x000000ffffd77224 */ /* 0x000fc400078e00f7 */
[----:B------:R3:W-:Y:S01]  /*35c00*/  STL [R1+0xebc], R4 ;  /* 0x000ebc0401007387 */ /* 0x0007e20000100800 */
[----:B------:R-:W-:Y:S02]  /*35c10*/  IMAD.MOV.U32 R216, RZ, RZ, R248 ;  /* 0x000000ffffd87224 */ /* 0x000fe400078e00f8 */
[----:B------:R-:W-:Y:S01]  /*35c20*/  IMAD.MOV.U32 R217, RZ, RZ, R249 ;  /* 0x000000ffffd97224 */ /* 0x000fe200078e00f9 */
[----:B------:R4:W-:Y:S01]  /*35c30*/  STL [R1+0xeb8], R6 ;  /* 0x000eb80601007387 */ /* 0x0009e20000100800 */
[----:B------:R-:W-:Y:S02]  /*35c40*/  IMAD.MOV.U32 R218, RZ, RZ, R250 ;  /* 0x000000ffffda7224 */ /* 0x000fe400078e00fa */
[----:B------:R-:W-:Y:S02]  /*35c50*/  IMAD.MOV.U32 R219, RZ, RZ, R3 ;  /* 0x000000ffffdb7224 */ /* 0x000fe400078e0003 */
[----:B------:R-:W-:Y:S02]  /*35c60*/  IMAD.MOV.U32 R220, RZ, RZ, R2 ;  /* 0x000000ffffdc7224 */ /* 0x000fe400078e0002 */
[----:B------:R-:W-:-:S02]  /*35c70*/  IMAD.MOV.U32 R221, RZ, RZ, R10 ;  /* 0x000000ffffdd7224 */ /* 0x000fc400078e000a */
[----:B------:R-:W-:Y:S02]  /*35c80*/  IMAD.MOV.U32 R222, RZ, RZ, R11 ;  /* 0x000000ffffde7224 */ /* 0x000fe400078e000b */
[----:B------:R-:W-:Y:S01]  /*35c90*/  IMAD.MOV.U32 R223, RZ, RZ, R8 ;  /* 0x000000ffffdf7224 */ /* 0x000fe200078e0008 */
        /* <DEDUP_REMOVED lines=15> */
[----:B------:R2:W-:Y:S01]  /*35d90*/  STL [R1+0xe98], R4 ;  /* 0x000e980401007387 */ /* 0x0005e20000100800 */
[----:B0-----:R-:W-:-:S05]  /*35da0*/  F2FP.F16.F32.PACK_AB R6, R236, R237 ;  /* 0x000000edec06723e */ /* 0x001fca00000000ff */
[----:B------:R0:W-:Y:S01]  /*35db0*/  STL [R1+0xe94], R6 ;  /* 0x000e940601007387 */ /* 0x0001e20000100800 */
[----:B-1----:R-:W-:Y:S02]  /*35dc0*/  F2FP.F16.F32.PACK_AB R5, R238, R239 ;  /* 0x000000efee05723e */ /* 0x002fe400000000ff */
[----:B--2---:R-:W-:-:S03]  /*35dd0*/  F2FP.F16.F32.PACK_AB R4, R134, R240 ;  /* 0x000000f08604723e */ /* 0x004fc600000000ff */
[----:B------:R1:W-:Y:S01]  /*35de0*/  STL [R1+0xe90], R5 ;  /* 0x000e900501007387 */ /* 0x0003e20000100800 */
[----:B0-----:R-:W-:-:S03]  /*35df0*/  F2FP.F16.F32.PACK_AB R6, R132, R241 ;  /* 0x000000f18406723e */ /* 0x001fc600000000ff */
[----:B------:R0:W-:Y:S04]  /*35e00*/  STL [R1+0xe8c], R4 ;  /* 0x000e8c0401007387 */ /* 0x0001e80000100800 */
[----:B------:R-:W-:Y:S01]  /*35e10*/  STL [R1+0xe88], R6 ;  /* 0x000e880601007387 */ /* 0x000fe20000100800 */
[----:B-1----:R-:W-:-:S05]  /*35e20*/  F2FP.F16.F32.PACK_AB R5, R242, R243 ;  /* 0x000000f3f205723e */ /* 0x002fca00000000ff */
[----:B------:R1:W-:Y:S01]  /*35e30*/  STL [R1+0xe84], R5 ;  /* 0x000e840501007387 */ /* 0x0003e20000100800 */
[----:B0-----:R-:W-:-:S05]  /*35e40*/  F2FP.F16.F32.PACK_AB R4, R244, R245 ;  /* 0x000000f5f404723e */ /* 0x001fca00000000ff */
[----:B------:R0:W-:Y:S04]  /*35e50*/  STL [R1+0xe80], R4 ;  /* 0x000e800401007387 */ /* 0x0001e80000100800 */
[----:B------:R-:W2:Y:S04]  /*35e60*/  LDL.LU R224, [R1+0x3a0] ;  /* 0x0003a00001e07983 */ /* 0x000ea80000300800 */
[----:B------:R-:W2:Y:S04]  /*35e70*/  LDL.LU R225, [R1+0xba0] ;  /* 0x000ba00001e17983 */ /* 0x000ea80000300800 */
        /* <DEDUP_REMOVED lines=30> */
[----:B-1----:R-:W-:Y:S01]  /*36060*/  F2FP.F16.F32.PACK_AB R5, R131, R214 ;  /* 0x000000d68305723e */ /* 0x002fe200000000ff */
[----:B------:R-:W-:Y:S01]  /*36070*/  IMAD.MOV.U32 R214, RZ, RZ, R0 ;  /* 0x000000ffffd67224 */ /* 0x000fe200078e0000 */
[----:B0-----:R-:W-:Y:S01]  /*36080*/  F2FP.F16.F32.PACK_AB R4, R129, R215 ;  /* 0x000000d78104723e */ /* 0x001fe200000000ff */
[----:B------:R-:W-:Y:S01]  /*36090*/  IMAD.MOV.U32 R215, RZ, RZ, R9 ;  /* 0x000000ffffd77224 */ /* 0x000fe200078e0009 */
[----:B------:R-:W-:Y:S01]  /*360a0*/  F2FP.F16.F32.PACK_AB R6, R216, R217 ;  /* 0x000000d9d806723e */ /* 0x000fe200000000ff */
[----:B------:R0:W-:Y:S01]  /*360b0*/  STL [R1+0xe7c], R5 ;  /* 0x000e7c0501007387 */ /* 0x0001e20000100800 */
[----:B------:R-:W-:-:S02]  /*360c0*/  IMAD.MOV.U32 R213, RZ, RZ, R12 ;  /* 0x000000ffffd57224 */ /* 0x000fc400078e000c */
[----:B------:R-:W-:Y:S01]  /*360d0*/  IMAD.MOV.U32 R212, RZ, RZ, R13 ;  /* 0x000000ffffd47224 */ /* 0x000fe200078e000d */
[----:B------:R1:W-:Y:S04]  /*360e0*/  STL [R1+0xe78], R4 ;  /* 0x000e780401007387 */ /* 0x0003e80000100800 */
[----:B------:R1:W-:Y:S01]  /*360f0*/  STL [R1+0xe74], R6 ;  /* 0x000e740601007387 */ /* 0x0003e20000100800 */
[----:B0-----:R-:W-:Y:S02]  /*36100*/  F2FP.F16.F32.PACK_AB R5, R218, R219 ;  /* 0x000000dbda05723e */ /* 0x001fe400000000ff */
[----:B-1----:R-:W-:-:S03]  /*36110*/  F2FP.F16.F32.PACK_AB R4, R130, R220 ;  /* 0x000000dc8204723e */ /* 0x002fc600000000ff */
[----:B------:R0:W-:Y:S01]  /*36120*/  STL [R1+0xe70], R5 ;  /* 0x000e700501007387 */ /* 0x0001e20000100800 */
[----:B------:R-:W-:-:S03]  /*36130*/  F2FP.F16.F32.PACK_AB R6, R128, R221 ;  /* 0x000000dd8006723e */ /* 0x000fc600000000ff */
[----:B------:R2:W-:Y:S04]  /*36140*/  STL [R1+0xe6c], R4 ;  /* 0x000e6c0401007387 */ /* 0x0005e80000100800 */
[----:B------:R3:W-:Y:S01]  /*36150*/  STL [R1+0xe68], R6 ;  /* 0x000e680601007387 */ /* 0x0007e20000100800 */
[----:B0-----:R-:W-:-:S05]  /*36160*/  F2FP.F16.F32.PACK_AB R5, R222, R223 ;  /* 0x000000dfde05723e */ /* 0x001fca00000000ff */
[----:B------:R4:W-:Y:S01]  /*36170*/  STL [R1+0xe64], R5 ;  /* 0x000e640501007387 */ /* 0x0009e20000100800 */
[----:B--2---:R-:W-:Y:S02]  /*36180*/  F2FP.F16.F32.PACK_AB R4, R224, R225 ;  /* 0x000000e1e004723e */ /* 0x004fe400000000ff */
[----:B---3--:R-:W-:-:S03]  /*36190*/  F2FP.F16.F32.PACK_AB R6, R127, R226 ;  /* 0x000000e27f06723e */ /* 0x008fc600000000ff */
[----:B------:R0:W-:Y:S01]  /*361a0*/  STL [R1+0xe60], R4 ;  /* 0x000e600401007387 */ /* 0x0001e20000100800 */
[----:B----4-:R-:W-:-:S03]  /*361b0*/  F2FP.F16.F32.PACK_AB R5, R125, R227 ;  /* 0x000000e37d05723e */ /* 0x010fc600000000ff */
        /* <DEDUP_REMOVED lines=30> */
[----:B------:R-:W-:Y:S01]  /*363a0*/  STL [R1+0xe20], R6 ;  /* 0x000e200601007387 */ /* 0x000fe20000100800 */
[----:B-1----:R-:W-:-:S03]  /*363b0*/  F2FP.F16.F32.PACK_AB R4, R117, R3 ;  /* 0x000000037504723e */ /* 0x002fc600000000ff */
[----:B------:R-:W-:Y:S04]  /*363c0*/  STL [R1+0xe1c], R5 ;  /* 0x000e1c0501007387 */ /* 0x000fe80000100800 */
[----:B------:R-:W-:Y:S01]  /*363d0*/  STL [R1+0xe18], R4 ;  /* 0x000e180401007387 */ /* 0x000fe20000100800 */
[----:B------:R-:W-:-:S05]  /*363e0*/  F2FP.F16.F32.PACK_AB R3, R2, R10 ;  /* 0x0000000a0203723e */ /* 0x000fca00000000ff */
[----:B------:R0:W-:Y:S01]  /*363f0*/  STL [R1+0xe14], R3 ;  /* 0x000e140301007387 */ /* 0x0001e20000100800 */
[----:B------:R-:W-:-:S05]  /*36400*/  F2FP.F16.F32.PACK_AB R2, R11, R8 ;  /* 0x000000080b02723e */ /* 0x000fca00000000ff */
        /* <DEDUP_REMOVED lines=36> */
[----:B0-----:R-:W4:Y:S04]  /*36650*/  LDL.LU R3, [R1+0xb48] ;  /* 0x000b480001037983 */ /* 0x001f280000300800 */
[----:B-1----:R-:W4:Y:S04]  /*36660*/  LDL.LU R2, [R1+0x340] ;  /* 0x0003400001027983 */ /* 0x002f280000300800 */
[----:B------:R-:W4:Y:S04]  /*36670*/  LDL.LU R10, [R1+0xb40] ;  /* 0x000b4000010a7983 */ /* 0x000f280000300800 */
[----:B------:R-:W4:Y:S04]  /*36680*/  LDL.LU R11, [R1+0x73c] ;  /* 0x00073c00010b7983 */ /* 0x000f280000300800 */
[----:B------:R-:W4:Y:S04]  /*36690*/  LDL.LU R8, [R1+0x734] ;  /* 0x0007340001087983 */ /* 0x000f280000300800 */
[----:B------:R-:W4:Y:S04]  /*366a0*/  LDL.LU R9, [R1+0x33c] ;  /* 0x00033c0001097983 */ /* 0x000f280000300800 */
[----:B------:R-:W4:Y:S04]  /*366b0*/  LDL.LU R0, [R1+0xb3c] ;  /* 0x000b3c0001007983 */ /* 0x000f280000300800 */
[----:B------:R-:W4:Y:S04]  /*366c0*/  LDL.LU R12, [R1+0x334] ;  /* 0x00033400010c7983 */ /* 0x000f280000300800 */
[----:B------:R-:W4:Y:S01]  /*366d0*/  LDL.LU R13, [R1+0xb34] ;  /* 0x000b3400010d7983 */ /* 0x000f220000300800 */
[----:B------:R-:W-:-:S02]  /*366e0*/  F2FP.F16.F32.PACK_AB R5, R118, R212 ;  /* 0x000000d47605723e */ /* 0x000fc400000000ff */
[----:B------:R-:W-:Y:S02]  /*366f0*/  F2FP.F16.F32.PACK_AB R4, R116, R213 ;  /* 0x000000d57404723e */ /* 0x000fe400000000ff */
[----:B------:R-:W-:Y:S01]  /*36700*/  F2FP.F16.F32.PACK_AB R6, R214, R215 ;  /* 0x000000d7d606723e */ /* 0x000fe200000000ff */
[----:B------:R2:W-:Y:S04]  /*36710*/  STL [R1+0xe0c], R5 ;  /* 0x000e0c0501007387 */ /* 0x0005e80000100800 */
[----:B------:R3:W-:Y:S04]  /*36720*/  STL [R1+0xe08], R4 ;  /* 0x000e080401007387 */ /* 0x0007e80000100800 */
[----:B------:R4:W-:Y:S01]  /*36730*/  STL [R1+0xe04], R6 ;  /* 0x000e040601007387 */ /* 0x0009e20000100800 */
[----:B--2---:R-:W-:-:S02]  /*36740*/  F2FP.F16.F32.PACK_AB R5, R216, R217 ;  /* 0x000000d9d805723e */ /* 0x004fc400000000ff */
        /* <DEDUP_REMOVED lines=41> */
[----:B------:R-:W-:Y:S01]  /*369e0*/  STL [R1+0xbb0], R6 ;  /* 0x000bb00601007387 */ /* 0x000fe20000100800 */
[----:B0-----:R-:W-:-:S03]  /*369f0*/  F2FP.F16.F32.PACK_AB R4, R104, R249 ;  /* 0x000000f96804723e */ /* 0x001fc600000000ff */
[----:B------:R-:W-:Y:S04]  /*36a00*/  STL [R1+0xbac], R5 ;  /* 0x000bac0501007387 */ /* 0x000fe80000100800 */
[----:B------:R0:W-:Y:S01]  /*36a10*/  STL [R1+0xba8], R4 ;  /* 0x000ba80401007387 */ /* 0x0001e20000100800 */
[----:B------:R-:W-:-:S05]  /*36a20*/  F2FP.F16.F32.PACK_AB R3, R250, R3 ;  /* 0x00000003fa03723e */ /* 0x000fca00000000ff */
[----:B------:R1:W-:Y:S01]  /*36a30*/  STL [R1+0xba4], R3 ;  /* 0x000ba40301007387 */ /* 0x0003e20000100800 */
[----:B------:R-:W-:Y:S02]  /*36a40*/  F2FP.F16.F32.PACK_AB R2, R2, R10 ;  /* 0x0000000a0202723e */ /* 0x000fe400000000ff */
[----:B0-----:R-:W-:-:S03]  /*36a50*/  F2FP.F16.F32.PACK_AB R4, R103, R11 ;  /* 0x0000000b6704723e */ /* 0x001fc600000000ff */
[----:B------:R0:W-:Y:S01]  /*36a60*/  STL [R1+0xba0], R2 ;  /* 0x000ba00201007387 */ /* 0x0001e20000100800 */
[----:B-1----:R-:W-:-:S03]  /*36a70*/  F2FP.F16.F32.PACK_AB R3, R101, R8 ;  /* 0x000000086503723e */ /* 0x002fc600000000ff */
[----:B------:R-:W-:Y:S04]  /*36a80*/  STL [R1+0xb9c], R4 ;  /* 0x000b9c0401007387 */ /* 0x000fe80000100800 */
[----:B------:R1:W-:Y:S01]  /*36a90*/  STL [R1+0xb98], R3 ;  /* 0x000b980301007387 */ /* 0x0003e20000100800 */
[----:B0-----:R-:W-:-:S05]  /*36aa0*/  F2FP.F16.F32.PACK_AB R2, R9, R0 ;  /* 0x000000000902723e */ /* 0x001fca00000000ff */
[----:B------:R0:W-:Y:S01]  /*36ab0*/  STL [R1+0xb94], R2 ;  /* 0x000b940201007387 */ /* 0x0001e20000100800 */
[----:B------:R-:W-:-:S03]  /*36ac0*/  F2FP.F16.F32.PACK_AB R0, R12, R13 ;  /* 0x0000000d0c00723e */ /* 0x000fc600000000ff */
[----:B------:R-:W2:Y:S04]  /*36ad0*/  LDL.LU R212, [R1+0x738] ;  /* 0x0007380001d47983 */ /* 0x000ea80000300800 */
[----:B------:R3:W-:Y:S04]  /*36ae0*/  STL [R1+0xb90], R0 ;  /* 0x000b900001007387 */ /* 0x0007e80000100800 */
        /* <DEDUP_REMOVED lines=38> */
[----:B-1----:R-:W4:Y:S04]  /*36d50*/  LDL.LU R3, [R1+0xb08] ;  /* 0x000b080001037983 */ /* 0x002f280000300800 */
[----:B0-----:R-:W4:Y:S04]  /*36d60*/  LDL.LU R2, [R1+0x300] ;  /* 0x0003000001027983 */ /* 0x001f280000300800 */
[----:B------:R-:W4:Y:S04]  /*36d70*/  LDL.LU R10, [R1+0xb00] ;  /* 0x000b0000010a7983 */ /* 0x000f280000300800 */
[----:B------:R-:W4:Y:S04]  /*36d80*/  LDL.LU R11, [R1+0x6fc] ;  /* 0x0006fc00010b7983 */ /* 0x000f280000300800 */
[----:B------:R-:W4:Y:S04]  /*36d90*/  LDL.LU R8, [R1+0x6f4] ;  /* 0x0006f40001087983 */ /* 0x000f280000300800 */
[----:B------:R-:W4:Y:S04]  /*36da0*/  LDL.LU R9, [R1+0x2fc] ;  /* 0x0002fc0001097983 */ /* 0x000f280000300800 */
[----:B---3--:R-:W3:Y:S04]  /*36db0*/  LDL.LU R0, [R1+0xafc] ;  /* 0x000afc0001007983 */ /* 0x008ee80000300800 */
[----:B------:R-:W3:Y:S04]  /*36dc0*/  LDL.LU R12, [R1+0x2f4] ;  /* 0x0002f400010c7983 */ /* 0x000ee80000300800 */
[----:B------:R-:W3:Y:S01]  /*36dd0*/  LDL.LU R13, [R1+0xaf4] ;  /* 0x000af400010d7983 */ /* 0x000ee20000300800 */
[----:B--2---:R-:W-:-:S05]  /*36de0*/  F2FP.F16.F32.PACK_AB R5, R102, R212 ;  /* 0x000000d46605723e */ /* 0x004fca00000000ff */
[----:B------:R0:W-:Y:S01]  /*36df0*/  STL [R1+0xb8c], R5 ;  /* 0x000b8c0501007387 */ /* 0x0001e20000100800 */
[----:B----4-:R-:W-:-:S05]  /*36e00*/  F2FP.F16.F32.PACK_AB R4, R100, R213 ;  /* 0x000000d56404723e */ /* 0x010fca00000000ff */
[----:B------:R1:W-:Y:S01]  /*36e10*/  STL [R1+0xb88], R4 ;  /* 0x000b880401007387 */ /* 0x0003e20000100800 */
[----:B------:R-:W-:-:S05]  /*36e20*/  F2FP.F16.F32.PACK_AB R6, R214, R215 ;  /* 0x000000d7d606723e */ /* 0x000fca00000000ff */
[----:B------:R2:W-:Y:S01]  /*36e30*/  STL [R1+0xb84], R6 ;  /* 0x000b840601007387 */ /* 0x0005e20000100800 */
[----:B0-----:R-:W-:Y:S02]  /*36e40*/  F2FP.F16.F32.PACK_AB R5, R216, R217 ;  /* 0x000000d9d805723e */ /* 0x001fe400000000ff */
[----:B-1----:R-:W-:-:S03]  /*36e50*/  F2FP.F16.F32.PACK_AB R4, R99, R218 ;  /* 0x000000da6304723e */ /* 0x002fc600000000ff */
[----:B------:R0:W-:Y:S01]  /*36e60*/  STL [R1+0xb80], R5 ;  /* 0x000b800501007387 */ /* 0x0001e20000100800 */
[----:B--2---:R-:W-:-:S03]  /*36e70*/  F2FP.F16.F32.PACK_AB R6, R97, R219 ;  /* 0x000000db6106723e */ /* 0x004fc600000000ff */
        /* <DEDUP_REMOVED lines=50> */
[----:B---3--:R-:W-:-:S05]  /*371a0*/  F2FP.F16.F32.PACK_AB R2, R9, R0 ;  /* 0x000000000902723e */ /* 0x008fca00000000ff */
        /* <DEDUP_REMOVED lines=442> */
[----:B------:R-:W-:Y:S01]  /*38d50*/  STL [R1+0x634], R6 ;  /* 0x0006340601007387 */ /* 0x000fe20000100800 */
[----:B0-----:R-:W-:-:S05]  /*38d60*/  F2FP.F16.F32.PACK_AB R5, R250, R3 ;  /* 0x00000003fa05723e */ /* 0x001fca00000000ff */
[----:B------:R-:W-:Y:S01]  /*38d70*/  STL [R1+0x630], R5 ;  /* 0x0006300501007387 */ /* 0x000fe20000100800 */
[----:B--2---:R-:W-:-:S05]  /*38d80*/  F2FP.F16.F32.PACK_AB R4, R2, R10 ;  /* 0x0000000a0204723e */ /* 0x004fca00000000ff */
[----:B------:R-:W-:Y:S01]  /*38d90*/  STL [R1+0x62c], R4 ;  /* 0x00062c0401007387 */ /* 0x000fe20000100800 */
[----:B------:R-:W-:-:S05]  /*38da0*/  F2FP.F16.F32.PACK_AB R3, R11, R8 ;  /* 0x000000080b03723e */ /* 0x000fca00000000ff */
[----:B------:R0:W-:Y:S01]  /*38db0*/  STL [R1+0x628], R3 ;  /* 0x0006280301007387 */ /* 0x0001e20000100800 */
[----:B---3--:R-:W-:-:S05]  /*38dc0*/  F2FP.F16.F32.PACK_AB R2, R9, R0 ;  /* 0x000000000902723e */ /* 0x008fca00000000ff */
[----:B------:R1:W-:Y:S01]  /*38dd0*/  STL [R1+0x624], R2 ;  /* 0x0006240201007387 */ /* 0x0003e20000100800 */
[----:B------:R-:W-:-:S03]  /*38de0*/  F2FP.F16.F32.PACK_AB R0, R12, R13 ;  /* 0x0000000d0c00723e */ /* 0x000fc600000000ff */
[----:B------:R-:W2:Y:S04]  /*38df0*/  LDL.LU R196, [R1+0x1f8] ;  /* 0x0001f80001c47983 */ /* 0x000ea80000300800 */
[----:B------:R3:W-:Y:S04]  /*38e00*/  STL [R1+0x620], R0 ;  /* 0x0006200001007387 */ /* 0x0007e80000100800 */
[----:B------:R-:W2:Y:S04]  /*38e10*/  LDL.LU R197, [R1+0x9f8] ;  /* 0x0009f80001c57983 */ /* 0x000ea80000300800 */
        /* <DEDUP_REMOVED lines=68> */
[----:B0-----:R-:W-:-:S05]  /*39260*/  F2FP.F16.F32.PACK_AB R5, R202, R203 ;  /* 0x000000cbca05723e */ /* 0x001fca00000000ff */
[----:B------:R0:W-:Y:S01]  /*39270*/  STL [R1+0x610], R5 ;  /* 0x0006100501007387 */ /* 0x0001e20000100800 */
[----:B-1----:R-:W-:-:S05]  /*39280*/  F2FP.F16.F32.PACK_AB R4, R204, R205 ;  /* 0x000000cdcc04723e */ /* 0x002fca00000000ff */
[----:B------:R1:W-:Y:S01]  /*39290*/  STL [R1+0x60c], R4 ;  /* 0x00060c0401007387 */ /* 0x0003e20000100800 */
[----:B--2---:R-:W-:-:S05]  /*392a0*/  F2FP.F16.F32.PACK_AB R6, R206, R207 ;  /* 0x000000cfce06723e */ /* 0x004fca00000000ff */
        /* <DEDUP_REMOVED lines=42> */
[----:B------:R-:W-:Y:S01]  /*39550*/  STL [R1+0x364], R6 ;  /* 0x0003640601007387 */ /* 0x000fe20000100800 */
[----:B0-----:R-:W-:Y:S01]  /*39560*/  F2FP.F16.F32.PACK_AB R5, R250, R3 ;  /* 0x00000003fa05723e */ /* 0x001fe200000000ff */
[----:B------:R-:W-:-:S04]  /*39570*/  IMAD.MOV.U32 R250, RZ, RZ, R7 ;  /* 0x000000fffffa7224 */ /* 0x000fc800078e0007 */
[----:B------:R-:W-:Y:S01]  /*39580*/  STL [R1+0x360], R5 ;  /* 0x0003600501007387 */ /* 0x000fe20000100800 */
[----:B-1----:R-:W-:-:S05]  /*39590*/  F2FP.F16.F32.PACK_AB R4, R2, R10 ;  /* 0x0000000a0204723e */ /* 0x002fca00000000ff */
[----:B------:R-:W-:Y:S01]  /*395a0*/  STL [R1+0x33c], R4 ;  /* 0x00033c0401007387 */ /* 0x000fe20000100800 */
[----:B------:R-:W-:-:S05]  /*395b0*/  F2FP.F16.F32.PACK_AB R3, R11, R8 ;  /* 0x000000080b03723e */ /* 0x000fca00000000ff */
[----:B------:R-:W-:Y:S01]  /*395c0*/  STL [R1+0x338], R3 ;  /* 0x0003380301007387 */ /* 0x000fe20000100800 */
[----:B---3--:R-:W-:-:S05]  /*395d0*/  F2FP.F16.F32.PACK_AB R2, R9, R0 ;  /* 0x000000000902723e */ /* 0x008fca00000000ff */
[----:B------:R-:W-:Y:S01]  /*395e0*/  STL [R1+0x334], R2 ;  /* 0x0003340201007387 */ /* 0x000fe20000100800 */
[----:B------:R-:W-:-:S03]  /*395f0*/  F2FP.F16.F32.PACK_AB R0, R12, R13 ;  /* 0x0000000d0c00723e */ /* 0x000fc600000000ff */
[----:B------:R-:W2:Y:S04]  /*39600*/  LDL.LU R249, [R1+0x1b0] ;  /* 0x0001b00001f97983 */ /* 0x000ea80000300800 */
[----:B------:R-:W-:Y:S04]  /*39610*/  STL [R1+0x330], R0 ;  /* 0x0003300001007387 */ /* 0x000fe80000100800 */
        /* <DEDUP_REMOVED lines=85> */
[----:B------:R-:W2:Y:S04]  /*39b70*/  LDL.LU R147, [R1+0x908] ;  /* 0x0009080001937983 */ /* 0x000ea80000300800 */
[----:B--2---:R0:W-:Y:S04]  /*39b80*/  STL [R1+0x1d18], R147 ;  /* 0x001d189301007387 */ /* 0x0041e80000100800 */
[----:B0-----:R-:W2:Y:S04]  /*39b90*/  LDL.LU R147, [R1+0x504] ;  /* 0x0005040001937983 */ /* 0x001ea80000300800 */
[----:B------:R-:W3:Y:S04]  /*39ba0*/  LDL.LU R146, [R1+0x900] ;  /* 0x0009000001927983 */ /* 0x000ee80000300800 */
[----:B---3--:R0:W-:Y:S04]  /*39bb0*/  STL [R1+0x1d14], R146 ;  /* 0x001d149201007387 */ /* 0x0081e80000100800 */
[----:B0-----:R-:W3:Y:S04]  /*39bc0*/  LDL.LU R146, [R1+0x108] ;  /* 0x0001080001927983 */ /* 0x001ee80000300800 */
[----:B------:R-:W4:Y:S04]  /*39bd0*/  LDL.LU R145, [R1+0xd08] ;  /* 0x000d080001917983 */ /* 0x000f280000300800 */
[----:B----4-:R0:W-:Y:S04]  /*39be0*/  STL [R1+0x1d10], R145 ;  /* 0x001d109101007387 */ /* 0x0101e80000100800 */
[----:B0-----:R-:W4:Y:S04]  /*39bf0*/  LDL.LU R145, [R1+0x100] ;  /* 0x0001000001917983 */ /* 0x001f280000300800 */
        /* <DEDUP_REMOVED lines=107> */
[----:B------:R-:W3:Y:S04]  /*3a2b0*/  LDL.LU R12, [R1+0xcb4] ;  /* 0x000cb400010c7983 */ /* 0x000ee80000300800 */
[----:B------:R-:W3:Y:S04]  /*3a2c0*/  LDL.LU R18, [R1+0xb8] ;  /* 0x0000b80001127983 */ /* 0x000ee80000300800 */
[----:B------:R-:W3:Y:S04]  /*3a2d0*/  LDL.LU R17, [R1+0xb0] ;  /* 0x0000b00001117983 */ /* 0x000ee80000300800 */
[----:B------:R-:W3:Y:S04]  /*3a2e0*/  LDL.LU R16, [R1+0x4b8] ;  /* 0x0004b80001107983 */ /* 0x000ee80000300800 */
[----:B------:R-:W3:Y:S04]  /*3a2f0*/  LDL.LU R23, [R1+0x4b0] ;  /* 0x0004b00001177983 */ /* 0x000ee80000300800 */
[----:B------:R-:W3:Y:S04]  /*3a300*/  LDL.LU R22, [R1+0xac] ;  /* 0x0000ac0001167983 */ /* 0x000ee80000300800 */
[----:B------:R-:W3:Y:S04]  /*3a310*/  LDL.LU R21, [R1+0xa4] ;  /* 0x0000a40001157983 */ /* 0x000ee80000300800 */
[----:B------:R-:W3:Y:S04]  /*3a320*/  LDL.LU R20, [R1+0x4ac] ;  /* 0x0004ac0001147983 */ /* 0x000ee80000300800 */
        /* <DEDUP_REMOVED lines=117> */
[----:B------:R-:W4:Y:S01]  /*3aa80*/  LDL.LU R252, [R1+0x454] ;  /* 0x0004540001fc7983 */ /* 0x000f220000300800 */
[----:B------:R-:W-:-:S03]  /*3aa90*/  F2FP.F16.F32.PACK_AB R251, R250, R251 ;  /* 0x000000fbfafb723e */ /* 0x000fc600000000ff */
[----:B----4-:R0:W-:Y:S04]  /*3aaa0*/  STL [R1+0x1bbc], R252 ;  /* 0x001bbcfc01007387 */ /* 0x0101e80000100800 */
[----:B0-----:R-:W4:Y:S04]  /*3aab0*/  LDL.LU R252, [R1+0x45c] ;  /* 0x00045c0001fc7983 */ /* 0x001f280000300800 */
        /* <DEDUP_REMOVED lines=76> */
[----:B------:R-:W2:Y:S02]  /*3af80*/  LDL.LU R250, [R1+0x1e74] ;  /* 0x001e740001fa7983 */ /* 0x000ea40000300800 */
[----:B--2---:R-:W-:-:S02]  /*3af90*/  F2FP.F16.F32.PACK_AB R250, R249, R250 ;  /* 0x000000faf9fa723e */ /* 0x004fc400000000ff */
[----:B------:R-:W2:Y:S02]  /*3afa0*/  LDL.LU R249, [R1+0x1e70] ;  /* 0x001e700001f97983 */ /* 0x000ea40000300800 */
[----:B--2---:R-:W-:Y:S02]  /*3afb0*/  F2FP.F16.F32.PACK_AB R249, R248, R249 ;  /* 0x000000f9f8f9723e */ /* 0x004fe400000000ff */
[----:B------:R-:W2:Y:S02]  /*3afc0*/  LDL.LU R248, [R1+0x1e6c] ;  /* 0x001e6c0001f87983 */ /* 0x000ea40000300800 */
[----:B--2---:R-:W-:Y:S02]  /*3afd0*/  F2FP.F16.F32.PACK_AB R248, R247, R248 ;  /* 0x000000f8f7f8723e */ /* 0x004fe400000000ff */
        /* <DEDUP_REMOVED lines=338> */
[----:B------:R-:W3:Y:S02]  /*3c500*/  LDL.LU R78, [R1+0x1bc4] ;  /* 0x001bc400014e7983 */ /* 0x000ee40000300800 */
[----:B---3--:R-:W-:Y:S02]  /*3c510*/  F2FP.F16.F32.PACK_AB R78, R77, R78 ;  /* 0x0000004e4d4e723e */ /* 0x008fe400000000ff */
[----:B------:R-:W4:Y:S02]  /*3c520*/  LDL.LU R77, [R1+0x1bc0] ;  /* 0x001bc000014d7983 */ /* 0x000f240000300800 */
[----:B----4-:R-:W-:Y:S02]  /*3c530*/  F2FP.F16.F32.PACK_AB R77, R252, R77 ;  /* 0x0000004dfc4d723e */ /* 0x010fe400000000ff */
[----:B------:R-:W2:Y:S01]  /*3c540*/  LDL.LU R252, [R1+0x1bbc] ;  /* 0x001bbc0001fc7983 */ /* 0x000ea20000300800 */
[----:B------:R-:W-:Y:S02]  /*3c550*/  F2FP.F16.F32.PACK_AB R83, R194, R83 ;  /* 0x00000053c253723e */ /* 0x000fe400000000ff */
[----:B------:R-:W-:-:S02]  /*3c560*/  F2FP.F16.F32.PACK_AB R82, R195, R82 ;  /* 0x00000052c352723e */ /* 0x000fc400000000ff */
[----:B------:R-:W-:Y:S02]  /*3c570*/  F2FP.F16.F32.PACK_AB R81, R192, R81 ;  /* 0x00000051c051723e */ /* 0x000fe400000000ff */
[----:B------:R-:W-:Y:S02]  /*3c580*/  F2FP.F16.F32.PACK_AB R80, R193, R80 ;  /* 0x00000050c150723e */ /* 0x000fe400000000ff */
[----:B------:R-:W-:Y:S02]  /*3c590*/  F2FP.F16.F32.PACK_AB R87, R159, R87 ;  /* 0x000000579f57723e */ /* 0x000fe400000000ff */
[----:B------:R-:W-:Y:S02]  /*3c5a0*/  F2FP.F16.F32.PACK_AB R86, R191, R86 ;  /* 0x00000056bf56723e */ /* 0x000fe400000000ff */
        /* <DEDUP_REMOVED lines=9> */
[----:B--2---:R-:W-:Y:S02]  /*3c640*/  F2FP.F16.F32.PACK_AB R76, R252, R76 ;  /* 0x0000004cfc4c723e */ /* 0x004fe400000000ff */
        /* <DEDUP_REMOVED lines=13> */
[----:B------:R0:W5:Y:S04]  /*3c720*/  LDL.LU R6, [R1+0x1b84] ;  /* 0x001b840001067983 */ /* 0x0001680000300800 */
[----:B------:R0:W5:Y:S04]  /*3c730*/  LDL.LU R5, [R1+0x1b80] ;  /* 0x001b800001057983 */ /* 0x0001680000300800 */
[----:B------:R0:W5:Y:S01]  /*3c740*/  LDL.LU R4, [R1+0x1b7c] ;  /* 0x001b7c0001047983 */ /* 0x0001620000300800 */
        /* <DEDUP_REMOVED lines=22> */
[----:B--2---:R-:W-:Y:S02]  /*3c8b0*/  F2FP.F16.F32.PACK_AB R150, R7, R252 ;  /* 0x000000fc0796723e */ /* 0x004fe400000000ff */
[----:B---3--:R-:W-:Y:S02]  /*3c8c0*/  F2FP.F16.F32.PACK_AB R149, R195, R194 ;  /* 0x000000c2c395723e */ /* 0x008fe400000000ff */
[----:B----4-:R-:W-:-:S02]  /*3c8d0*/  F2FP.F16.F32.PACK_AB R148, R193, R192 ;  /* 0x000000c0c194723e */ /* 0x010fc400000000ff */
[----:B------:R-:W-:Y:S02]  /*3c8e0*/  F2FP.F16.F32.PACK_AB R159, R191, R159 ;  /* 0x0000009fbf9f723e */ /* 0x000fe400000000ff */
[----:B------:R-:W-:Y:S02]  /*3c8f0*/  F2FP.F16.F32.PACK_AB R158, R190, R158 ;  /* 0x0000009ebe9e723e */ /* 0x000fe400000000ff */
[----:B------:R-:W-:Y:S02]  /*3c900*/  F2FP.F16.F32.PACK_AB R157, R189, R157 ;  /* 0x0000009dbd9d723e */ /* 0x000fe400000000ff */
[----:B0-----:R-:W-:-:S07]  /*3c910*/  F2FP.F16.F32.PACK_AB R156, R188, R156 ;  /* 0x0000009cbc9c723e */ /* 0x001fce00000000ff */
.L_x_0:
[----:B------:R0:W-:Y:S01]  /*3c920*/  STL [R1+0x1c3c], R72 ;  /* 0x001c3c4801007387 */ /* 0x0001e20000100800 */
[----:B------:R-:W1:Y:S01]  /*3c930*/  LDC R66, c[0x0][0x244] ;  /* 0x00009100ff427b82 */ /* 0x000e620000000800 */
[C---:B-----5:R-:W-:Y:S01]  /*3c940*/  VIADD R64, R4.reuse, 0x137 ;  /* 0x0000013704407836 */ /* 0x060fe20000000000 */
[----:B------:R-:W-:Y:S01]  /*3c950*/  ULDC.64 UR12, c[0x0][0x228] ;  /* 0x00008a00000c7ab9 */ /* 0x000fe20000000a00 */
[----:B------:R3:W-:Y:S01]  /*3c960*/  STL [R1+0x1c38], R71 ;  /* 0x001c384701007387 */ /* 0x0007e20000100800 */
[----:B------:R-:W-:Y:S01]  /*3c970*/  VIADD R2, R4, 0x135 ;  /* 0x0000013504027836 */ /* 0x000fe20000000000 */
[----:B------:R-:W-:Y:S01]  /*3c980*/  ULDC.64 UR14, c[0x0][0x228] ;  /* 0x00008a00000e7ab9 */ /* 0x000fe20000000a00 */
[----:B------:R-:W-:Y:S01]  /*3c990*/  ISETP.GE.AND P5, PT, R64, UR13, PT ;  /* 0x0000000d40007c0c */ /* 0x000fe2000bfa6270 */
[----:B------:R4:W-:Y:S01]  /*3c9a0*/  STL [R1+0x1c34], R70 ;  /* 0x001c344601007387 */ /* 0x0009e20000100800 */
[----:B------:R-:W-:Y:S01]  /*3c9b0*/  ULDC UR5, c[0x0][0x244] ;  /* 0x0000910000057ab9 */ /* 0x000fe20000000800 */
[----:B------:R-:W-:Y:S01]  /*3c9c0*/  VIADD R65, R4, 0x136 ;  /* 0x0000013604417836 */ /* 0x000fe20000000000 */
[----:B------:R-:W-:Y:S01]  /*3c9d0*/  ISETP.GE.AND P1, PT, R2, UR15, PT ;  /* 0x0000000f02007c0c */ /* 0x000fe2000bf26270 */
[----:B------:R2:W-:Y:S01]  /*3c9e0*/  STL [R1+0x1c30], R69 ;  /* 0x001c304501007387 */ /* 0x0005e20000100800 */
[----:B------:R-:W-:Y:S01]  /*3c9f0*/  ULDC.64 UR6, c[0x0][0x228] ;  /* 0x00008a0000067ab9 */ /* 0x000fe20000000a00 */
[C---:B------:R-:W-:Y:S01]  /*3ca00*/  IMAD R2, R5.reuse, UR5, RZ ;  /* 0x0000000505027c24 */ /* 0x040fe2000f8e02ff */
[----:B------:R-:W-:Y:S01]  /*3ca10*/  ISETP.LT.AND P6, PT, R6, UR12, !P5 ;  /* 0x0000000c06007c0c */ /* 0x000fe2000efc1270 */
[----:B------:R2:W-:Y:S01]  /*3ca20*/  STL [R1+0x1c2c], R68 ;  /* 0x001c2c4401007387 */ /* 0x0005e20000100800 */
[----:B------:R-:W-:Y:S01]  /*3ca30*/  ISETP.LT.AND P5, PT, R5, UR14, !P5 ;  /* 0x0000000e05007c0c */ /* 0x000fe2000efa1270 */
[----:B------:R-:W-:Y:S01]  /*3ca40*/  VIADD R64, R4, 0x134 ;  /* 0x0000013404407836 */ /* 0x000fe20000000000 */
[----:B------:R-:W-:Y:S01]  /*3ca50*/  ULDC.64 UR16, c[0x0][0x228] ;  /* 0x00008a0000107ab9 */ /* 0x000fe20000000a00 */
[----:B------:R2:W-:Y:S01]  /*3ca60*/  STL [R1+0x1c28], R63 ;  /* 0x001c283f01007387 */ /* 0x0005e20000100800 */
[----:B------:R-:W-:Y:S01]  /*3ca70*/  ULDC.64 UR10, c[0x0][0x220] ;  /* 0x00008800000a7ab9 */ /* 0x000fe20000000a00 */
[----:B------:R-:W-:Y:S01]  /*3ca80*/  LOP3.LUT R3, R3, 0x7fffffff, RZ, 0xc0, !PT ;  /* 0x7fffffff03037812 */ /* 0x000fe200078ec0ff */
[----:B------:R-:W-:Y:S01]  /*3ca90*/  ULDC.64 UR22, c[0x0][0x228] ;  /* 0x00008a0000167ab9 */ /* 0x000fe20000000a00 */
[----:B------:R-:W-:Y:S01]  /*3caa0*/  STL [R1+0x1c24], R62 ;  /* 0x001c243e01007387 */ /* 0x000fe20000100800 */
[----:B------:R-:W-:Y:S01]  /*3cab0*/  ISETP.GE.AND P0, PT, R64, UR17, PT ;  /* 0x0000001140007c0c */ /* 0x000fe2000bf06270 */
[----:B------:R-:W-:Y:S01]  /*3cac0*/  ULDC.64 UR30, c[0x0][0x228] ;  /* 0x00008a00001e7ab9 */ /* 0x000fe20000000a00 */
[----:B------:R-:W-:Y:S01]  /*3cad0*/  ULDC.64 UR24, c[0x0][0x228] ;  /* 0x00008a0000187ab9 */ /* 0x000fe20000000a00 */
[----:B------:R-:W-:Y:S01]  /*3cae0*/  STL [R1+0x1c20], R61 ;  /* 0x001c203d01007387 */ /* 0x000fe20000100800 */
[C---:B0-----:R-:W-:Y:S01]  /*3caf0*/  VIADD R72, R4.reuse, 0x133 ;  /* 0x0000013304487836 */ /* 0x041fe20000000000 */
[----:B------:R-:W-:Y:S01]  /*3cb00*/  @P5 LOP3.LUT R3, R3, 0x80000000, RZ, 0xfc, !PT ;  /* 0x8000000003035812 */ /* 0x000fe200078efcff */
[----:B------:R-:W-:Y:S01]  /*3cb10*/  ULDC.64 UR12, c[0x0][0x228] ;  /* 0x00008a00000c7ab9 */ /* 0x000fe20000000a00 */
[----:B------:R-:W-:Y:S01]  /*3cb20*/  STL [R1+0x1c1c], R60 ;  /* 0x001c1c3c01007387 */ /* 0x000fe20000100800 */
[C---:B---3--:R-:W-:Y:S01]  /*3cb30*/  VIADD R71, R4.reuse, 0x131 ;  /* 0x0000013104477836 */ /* 0x048fe20000000000 */
[----:B------:R-:W-:Y:S01]  /*3cb40*/  LOP3.LUT R3, R3, 0xbfffffff, RZ, 0xc0, !PT ;  /* 0xbfffffff03037812 */ /* 0x000fe200078ec0ff */
[----:B------:R-:W-:Y:S01]  /*3cb50*/  ULDC UR33, c[0x0][0x248] ;  /* 0x0000920000217ab9 */ /* 0x000fe20000000800 */
[----:B------:R-:W-:Y:S01]  /*3cb60*/  STL [R1+0x1c18], R47 ;  /* 0x001c182f01007387 */ /* 0x000fe20000100800 */
[C---:B----4-:R-:W-:Y:S01]  /*3cb70*/  VIADD R70, R4.reuse, 0x12f ;  /* 0x0000012f04467836 */ /* 0x050fe20000000000 */
[----:B------:R-:W-:Y:S01]  /*3cb80*/  ULDC.64 UR28, c[0x0][0x228] ;  /* 0x00008a00001c7ab9 */ /* 0x000fe20000000a00 */
[----:B------:R-:W-:Y:S01]  /*3cb90*/  ULDC UR32, c[0x0][0x248] ;  /* 0x0000920000207ab9 */ /* 0x000fe20000000800 */
[----:B------:R0:W-:Y:S01]  /*3cba0*/  STL [R1+0x1c14], R46 ;  /* 0x001c142e01007387 */ /* 0x0001e20000100800 */
[C---:B--2---:R-:W-:Y:S01]  /*3cbb0*/  VIADD R69, R4.reuse, 0x12d ;  /* 0x0000012d04457836 */ /* 0x044fe20000000000 */
[----:B------:R-:W-:Y:S01]  /*3cbc0*/  ULDC.64 UR14, c[0x0][0x228] ;  /* 0x00008a00000e7ab9 */ /* 0x000fe20000000a00 */
[C---:B------:R-:W-:Y:S01]  /*3cbd0*/  VIADD R68, R4.reuse, 0x12b ;  /* 0x0000012b04447836 */ /* 0x040fe20000000000 */
[----:B------:R2:W-:Y:S01]  /*3cbe0*/  STL [R1+0x1c10], R45 ;  /* 0x001c102d01007387 */ /* 0x0005e20000100800 */
[----:B------:R-:W-:Y:S01]  /*3cbf0*/  ULDC.64 UR20, c[0x0][0x228] ;  /* 0x00008a0000147ab9 */ /* 0x000fe20000000a00 */
[----:B------:R-:W-:Y:S01]  /*3cc00*/  ULDC UR35, c[0x0][0x248] ;  /* 0x0000920000237ab9 */ /* 0x000fe20000000800 */
[C---:B------:R-:W-:Y:S01]  /*3cc10*/  VIADD R63, R4.reuse, 0x129 ;  /* 0x00000129043f7836 */ /* 0x040fe20000000000 */
[----:B------:R3:W-:Y:S01]  /*3cc20*/  STL [R1+0x1c0c], R44 ;  /* 0x001c0c2c01007387 */ /* 0x0007e20000100800 */
[----:B------:R-:W-:Y:S01]  /*3cc30*/  ULDC.64 UR18, c[0x0][0x228] ;  /* 0x00008a0000127ab9 */ /* 0x000fe20000000a00 */
[----:B0-----:R-:W-:Y:S01]  /*3cc40*/  MOV R46, UR35 ;  /* 0x00000023002e7c02 */ /* 0x001fe20008000f00 */
[C---:B------:R-:W-:Y:S01]  /*3cc50*/  VIADD R62, R4.reuse, 0x127 ;  /* 0x00000127043e7836 */ /* 0x040fe20000000000 */
[----:B------:R0:W-:Y:S01]  /*3cc60*/  STL [R1+0x1c08], R43 ;  /* 0x001c082b01007387 */ /* 0x0001e20000100800 */
[----:B------:R-:W-:Y:S01]  /*3cc70*/  ULDC.64 UR26, c[0x0][0x228] ;  /* 0x00008a00001a7ab9 */ /* 0x000fe20000000a00 */
[C---:B------:R-:W-:Y:S01]  /*3cc80*/  VIADD R61, R4.reuse, 0x125 ;  /* 0x00000125043d7836 */ /* 0x040fe20000000000 */
[----:B------:R-:W-:Y:S01]  /*3cc90*/  ULDC UR34, c[0x0][0x248] ;  /* 0x0000920000227ab9 */ /* 0x000fe20000000800 */
[----:B------:R4:W-:Y:S01]  /*3cca0*/  STL [R1+0x1c04], R42 ;  /* 0x001c042a01007387 */ /* 0x0009e20000100800 */
[----:B------:R-:W-:Y:S01]  /*3ccb0*/  ULDC.64 UR46, c[0x0][0x228] ;  /* 0x00008a00002e7ab9 */ /* 0x000fe20000000a00 */
[----:B--2---:R-:W-:Y:S01]  /*3ccc0*/  MOV R45, UR34 ;  /* 0x00000022002d7c02 */ /* 0x004fe20008000f00 */
[----:B------:R-:W-:Y:S01]  /*3ccd0*/  UMOV UR34, UR46 ;  /* 0x0000002e00227c82 */ /* 0x000fe20008000000 */
[----:B------:R2:W-:Y:S01]  /*3cce0*/  STL [R1+0x1c00], R41 ;  /* 0x001c002901007387 */ /* 0x0005e20000100800 */
[C---:B------:R-:W-:Y:S01]  /*3ccf0*/  VIADD R60, R4.reuse, 0x123 ;  /* 0x00000123043c7836 */ /* 0x040fe20000000000 */
[----:B------:R-:W-:Y:S01]  /*3cd00*/  UMOV UR61, UR47 ;  /* 0x0000002f003d7c82 */ /* 0x000fe20008000000 */
[C---:B------:R-:W-:Y:S01]  /*3cd10*/  VIADD R47, R4.reuse, 0x121 ;  /* 0x00000121042f7836 */ /* 0x040fe20000000000 */
[----:B------:R1:W-:Y:S01]  /*3cd20*/  STL [R1+0x1bfc], R40 ;  /* 0x001bfc2801007387 */ /* 0x0003e20000100800 */
[C---:B---3--:R-:W-:Y:S01]  /*3cd30*/  VIADD R44, R4.reuse, 0x11f ;  /* 0x0000011f042c7836 */ /* 0x048fe20000000000 */
[----:B------:R-:W-:Y:S01]  /*3cd40*/  ULDC.64 UR46, c[0x0][0x228] ;  /* 0x00008a00002e7ab9 */ /* 0x000fe20000000a00 */
[C---:B0-----:R-:W-:Y:S01]  /*3cd50*/  VIADD R43, R4.reuse, 0x11d ;  /* 0x0000011d042b7836 */ /* 0x041fe20000000000 */
[----:B------:R0:W-:Y:S01]  /*3cd60*/  STL [R1+0x1bf8], R39 ;  /* 0x001bf82701007387 */ /* 0x0001e20000100800 */
[C---:B----4-:R-:W-:Y:S01]  /*3cd70*/  VIADD R42, R4.reuse, 0x11b ;  /* 0x0000011b042a7836 */ /* 0x050fe20000000000 */
[----:B------:R-:W-:Y:S01]  /*3cd80*/  LOP3.LUT R49, R49, 0x7fffffff, RZ, 0xc0, !PT ;  /* 0x7fffffff31317812 */ /* 0x000fe200078ec0ff */
[C---:B--2---:R-:W-:Y:S01]  /*3cd90*/  VIADD R41, R4.reuse, 0x119 ;  /* 0x0000011904297836 */ /* 0x044fe20000000000 */
[----:B------:R2:W-:Y:S01]  /*3cda0*/  STL [R1+0x1bf4], R38 ;  /* 0x001bf42601007387 */ /* 0x0005e20000100800 */
[----:B------:R-:W-:Y:S01]  /*3cdb0*/  LOP3.LUT R7, R7, 0x7fffffff, RZ, 0xc0, !PT ;  /* 0x7fffffff07077812 */ /* 0x000fe200078ec0ff */
[----:B------:R-:W-:Y:S01]  /*3cdc0*/  ULDC UR5, c[0x0][0x248] ;  /* 0x0000920000057ab9 */ /* 0x000fe20000000800 */
[----:B-1----:R-:W-:Y:S01]  /*3cdd0*/  MOV R40, UR33 ;  /* 0x0000002100287c02 */ /* 0x002fe20008000f00 */
[----:B------:R1:W-:Y:S01]  /*3cde0*/  STL [R1+0x1bf0], R37 ;  /* 0x001bf02501007387 */ /* 0x0003e20000100800 */
[----:B------:R-:W-:Y:S01]  /*3cdf0*/  ULDC UR36, c[0x0][0x248] ;  /* 0x0000920000247ab9 */ /* 0x000fe20000000800 */
[----:B0-----:R-:W-:Y:S01]  /*3ce00*/  MOV R39, UR32 ;  /* 0x0000002000277c02 */ /* 0x001fe20008000f00 */
[----:B------:R-:W-:Y:S01]  /*3ce10*/  ULDC UR37, c[0x0][0x248] ;  /* 0x0000920000257ab9 */ /* 0x000fe20000000800 */
[----:B------:R0:W-:Y:S01]  /*3ce20*/  STL [R1+0x1bec], R36 ;  /* 0x001bec2401007387 */ /* 0x0001e20000100800 */
[----:B------:R-:W-:Y:S01]  /*3ce30*/  UMOV UR59, UR47 ;  /* 0x0000002f003b7c82 */ /* 0x000fe20008000000 */
[C---:B--2---:R-:W-:Y:S01]  /*3ce40*/  VIADD R38, R4.reuse, 0x117 ;  /* 0x0000011704267836 */ /* 0x044fe20000000000 */
[----:B------:R-:W-:Y:S01]  /*3ce50*/  ULDC UR42, c[0x0][0x248] ;  /* 0x00009200002a7ab9 */ /* 0x000fe20000000800 */
[----:B------:R2:W-:Y:S01]  /*3ce60*/  STL [R1+0x1be8], R35 ;  /* 0x001be82301007387 */ /* 0x0005e20000100800 */
[----:B------:R-:W-:Y:S01]  /*3ce70*/  ULDC UR48, c[0x0][0x248] ;  /* 0x0000920000307ab9 */ /* 0x000fe20000000800 */
[----:B-1----:R-:W-:Y:S01]  /*3ce80*/  MOV R37, UR9 ;  /* 0x0000000900257c02 */ /* 0x002fe20008000f00 */
[C---:B------:R-:W-:Y:S01]  /*3ce90*/  VIADD R252, R4.reuse, 0xe1 ;  /* 0x000000e104fc7836 */ /* 0x040fe20000000000 */
[----:B------:R1:W-:Y:S01]  /*3cea0*/  STL [R1+0x1be4], R34 ;  /* 0x001be42201007387 */ /* 0x0003e20000100800 */
[----:B------:R-:W-:Y:S01]  /*3ceb0*/  ULDC UR49, c[0x0][0x248] ;  /* 0x0000920000317ab9 */ /* 0x000fe20000000800 */
[----:B0-----:R-:W-:Y:S01]  /*3cec0*/  MOV R36, UR8 ;  /* 0x0000000800247c02 */ /* 0x001fe20008000f00 */
[----:B------:R-:W-:Y:S01]  /*3ced0*/  ULDC.64 UR8, c[0x0][0x228] ;  /* 0x00008a0000087ab9 */ /* 0x000fe20000000a00 */
[----:B------:R0:W-:Y:S01]  /*3cee0*/  STL [R1+0x1be0], R33 ;  /* 0x001be02101007387 */ /* 0x0001e20000100800 */
[----:B------:R-:W-:Y:S01]  /*3cef0*/  UMOV UR51, UR9 ;  /* 0x0000000900337c82 */ /* 0x000fe20008000000 */
[C---:B--2---:R-:W-:Y:S01]  /*3cf00*/  VIADD R35, R4.reuse, 0x115 ;  /* 0x0000011504237836 */ /* 0x044fe20000000000 */
[----:B------:R-:W-:Y:S01]  /*3cf10*/  ULDC UR52, c[0x0][0x248] ;  /* 0x0000920000347ab9 */ /* 0x000fe20000000800 */
[----:B------:R2:W-:Y:S01]  /*3cf20*/  STL [R1+0x1bdc], R32 ;  /* 0x001bdc2001007387 */ /* 0x0005e20000100800 */
[C---:B------:R-:W-:Y:S01]  /*3cf30*/  VIADD R195, R4.reuse, 0xdf ;  /* 0x000000df04c37836 */ /* 0x040fe20000000000 */
[----:B------:R-:W-:Y:S01]  /*3cf40*/  ULDC UR53, c[0x0][0x248] ;  /* 0x0000920000357ab9 */ /* 0x000fe20000000800 */
[C---:B-1----:R-:W-:Y:S01]  /*3cf50*/  VIADD R34, R4.reuse, 0x113 ;  /* 0x0000011304227836 */ /* 0x042fe20000000000 */
[----:B------:R1:W-:Y:S01]  /*3cf60*/  STL [R1+0x1bd8], R31 ;  /* 0x001bd81f01007387 */ /* 0x0003e20000100800 */
[----:B------:R-:W-:Y:S01]  /*3cf70*/  VIADD R194, R4, 0xdd ;  /* 0x000000dd04c27836 */ /* 0x000fe20000000000 */
[----:B------:R-:W-:Y:S01]  /*3cf80*/  LOP3.LUT R0, R0, 0xfffffffe, RZ, 0xc0, !PT ;  /* 0xfffffffe00007812 */ /* 0x000fe200078ec0ff */
[C---:B0-----:R-:W-:Y:S01]  /*3cf90*/  VIADD R33, R4.reuse, 0x111 ;  /* 0x0000011104217836 */ /* 0x041fe20000000000 */
[----:B------:R0:W-:Y:S01]  /*3cfa0*/  STL [R1+0x1bd4], R30 ;  /* 0x001bd41e01007387 */ /* 0x0001e20000100800 */
[C---:B------:R-:W-:Y:S01]  /*3cfb0*/  VIADD R193, R4.reuse, 0xdb ;  /* 0x000000db04c17836 */ /* 0x040fe20000000000 */
[----:B------:R-:W-:Y:S01]  /*3cfc0*/  LOP3.LUT R51, R51, 0xffffefff, RZ, 0xc0, !PT ;  /* 0xffffefff33337812 */ /* 0x000fe200078ec0ff */
[----:B--2---:R-:W-:Y:S01]  /*3cfd0*/  VIADD R32, R4, 0x10f ;  /* 0x0000010f04207836 */ /* 0x004fe20000000000 */
[----:B------:R2:W-:Y:S01]  /*3cfe0*/  STL [R1+0x1bd0], R29 ;  /* 0x001bd01d01007387 */ /* 0x0005e20000100800 */
[----:B------:R-:W-:Y:S01]  /*3cff0*/  LOP3.LUT R48, R48, 0x7fffffff, RZ, 0xc0, !PT ;  /* 0x7fffffff30307812 */ /* 0x000fe200078ec0ff */
[----:B-1----:R-:W-:Y:S01]  /*3d000*/  VIADD R31, R4, 0x10d ;  /* 0x0000010d041f7836 */ /* 0x002fe20000000000 */
[----:B------:R-:W-:Y:S01]  /*3d010*/  LOP3.LUT R50, R50, 0x7fffffff, RZ, 0xc0, !PT ;  /* 0x7fffffff32327812 */ /* 0x000fe200078ec0ff */
[----:B------:R1:W-:Y:S01]  /*3d020*/  STL [R1+0x1bcc], R28 ;  /* 0x001bcc1c01007387 */ /* 0x0003e20000100800 */
[----:B------:R-:W-:Y:S01]  /*3d030*/  LOP3.LUT R52, R52, 0x7fffffff, RZ, 0xc0, !PT ;  /* 0x7fffffff34347812 */ /* 0x000fe200078ec0ff */
[----:B0-----:R-:W-:Y:S01]  /*3d040*/  VIADD R30, R4, 0x10b ;  /* 0x0000010b041e7836 */ /* 0x001fe20000000000 */
[----:B------:R-:W-:Y:S01]  /*3d050*/  LOP3.LUT R53, R53, 0x7fffffff, RZ, 0xc0, !PT ;  /* 0x7fffffff35357812 */ /* 0x000fe200078ec0ff */
[----:B------:R0:W-:Y:S01]  /*3d060*/  STL [R1+0x1bc8], R27 ;  /* 0x001bc81b01007387 */ /* 0x0001e20000100800 */
[----:B------:R-:W-:Y:S01]  /*3d070*/  LOP3.LUT R54, R54, 0x7fffffff, RZ, 0xc0, !PT ;  /* 0x7fffffff36367812 */ /* 0x000fe200078ec0ff */
[----:B--2---:R-:W-:Y:S01]  /*3d080*/  VIADD R29, R4, 0x109 ;  /* 0x00000109041d7836 */ /* 0x004fe20000000000 */
[----:B------:R-:W-:Y:S01]  /*3d090*/  LOP3.LUT R55, R55, 0x7fffffff, RZ, 0xc0, !PT ;  /* 0x7fffffff37377812 */ /* 0x000fe200078ec0ff */
        /* <DEDUP_REMOVED lines=9> */
[----:B------:R-:W-:-:S02]  /*3d130*/  LOP3.LUT R188, R188, 0x7fffffff, RZ, 0xc0, !PT ;  /* 0x7fffffffbcbc7812 */ /* 0x000fc400078ec0ff */
[----:B--2---:R-:W-:Y:S01]  /*3d140*/  MOV R26, UR4 ;  /* 0x00000004001a7c02 */ /* 0x004fe20008000f00 */
[----:B------:R2:W-:Y:S01]  /*3d150*/  STL [R1+0x1bb8], R23 ;  /* 0x001bb81701007387 */ /* 0x0005e20000100800 */
[----:B------:R-:W-:Y:S01]  /*3d160*/  UMOV UR4, UR7 ;  /* 0x0000000700047c82 */ /* 0x000fe20008000000 */
[----:B-1----:R-:W-:Y:S01]  /*3d170*/  VIADD R25, R4, 0xe3 ;  /* 0x000000e304197836 */ /* 0x002fe20000000000 */
[----:B------:R-:W-:Y:S01]  /*3d180*/  ISETP.GE.AND P2, PT, R65, UR4, PT ;  /* 0x0000000441007c0c */ /* 0x000fe2000bf46270 */
[----:B------:R1:W-:Y:S01]  /*3d190*/  STL [R1+0x1bb4], R22 ;  /* 0x001bb41601007387 */ /* 0x0003e20000100800 */
[----:B------:R-:W-:Y:S01]  /*3d1a0*/  IMAD R65, R66, 0x80, R2 ;  /* 0x0000008042417824 */ /* 0x000fe200078e0202 */
[----:B------:R-:W-:Y:S01]  /*3d1b0*/  LOP3.LUT R189, R189, 0x7fffffff, RZ, 0xc0, !PT ;  /* 0x7fffffffbdbd7812 */ /* 0x000fe200078ec0ff */
[----:B0-----:R-:W-:Y:S01]  /*3d1c0*/  VIADD R24, R4, 0xe5 ;  /* 0x000000e504187836 */ /* 0x001fe20000000000 */
[----:B------:R0:W-:Y:S01]  /*3d1d0*/  STL [R1+0x1bb0], R21 ;  /* 0x001bb01501007387 */ /* 0x0001e20000100800 */
[----:B------:R-:W-:Y:S01]  /*3d1e0*/  LOP3.LUT R190, R190, 0x7fffffff, RZ, 0xc0, !PT ;  /* 0x7fffffffbebe7812 */ /* 0x000fe200078ec0ff */
[C---:B--2---:R-:W-:Y:S01]  /*3d1f0*/  VIADD R23, R4.reuse, 0xe7 ;  /* 0x000000e704177836 */ /* 0x044fe20000000000 */
[----:B------:R-:W-:Y:S01]  /*3d200*/  LEA R64, P3, R65, UR10, 0x1 ;  /* 0x0000000a41407c11 */ /* 0x000fe2000f8608ff */
[----:B------:R2:W-:Y:S01]  /*3d210*/  STL [R1+0x1bac], R20 ;  /* 0x001bac1401007387 */ /* 0x0005e20000100800 */
[----:B------:R-:W-:Y:S01]  /*3d220*/  LOP3.LUT R191, R191, 0x7fffffff, RZ, 0xc0, !PT ;  /* 0x7fffffffbfbf7812 */ /* 0x000fe200078ec0ff */
[C---:B-1----:R-:W-:Y:S01]  /*3d230*/  VIADD R22, R4.reuse, 0xe9 ;  /* 0x000000e904167836 */ /* 0x042fe20000000000 */
[----:B------:R-:W-:Y:S01]  /*3d240*/  LEA.HI.X.SX32 R65, R65, UR11, 0x1, P3 ;  /* 0x0000000b41417c11 */ /* 0x000fe200098f0eff */
[----:B------:R1:W-:Y:S01]  /*3d250*/  STL [R1+0x1ba8], R19 ;  /* 0x001ba81301007387 */ /* 0x0003e20000100800 */
[----:B------:R-:W-:Y:S01]  /*3d260*/  ISETP.LT.AND P3, PT, R5, UR22, !P2 ;  /* 0x0000001605007c0c */ /* 0x000fe2000d761270 */
[----:B------:R-:W-:Y:S01]  /*3d270*/  ULDC.64 UR10, c[0x0][0x228] ;  /* 0x00008a00000a7ab9 */ /* 0x000fe20000000a00 */
[C---:B0-----:R-:W-:Y:S01]  /*3d280*/  VIADD R21, R4.reuse, 0xeb ;  /* 0x000000eb04157836 */ /* 0x041fe20000000000 */
[----:B------:R0:W-:Y:S01]  /*3d290*/  STL [R1+0x1ba4], R18 ;  /* 0x001ba41201007387 */ /* 0x0001e20000100800 */
[----:B------:R-:W-:Y:S01]  /*3d2a0*/  UMOV UR57, UR11 ;  /* 0x0000000b00397c82 */ /* 0x000fe20008000000 */
[----:B--2---:R-:W-:Y:S01]  /*3d2b0*/  VIADD R20, R4, 0xed ;  /* 0x000000ed04147836 */ /* 0x004fe20000000000 */
[----:B------:R-:W-:Y:S01]  /*3d2c0*/  LOP3.LUT R192, R192, 0x7fffffff, RZ, 0xc0, !PT ;  /* 0x7fffffffc0c07812 */ /* 0x000fe200078ec0ff */
[----:B------:R2:W-:Y:S01]  /*3d2d0*/  STL [R1+0x1ba0], R17 ;  /* 0x001ba01101007387 */ /* 0x0005e20000100800 */
[----:B------:R-:W-:Y:S01]  /*3d2e0*/  @P6 LOP3.LUT R0, R0, 0x1, RZ, 0xfc, !PT ;  /* 0x0000000100006812 */ /* 0x000fe200078efcff */
[----:B-1----:R-:W-:-:S02]  /*3d2f0*/  VIADD R19, R4, 0xef ;  /* 0x000000ef04137836 */ /* 0x002fc40000000000 */
[----:B------:R1:W-:Y:S01]  /*3d300*/  STL [R1+0x1b9c], R16 ;  /* 0x001b9c1001007387 */ /* 0x0003e20000100800 */
[----:B0-----:R-:W-:-:S03]  /*3d310*/  VIADD R18, R4, 0xf1 ;  /* 0x000000f104127836 */ /* 0x001fc60000000000 */
[----:B------:R0:W-:Y:S01]  /*3d320*/  STL [R1+0x1b98], R15 ;  /* 0x001b980f01007387 */ /* 0x0001e20000100800 */
[----:B--2---:R-:W-:-:S03]  /*3d330*/  VIADD R17, R4, 0xf3 ;  /* 0x000000f304117836 */ /* 0x004fc60000000000 */
[----:B------:R2:W-:Y:S01]  /*3d340*/  STL [R1+0x1b94], R14 ;  /* 0x001b940e01007387 */ /* 0x0005e20000100800 */
[----:B-1----:R-:W-:-:S03]  /*3d350*/  VIADD R16, R4, 0xf5 ;  /* 0x000000f504107836 */ /* 0x002fc60000000000 */
        /* <DEDUP_REMOVED lines=8> */
[----:B------:R-:W-:Y:S01]  /*3d3e0*/  STL [R1+0x1b80], R9 ;  /* 0x001b800901007387 */ /* 0x000fe20000100800 */
[----:B--2---:R-:W-:Y:S01]  /*3d3f0*/  IMAD.U32 R11, RZ, RZ, UR6 ;  /* 0x00000006ff0b7e24 */ /* 0x004fe2000f8e00ff */
[----:B------:R-:W-:Y:S02]  /*3d400*/  ULDC.64 UR6, c[0x0][0x220] ;  /* 0x0000880000067ab9 */ /* 0x000fe40000000a00 */
[----:B------:R0:W-:Y:S01]  /*3d410*/  STL [R1+0x1b7c], R8 ;  /* 0x001b7c0801007387 */ /* 0x0001e20000100800 */
[----:B------:R-:W-:Y:S01]  /*3d420*/  LEA R66, P4, R2, UR6, 0x1 ;  /* 0x0000000602427c11 */ /* 0x000fe2000f8808ff */
[----:B-1----:R-:W-:-:S03]  /*3d430*/  VIADD R10, R4, 0xff ;  /* 0x000000ff040a7836 */ /* 0x002fc60000000000 */
[----:B------:R-:W-:Y:S01]  /*3d440*/  LEA.HI.X.SX32 R67, R2, UR7, 0x1, P4 ;  /* 0x0000000702437c11 */ /* 0x000fe2000a0f0eff */
[----:B------:R-:W-:Y:S01]  /*3d450*/  UMOV UR7, UR8 ;  /* 0x0000000800077c82 */ /* 0x000fe20008000000 */
[C---:B------:R-:W-:Y:S01]  /*3d460*/  ISETP.LT.AND P4, PT, R6.reuse, UR16, !P2 ;  /* 0x0000001006007c0c */ /* 0x040fe2000d781270 */
[----:B------:R-:W-:Y:S01]  /*3d470*/  ULDC.64 UR8, c[0x0][0x228] ;  /* 0x00008a0000087ab9 */ /* 0x000fe20000000a00 */
[----:B------:R-:W-:Y:S01]  /*3d480*/  ISETP.LT.AND P2, PT, R6, UR7, !P1 ;  /* 0x0000000706007c0c */ /* 0x000fe2000cf41270 */
[----:B------:R-:W-:Y:S01]  /*3d490*/  UMOV UR6, UR8 ;  /* 0x0000000800067c82 */ /* 0x000fe20008000000 */
[----:B------:R-:W-:Y:S01]  /*3d4a0*/  ISETP.LT.AND P1, PT, R5, UR30, !P1 ;  /* 0x0000001e05007c0c */ /* 0x000fe2000cf21270 */
[----:B------:R-:W-:Y:S01]  /*3d4b0*/  UMOV UR8, UR10 ;  /* 0x0000000a00087c82 */ /* 0x000fe20008000000 */
[----:B------:R-:W-:Y:S01]  /*3d4c0*/  ULDC.64 UR16, c[0x0][0x228] ;  /* 0x00008a0000107ab9 */ /* 0x000fe20000000a00 */
[----:B------:R-:W-:Y:S01]  /*3d4d0*/  ULDC.64 UR10, c[0x0][0x228] ;  /* 0x00008a00000a7ab9 */ /* 0x000fe20000000a00 */
[----:B------:R-:W-:Y:S01]  /*3d4e0*/  UMOV UR38, UR9 ;  /* 0x0000000900267c82 */ /* 0x000fe20008000000 */
[----:B------:R-:W-:Y:S01]  /*3d4f0*/  UMOV UR33, UR10 ;  /* 0x0000000a00217c82 */ /* 0x000fe20008000000 */
[----:B------:R-:W-:Y:S01]  /*3d500*/  UMOV UR55, UR11 ;  /* 0x0000000b00377c82 */ /* 0x000fe20008000000 */
[----:B------:R-:W-:Y:S01]  /*3d510*/  ULDC.64 UR10, c[0x0][0x228] ;  /* 0x00008a00000a7ab9 */ /* 0x000fe20000000a00 */
[----:B0-----:R-:W-:Y:S01]  /*3d520*/  VIADD R8, R4, 0x103 ;  /* 0x0000010304087836 */ /* 0x001fe20000000000 */
[----:B------:R-:W-:Y:S01]  /*3d530*/  @P4 LOP3.LUT R3, R3, 0x40000000, RZ, 0xfc, !PT ;  /* 0x4000000003034812 */ /* 0x000fe200078efcff */
[----:B------:R-:W-:Y:S01]  /*3d540*/  UMOV UR32, UR10 ;  /* 0x0000000a00207c82 */ /* 0x000fe20008000000 */
[----:B------:R-:W-:Y:S01]  /*3d550*/  UMOV UR41, UR11 ;  /* 0x0000000b00297c82 */ /* 0x000fe20008000000 */
[----:B------:R-:W-:Y:S01]  /*3d560*/  ULDC.64 UR10, c[0x0][0x228] ;  /* 0x00008a00000a7ab9 */ /* 0x000fe20000000a00 */
[----:B------:R-:W-:Y:S01]  /*3d570*/  LOP3.LUT R3, R3, 0xdfffffff, RZ, 0xc0, !PT ;  /* 0xdfffffff03037812 */ /* 0x000fe200078ec0ff */
[----:B------:R-:W-:Y:S01]  /*3d580*/  UMOV UR40, UR10 ;  /* 0x0000000a00287c82 */ /* 0x000fe20008000000 */
[----:B------:R-:W-:Y:S01]  /*3d590*/  UMOV UR50, UR11 ;  /* 0x0000000b00327c82 */ /* 0x000fe20008000000 */
[----:B------:R-:W-:Y:S01]  /*3d5a0*/  ULDC.64 UR10, c[0x0][0x228] ;  /* 0x00008a00000a7ab9 */ /* 0x000fe20000000a00 */
        /* <DEDUP_REMOVED lines=10> */
[----:B------:R-:W-:Y:S01]  /*3d650*/  ISETP.LT.AND P2, PT, R6, UR6, !P0 ;  /* 0x0000000606007c0c */ /* 0x000fe2000c741270 */
[----:B------:R-:W-:Y:S01]  /*3d660*/  UMOV UR44, UR11 ;  /* 0x0000000b002c7c82 */ /* 0x000fe20008000000 */
[----:B------:R-:W-:Y:S01]  /*3d670*/  LOP3.LUT R3, R3, 0xf7ffffff, RZ, 0xc0, !PT ;  /* 0xf7ffffff03037812 */ /* 0x000fe200078ec0ff */
[----:B------:R-:W-:Y:S01]  /*3d680*/  ULDC.64 UR10, c[0x0][0x228] ;  /* 0x00008a00000a7ab9 */ /* 0x000fe20000000a00 */
[----:B------:R-:W-:Y:S01]  /*3d690*/  ULDC.64 UR6, c[0x0][0x228] ;  /* 0x00008a0000067ab9 */ /* 0x000fe20000000a00 */
[C---:B------:R-:W-:Y:S01]  /*3d6a0*/  VIADD R9, R4.reuse, 0x101 ;  /* 0x0000010104097836 */ /* 0x040fe20000000000 */
[----:B------:R-:W-:Y:S01]  /*3d6b0*/  @P1 LOP3.LUT R3, R3, 0x8000000, RZ, 0xfc, !PT ;  /* 0x0800000003031812 */ /* 0x000fe200078efcff */
[----:B------:R-:W-:Y:S01]  /*3d6c0*/  VIADD R2, R4, 0xd9 ;  /* 0x000000d904027836 */ /* 0x000fe20000000000 */
[----:B------:R-:W-:-:S02]  /*3d6d0*/  ISETP.LT.AND P1, PT, R5, UR24, !P0 ;  /* 0x0000001805007c0c */ /* 0x000fc4000c721270 */
[----:B------:R-:W-:Y:S02]  /*3d6e0*/  LOP3.LUT R3, R3, 0xfbffffff, RZ, 0xc0, !PT ;  /* 0xfbffffff03037812 */ /* 0x000fe400078ec0ff */
[----:B------:R-:W-:Y:S01]  /*3d6f0*/  ISETP.GE.AND P0, PT, R72, UR23, PT ;  /* 0x0000001748007c0c */ /* 0x000fe2000bf06270 */
[----:B------:R-:W-:Y:S01]  /*3d700*/  ULDC.64 UR22, c[0x0][0x228] ;  /* 0x00008a0000167ab9 */ /* 0x000fe20000000a00 */
[----:B------:R-:W-:Y:S01]  /*3d710*/  @P2 LOP3.LUT R3, R3, 0x4000000, RZ, 0xfc, !PT ;  /* 0x0400000003032812 */ /* 0x000fe200078efcff */
[----:B------:R-:W2:Y:S01]  /*3d720*/  LDL.LU R72, [R1+0x1c3c] ;  /* 0x001c3c0001487983 */ /* 0x000ea20000300800 */
[----:B------:R-:W-:Y:S02]  /*3d730*/  UMOV UR43, UR23 ;  /* 0x00000017002b7c82 */ /* 0x000fe40008000000 */
[----:B------:R-:W-:-:S04]  /*3d740*/  LOP3.LUT R3, R3, 0xfdffffff, RZ, 0xc0, !PT ;  /* 0xfdffffff03037812 */ /* 0x000fc800078ec0ff */
[----:B------:R-:W-:Y:S02]  /*3d750*/  @P1 LOP3.LUT R3, R3, 0x2000000, RZ, 0xfc, !PT ;  /* 0x0200000003031812 */ /* 0x000fe400078efcff */
[----:B------:R-:W-:Y:S01]  /*3d760*/  ISETP.LT.AND P1, PT, R6, UR8, !P0 ;  /* 0x0000000806007c0c */ /* 0x000fe2000c721270 */
[----:B------:R-:W-:Y:S01]  /*3d770*/  UMOV UR8, UR22 ;  /* 0x0000001600087c82 */ /* 0x000fe20008000000 */
[----:B------:R-:W-:Y:S01]  /*3d780*/  ISETP.LT.AND P0, PT, R5, UR12, !P0 ;  /* 0x0000000c05007c0c */ /* 0x000fe2000c701270 */
[----:B------:R-:W-:Y:S01]  /*3d790*/  ULDC.64 UR22, c[0x0][0x228] ;  /* 0x00008a0000167ab9 */ /* 0x000fe20000000a00 */
[----:B------:R-:W-:-:S09]  /*3d7a0*/  LOP3.LUT R3, R3, 0xfeffffff, RZ, 0xc0, !PT ;  /* 0xfeffffff03037812 */ /* 0x000fd200078ec0ff */
[----:B------:R-:W-:-:S04]  /*3d7b0*/  @P1 LOP3.LUT R3, R3, 0x1000000, RZ, 0xfc, !PT ;  /* 0x0100000003031812 */ /* 0x000fc800078efcff */
[----:B------:R-:W-:-:S04]  /*3d7c0*/  LOP3.LUT R3, R3, 0xff7fffff, RZ, 0xc0, !PT ;  /* 0xff7fffff03037812 */ /* 0x000fc800078ec0ff */
[----:B------:R-:W-:Y:S02]  /*3d7d0*/  @P0 LOP3.LUT R3, R3, 0x800000, RZ, 0xfc, !PT ;  /* 0x0080000003030812 */ /* 0x000fe400078efcff */
[----:B------:R-:W-:Y:S01]  /*3d7e0*/  ISETP.GE.AND P0, PT, R71, UR31, PT ;  /* 0x0000001f47007c0c */ /* 0x000fe2000bf06270 */
[----:B------:R-:W-:Y:S01]  /*3d7f0*/  ULDC.64 UR30, c[0x0][0x228] ;  /* 0x00008a00001e7ab9 */ /* 0x000fe20000000a00 */
[----:B------:R-:W-:Y:S01]  /*3d800*/  LOP3.LUT R3, R3, 0xffbfffff, RZ, 0xc0, !PT ;  /* 0xffbfffff03037812 */ /* 0x000fe200078ec0ff */
[----:B------:R-:W3:Y:S01]  /*3d810*/  LDL.LU R71, [R1+0x1c38] ;  /* 0x001c380001477983 */ /* 0x000ee20000300800 */
[----:B------:R-:W-:Y:S02]  /*3d820*/  ISETP.LT.AND P1, PT, R6, UR16, !P0 ;  /* 0x0000001006007c0c */ /* 0x000fe4000c721270 */
[----:B------:R-:W-:Y:S01]  /*3d830*/  ISETP.LT.AND P0, PT, R5, UR33, !P0 ;  /* 0x0000002105007c0c */ /* 0x000fe2000c701270 */
[----:B------:R-:W-:-:S10]  /*3d840*/  UMOV UR33, UR30 ;  /* 0x0000001e00217c82 */ /* 0x000fd40008000000 */
        /* <DEDUP_REMOVED lines=9> */
[----:B------:R-:W-:Y:S01]  /*3d8e0*/  UMOV UR32, UR46 ;  /* 0x0000002e00207c82 */ /* 0x000fe20008000000 */
[----:B------:R-:W-:-:S09]  /*3d8f0*/  ULDC.64 UR46, c[0x0][0x228] ;  /* 0x00008a00002e7ab9 */ /* 0x000fd20000000a00 */
[----:B------:R-:W-:-:S04]  /*3d900*/  @P1 LOP3.LUT R3, R3, 0x100000, RZ, 0xfc, !PT ;  /* 0x0010000003031812 */ /* 0x000fc800078efcff */
[----:B------:R-:W-:-:S04]  /*3d910*/  LOP3.LUT R3, R3, 0xfff7ffff, RZ, 0xc0, !PT ;  /* 0xfff7ffff03037812 */ /* 0x000fc800078ec0ff */
[----:B------:R-:W-:Y:S02]  /*3d920*/  @P0 LOP3.LUT R3, R3, 0x80000, RZ, 0xfc, !PT ;  /* 0x0008000003030812 */ /* 0x000fe400078efcff */
[----:B------:R-:W-:Y:S01]  /*3d930*/  ISETP.GE.AND P0, PT, R69, UR13, PT ;  /* 0x0000000d45007c0c */ /* 0x000fe2000bf06270 */
[----:B------:R-:W-:Y:S01]  /*3d940*/  ULDC.64 UR12, c[0x0][0x228] ;  /* 0x00008a00000c7ab9 */ /* 0x000fe20000000a00 */
[----:B------:R-:W-:Y:S01]  /*3d950*/  LOP3.LUT R3, R3, 0xfffbffff, RZ, 0xc0, !PT ;  /* 0xfffbffff03037812 */ /* 0x000fe200078ec0ff */
[----:B------:R-:W-:Y:S01]  /*3d960*/  UMOV UR45, UR47 ;  /* 0x0000002f002d7c82 */ /* 0x000fe20008000000 */
[----:B------:R-:W-:Y:S01]  /*3d970*/  ISETP.LT.AND P2, PT, R6, UR14, !P0 ;  /* 0x0000000e06007c0c */ /* 0x000fe2000c741270 */
[----:B------:R-:W3:Y:S01]  /*3d980*/  LDL.LU R69, [R1+0x1c30] ;  /* 0x001c300001457983 */ /* 0x000ee20000300800 */
[----:B------:R-:W-:Y:S02]  /*3d990*/  ISETP.LT.AND P1, PT, R5, UR40, !P0 ;  /* 0x0000002805007c0c */ /* 0x000fe4000c721270 */
[----:B------:R-:W-:Y:S01]  /*3d9a0*/  ISETP.GE.AND P0, PT, R68, UR17, PT ;  /* 0x0000001144007c0c */ /* 0x000fe2000bf06270 */
[----:B------:R-:W-:Y:S01]  /*3d9b0*/  ULDC.64 UR16, c[0x0][0x228] ;  /* 0x00008a0000107ab9 */ /* 0x000fe20000000a00 */
[----:B------:R-:W3:Y:S07]  /*3d9c0*/  LDL.LU R68, [R1+0x1c2c] ;  /* 0x001c2c0001447983 */ /* 0x000eee0000300800 */
[----:B------:R-:W-:-:S04]  /*3d9d0*/  @P2 LOP3.LUT R3, R3, 0x40000, RZ, 0xfc, !PT ;  /* 0x0004000003032812 */ /* 0x000fc800078efcff */
[----:B------:R-:W-:-:S04]  /*3d9e0*/  LOP3.LUT R3, R3, 0xfffdffff, RZ, 0xc0, !PT ;  /* 0xfffdffff03037812 */ /* 0x000fc800078ec0ff */
[----:B------:R-:W-:Y:S02]  /*3d9f0*/  @P1 LOP3.LUT R3, R3, 0x20000, RZ, 0xfc, !PT ;  /* 0x0002000003031812 */ /* 0x000fe400078efcff */
[----:B------:R-:W-:Y:S02]  /*3da00*/  ISETP.LT.AND P1, PT, R6, UR20, !P0 ;  /* 0x0000001406007c0c */ /* 0x000fe4000c721270 */
[----:B------:R-:W-:Y:S02]  /*3da10*/  ISETP.LT.AND P0, PT, R5, UR35, !P0 ;  /* 0x0000002305007c0c */ /* 0x000fe4000c701270 */
[----:B------:R-:W-:-:S09]  /*3da20*/  LOP3.LUT R3, R3, 0xfffeffff, RZ, 0xc0, !PT ;  /* 0xfffeffff03037812 */ /* 0x000fd200078ec0ff */
[----:B------:R-:W-:-:S04]  /*3da30*/  @P1 LOP3.LUT R3, R3, 0x10000, RZ, 0xfc, !PT ;  /* 0x0001000003031812 */ /* 0x000fc800078efcff */
[----:B------:R-:W-:-:S04]  /*3da40*/  LOP3.LUT R3, R3, 0xffff7fff, RZ, 0xc0, !PT ;  /* 0xffff7fff03037812 */ /* 0x000fc800078ec0ff */
[----:B------:R-:W-:Y:S02]  /*3da50*/  @P0 LOP3.LUT R3, R3, 0x8000, RZ, 0xfc, !PT ;  /* 0x0000800003030812 */ /* 0x000fe400078efcff */
[----:B------:R-:W-:Y:S02]  /*3da60*/  ISETP.GE.AND P0, PT, R63, UR29, PT ;  /* 0x0000001d3f007c0c */ /* 0x000fe4000bf06270 */
[----:B------:R-:W-:Y:S01]  /*3da70*/  LOP3.LUT R3, R3, 0xffffbfff, RZ, 0xc0, !PT ;  /* 0xffffbfff03037812 */ /* 0x000fe200078ec0ff */
[----:B------:R-:W-:Y:S01]  /*3da80*/  UMOV UR30, UR16 ;  /* 0x00000010001e7c82 */ /* 0x000fe20008000000 */
[----:B------:R-:W-:Y:S01]  /*3da90*/  ISETP.LT.AND P1, PT, R6, UR18, !P0 ;  /* 0x0000001206007c0c */ /* 0x000fe2000c721270 */
[----:B------:R-:W-:Y:S01]  /*3daa0*/  UMOV UR28, UR17 ;  /* 0x00000011001c7c82 */ /* 0x000fe20008000000 */
[----:B------:R-:W-:Y:S01]  /*3dab0*/  ISETP.LT.AND P0, PT, R5, UR9, !P0 ;  /* 0x0000000905007c0c */ /* 0x000fe2000c701270 */
[----:B------:R-:W-:Y:S01]  /*3dac0*/  ULDC.64 UR16, c[0x0][0x228] ;  /* 0x00008a0000107ab9 */ /* 0x000fe20000000a00 */
[----:B------:R-:W4:Y:S09]  /*3dad0*/  LDL.LU R63, [R1+0x1c28] ;  /* 0x001c2800013f7983 */ /* 0x000f320000300800 */
[----:B------:R-:W-:-:S04]  /*3dae0*/  @P1 LOP3.LUT R3, R3, 0x4000, RZ, 0xfc, !PT ;  /* 0x0000400003031812 */ /* 0x000fc800078efcff */
[----:B------:R-:W-:-:S04]  /*3daf0*/  LOP3.LUT R3, R3, 0xffffdfff, RZ, 0xc0, !PT ;  /* 0xffffdfff03037812 */ /* 0x000fc800078ec0ff */
[----:B------:R-:W-:Y:S02]  /*3db00*/  @P0 LOP3.LUT R3, R3, 0x2000, RZ, 0xfc, !PT ;  /* 0x0000200003030812 */ /* 0x000fe400078efcff */
[----:B------:R-:W-:Y:S01]  /*3db10*/  ISETP.GE.AND P0, PT, R62, UR15, PT ;  /* 0x0000000f3e007c0c */ /* 0x000fe2000bf06270 */
[----:B------:R-:W-:Y:S01]  /*3db20*/  UMOV UR9, UR46 ;  /* 0x0000002e00097c82 */ /* 0x000fe20008000000 */
[----:B------:R-:W-:Y:S01]  /*3db30*/  LOP3.LUT R3, R3, 0xffffefff, RZ, 0xc0, !PT ;  /* 0xffffefff03037812 */ /* 0x000fe200078ec0ff */
[----:B------:R-:W-:Y:S01]  /*3db40*/  ULDC.64 UR14, c[0x0][0x228] ;  /* 0x00008a00000e7ab9 */ /* 0x000fe20000000a00 */
[----:B------:R-:W-:Y:S01]  /*3db50*/  ISETP.LT.AND P1, PT, R6, UR26, !P0 ;  /* 0x0000001a06007c0c */ /* 0x000fe2000c721270 */
[----:B------:R-:W-:Y:S01]  /*3db60*/  ULDC.64 UR46, c[0x0][0x228] ;  /* 0x00008a00002e7ab9 */ /* 0x000fe20000000a00 */
[----:B------:R-:W-:Y:S01]  /*3db70*/  ISETP.LT.AND P0, PT, R5, UR4, !P0 ;  /* 0x0000000405007c0c */ /* 0x000fe2000c701270 */
[----:B------:R-:W4:Y:S10]  /*3db80*/  LDL.LU R62, [R1+0x1c24] ;  /* 0x001c2400013e7983 */ /* 0x000f340000300800 */
        /* <DEDUP_REMOVED lines=8> */
[----:B------:R-:W-:Y:S01]  /*3dc10*/  UMOV UR58, UR47 ;  /* 0x0000002f003a7c82 */ /* 0x000fe20008000000 */
[----:B------:R-:W-:Y:S01]  /*3dc20*/  ISETP.LT.AND P1, PT, R5, UR34, !P0 ;  /* 0x0000002205007c0c */ /* 0x000fe2000c721270 */
[----:B------:R-:W-:Y:S01]  /*3dc30*/  ULDC.64 UR34, c[0x0][0x228] ;  /* 0x00008a0000227ab9 */ /* 0x000fe20000000a00 */
[----:B------:R-:W-:Y:S01]  /*3dc40*/  ISETP.GE.AND P0, PT, R60, UR19, PT ;  /* 0x000000133c007c0c */ /* 0x000fe2000bf06270 */
[----:B------:R-:W-:Y:S01]  /*3dc50*/  ULDC.64 UR18, c[0x0][0x228] ;  /* 0x00008a0000127ab9 */ /* 0x000fe20000000a00 */
[----:B------:R-:W4:Y:S07]  /*3dc60*/  LDL.LU R61, [R1+0x1c20] ;  /* 0x001c2000013d7983 */ /* 0x000f2e0000300800 */
[----:B------:R-:W-:Y:S01]  /*3dc70*/  @P2 LOP3.LUT R3, R3, 0x400, RZ, 0xfc, !PT ;  /* 0x0000040003032812 */ /* 0x000fe200078efcff */
[----:B------:R-:W-:Y:S01]  /*3dc80*/  UMOV UR26, UR19 ;  /* 0x00000013001a7c82 */ /* 0x000fe20008000000 */
[----:B------:R-:W-:Y:S01]  /*3dc90*/  UMOV UR47, UR34 ;  /* 0x00000022002f7c82 */ /* 0x000fe20008000000 */
[----:B------:R-:W-:Y:S01]  /*3dca0*/  UMOV UR29, UR35 ;  /* 0x00000023001d7c82 */ /* 0x000fe20008000000 */
[----:B------:R-:W-:Y:S01]  /*3dcb0*/  LOP3.LUT R3, R3, 0xfffffdff, RZ, 0xc0, !PT ;  /* 0xfffffdff03037812 */ /* 0x000fe200078ec0ff */
[----:B------:R-:W4:Y:S03]  /*3dcc0*/  LDL.LU R60, [R1+0x1c1c] ;  /* 0x001c1c00013c7983 */ /* 0x000f260000300800 */
[----:B------:R-:W-:-:S02]  /*3dcd0*/  @P1 LOP3.LUT R3, R3, 0x200, RZ, 0xfc, !PT ;  /* 0x0000020003031812 */ /* 0x000fc400078efcff */
        /* <DEDUP_REMOVED lines=17> */
[----:B------:R-:W-:-:S03]  /*3ddf0*/  ULDC.64 UR10, c[0x0][0x228] ;  /* 0x00008a00000a7ab9 */ /* 0x000fc60000000a00 */
[----:B------:R-:W-:Y:S02]  /*3de00*/  ISETP.LT.AND P1, PT, R6, UR24, !P0 ;  /* 0x0000001806007c0c */ /* 0x000fe4000c721270 */
[----:B------:R-:W-:Y:S01]  /*3de10*/  ISETP.LT.AND P0, PT, R5, UR32, !P0 ;  /* 0x0000002005007c0c */ /* 0x000fe2000c701270 */
[----:B------:R-:W-:Y:S01]  /*3de20*/  ULDC.64 UR32, c[0x0][0x228] ;  /* 0x00008a0000207ab9 */ /* 0x000fe20000000a00 */
[----:B------:R-:W-:-:S09]  /*3de30*/  LOP3.LUT R3, R3, 0xffffffef, RZ, 0xc0, !PT ;  /* 0xffffffef03037812 */ /* 0x000fd200078ec0ff */
[----:B------:R-:W-:-:S04]  /*3de40*/  @P1 LOP3.LUT R3, R3, 0x10, RZ, 0xfc, !PT ;  /* 0x0000001003031812 */ /* 0x000fc800078efcff */
[----:B------:R-:W-:-:S04]  /*3de50*/  LOP3.LUT R3, R3, 0xfffffff7, RZ, 0xc0, !PT ;  /* 0xfffffff703037812 */ /* 0x000fc800078ec0ff */
[----:B------:R-:W-:Y:S02]  /*3de60*/  @P0 LOP3.LUT R3, R3, 0x8, RZ, 0xfc, !PT ;  /* 0x0000000803030812 */ /* 0x000fe400078efcff */
[----:B------:R-:W-:Y:S01]  /*3de70*/  ISETP.GE.AND P0, PT, R43, UR7, PT ;  /* 0x000000072b007c0c */ /* 0x000fe2000bf06270 */
[----:B------:R-:W-:Y:S01]  /*3de80*/  UMOV UR27, UR32 ;  /* 0x00000020001b7c82 */ /* 0x000fe20008000000 */
[----:B------:R-:W-:Y:S01]  /*3de90*/  LOP3.LUT R3, R3, 0xfffffffb, RZ, 0xc0, !PT ;  /* 0xfffffffb03037812 */ /* 0x000fe200078ec0ff */
[----:B------:R-:W-:Y:S01]  /*3dea0*/  ULDC.64 UR6, c[0x0][0x228] ;  /* 0x00008a0000067ab9 */ /* 0x000fe20000000a00 */
[----:B------:R-:W-:Y:S02]  /*3deb0*/  ISETP.LT.AND P2, PT, R6, UR12, !P0 ;  /* 0x0000000c06007c0c */ /* 0x000fe4000c741270 */
[----:B------:R-:W-:Y:S02]  /*3dec0*/  ISETP.LT.AND P1, PT, R5, UR30, !P0 ;  /* 0x0000001e05007c0c */ /* 0x000fe4000c721270 */
[----:B------:R-:W-:Y:S01]  /*3ded0*/  ISETP.GE.AND P0, PT, R42, UR23, PT ;  /* 0x000000172a007c0c */ /* 0x000fe2000bf06270 */
[----:B------:R-:W-:-:S08]  /*3dee0*/  ULDC.64 UR22, c[0x0][0x228] ;  /* 0x00008a0000167ab9 */ /* 0x000fd00000000a00 */
[----:B------:R-:W-:-:S04]  /*3def0*/  @P2 LOP3.LUT R3, R3, 0x4, RZ, 0xfc, !PT ;  /* 0x0000000403032812 */ /* 0x000fc800078efcff */
[----:B------:R-:W-:-:S04]  /*3df00*/  LOP3.LUT R3, R3, 0xfffffffd, RZ, 0xc0, !PT ;  /* 0xfffffffd03037812 */ /* 0x000fc800078ec0ff */
[----:B------:R-:W-:Y:S02]  /*3df10*/  @P1 LOP3.LUT R3, R3, 0x2, RZ, 0xfc, !PT ;  /* 0x0000000203031812 */ /* 0x000fe400078efcff */
[----:B------:R-:W-:Y:S02]  /*3df20*/  ISETP.LT.AND P1, PT, R6, UR16, !P0 ;  /* 0x0000001006007c0c */ /* 0x000fe4000c721270 */
[----:B------:R-:W-:Y:S02]  /*3df30*/  ISETP.LT.AND P0, PT, R5, UR9, !P0 ;  /* 0x0000000905007c0c */ /* 0x000fe4000c701270 */
[----:B------:R-:W-:-:S11]  /*3df40*/  LOP3.LUT R3, R3, 0xfffffffe, RZ, 0xc0, !PT ;  /* 0xfffffffe03037812 */ /* 0x000fd600078ec0ff */
[----:B------:R-:W-:Y:S02]  /*3df50*/  @P0 LOP3.LUT R49, R49, 0x80000000, RZ, 0xfc, !PT ;  /* 0x8000000031310812 */ /* 0x000fe400078efcff */
[----:B------:R-:W-:Y:S02]  /*3df60*/  ISETP.GE.AND P0, PT, R41, UR25, PT ;  /* 0x0000001929007c0c */ /* 0x000fe4000bf06270 */
[----:B------:R-:W-:Y:S02]  /*3df70*/  @P1 LOP3.LUT R3, R3, 0x1, RZ, 0xfc, !PT ;  /* 0x0000000103031812 */ /* 0x000fe400078efcff */
[----:B------:R-:W-:Y:S02]  /*3df80*/  ISETP.LT.AND P1, PT, R6, UR14, !P0 ;  /* 0x0000000e06007c0c */ /* 0x000fe4000c721270 */
[----:B------:R-:W-:Y:S02]  /*3df90*/  ISETP.LT.AND P0, PT, R5, UR4, !P0 ;  /* 0x0000000405007c0c */ /* 0x000fe4000c701270 */
[----:B------:R-:W-:-:S09]  /*3dfa0*/  LOP3.LUT R49, R49, 0xbfffffff, RZ, 0xc0, !PT ;  /* 0xbfffffff31317812 */ /* 0x000fd200078ec0ff */
[----:B------:R-:W-:-:S04]  /*3dfb0*/  @P1 LOP3.LUT R49, R49, 0x40000000, RZ, 0xfc, !PT ;  /* 0x4000000031311812 */ /* 0x000fc800078efcff */
[----:B------:R-:W-:-:S04]  /*3dfc0*/  LOP3.LUT R49, R49, 0xdfffffff, RZ, 0xc0, !PT ;  /* 0xdfffffff31317812 */ /* 0x000fc800078ec0ff */
[----:B------:R-:W-:Y:S02]  /*3dfd0*/  @P0 LOP3.LUT R49, R49, 0x20000000, RZ, 0xfc, !PT ;  /* 0x2000000031310812 */ /* 0x000fe400078efcff */
[----:B------:R-:W-:Y:S01]  /*3dfe0*/  ISETP.GE.AND P0, PT, R38, UR13, PT ;  /* 0x0000000d26007c0c */ /* 0x000fe2000bf06270 */
[----:B------:R-:W-:Y:S01]  /*3dff0*/  UMOV UR30, UR22 ;  /* 0x00000016001e7c82 */ /* 0x000fe20008000000 */
[----:B------:R-:W-:Y:S01]  /*3e000*/  LOP3.LUT R49, R49, 0xefffffff, RZ, 0xc0, !PT ;  /* 0xefffffff31317812 */ /* 0x000fe200078ec0ff */
[----:B------:R-:W-:Y:S01]  /*3e010*/  UMOV UR24, UR23 ;  /* 0x0000001700187c82 */ /* 0x000fe20008000000 */
[----:B------:R-:W-:Y:S01]  /*3e020*/  ISETP.LT.AND P1, PT, R6, UR20, !P0 ;  /* 0x0000001406007c0c */ /* 0x000fe2000c721270 */
[----:B------:R-:W-:Y:S01]  /*3e030*/  ULDC.64 UR22, c[0x0][0x228] ;  /* 0x00008a0000167ab9 */ /* 0x000fe20000000a00 */
[----:B------:R-:W-:Y:S01]  /*3e040*/  ISETP.LT.AND P0, PT, R5, UR8, !P0 ;  /* 0x0000000805007c0c */ /* 0x000fe2000c701270 */
[----:B------:R-:W-:Y:S01]  /*3e050*/  UMOV UR56, UR33 ;  /* 0x0000002100387c82 */ /* 0x000fe20008000000 */
[----:B------:R-:W-:Y:S01]  /*3e060*/  ULDC.64 UR32, c[0x0][0x228] ;  /* 0x00008a0000207ab9 */ /* 0x000fe20000000a00 */
[----:B------:R-:W-:-:S08]  /*3e070*/  ULDC.64 UR12, c[0x0][0x228] ;  /* 0x00008a00000c7ab9 */ /* 0x000fd00000000a00 */
[----:B------:R-:W-:Y:S01]  /*3e080*/  @P1 LOP3.LUT R49, R49, 0x10000000, RZ, 0xfc, !PT ;  /* 0x1000000031311812 */ /* 0x000fe200078efcff */
[----:B------:R-:W-:-:S03]  /*3e090*/  ULDC.64 UR8, c[0x0][0x228] ;  /* 0x00008a0000087ab9 */ /* 0x000fc60000000a00 */
        /* <DEDUP_REMOVED lines=27> */
[----:B------:R-:W-:-:S10]  /*3e250*/  ULDC.64 UR20, c[0x0][0x228] ;  /* 0x00008a0000147ab9 */ /* 0x000fd40000000a00 */
        /* <DEDUP_REMOVED lines=9> */
[----:B------:R-:W-:-:S11]  /*3e2f0*/  ISETP.LT.AND P0, PT, R5, UR4, !P0 ;  /* 0x0000000405007c0c */ /* 0x000fd6000c701270 */
[----:B------:R-:W-:-:S04]  /*3e300*/  @P1 LOP3.LUT R49, R49, 0x100000, RZ, 0xfc, !PT ;  /* 0x0010000031311812 */ /* 0x000fc800078efcff */
[----:B------:R-:W-:-:S04]  /*3e310*/  LOP3.LUT R49, R49, 0xfff7ffff, RZ, 0xc0, !PT ;  /* 0xfff7ffff31317812 */ /* 0x000fc800078ec0ff */
[----:B------:R-:W-:Y:S02]  /*3e320*/  @P0 LOP3.LUT R49, R49, 0x80000, RZ, 0xfc, !PT ;  /* 0x0008000031310812 */ /* 0x000fe400078efcff */
[----:B------:R-:W-:-:S04]  /*3e330*/  ISETP.GE.AND P0, PT, R31, UR11, PT ;  /* 0x0000000b1f007c0c */ /* 0x000fc8000bf06270 */
[----:B------:R-:W-:Y:S02]  /*3e340*/  ISETP.LT.AND P2, PT, R6, UR12, !P0 ;  /* 0x0000000c06007c0c */ /* 0x000fe4000c741270 */
[----:B------:R-:W-:Y:S01]  /*3e350*/  ISETP.LT.AND P1, PT, R5, UR46, !P0 ;  /* 0x0000002e05007c0c */ /* 0x000fe2000c721270 */
[----:B------:R-:W-:Y:S01]  /*3e360*/  UMOV UR39, UR20 ;  /* 0x0000001400277c82 */ /* 0x000fe20008000000 */
[----:B------:R-:W-:Y:S01]  /*3e370*/  LOP3.LUT R49, R49, 0xfffbffff, RZ, 0xc0, !PT ;  /* 0xfffbffff31317812 */ /* 0x000fe200078ec0ff */
[----:B------:R-:W-:Y:S01]  /*3e380*/  UMOV UR29, UR28 ;  /* 0x0000001c001d7c82 */ /* 0x000fe20008000000 */
[----:B------:R-:W-:Y:S01]  /*3e390*/  ISETP.GE.AND P0, PT, R30, UR7, PT ;  /* 0x000000071e007c0c */ /* 0x000fe2000bf06270 */
[----:B------:R-:W-:Y:S01]  /*3e3a0*/  UMOV UR22, UR38 ;  /* 0x0000002600167c82 */ /* 0x000fe20008000000 */
[----:B------:R-:W-:Y:S01]  /*3e3b0*/  UMOV UR4, UR19 ;  /* 0x0000001300047c82 */ /* 0x000fe20008000000 */
[----:B------:R-:W-:-:S04]  /*3e3c0*/  ULDC.64 UR46, c[0x0][0x228] ;  /* 0x00008a00002e7ab9 */ /* 0x000fc80000000a00 */
[----:B------:R-:W-:Y:S01]  /*3e3d0*/  @P2 LOP3.LUT R49, R49, 0x40000, RZ, 0xfc, !PT ;  /* 0x0004000031312812 */ /* 0x000fe200078efcff */
[----:B------:R-:W-:Y:S01]  /*3e3e0*/  UMOV UR28, UR31 ;  /* 0x0000001f001c7c82 */ /* 0x000fe20008000000 */
[----:B------:R-:W-:Y:S02]  /*3e3f0*/  ULDC.64 UR6, c[0x0][0x228] ;  /* 0x00008a0000067ab9 */ /* 0x000fe40000000a00 */
[----:B------:R-:W-:-:S04]  /*3e400*/  LOP3.LUT R49, R49, 0xfffdffff, RZ, 0xc0, !PT ;  /* 0xfffdffff31317812 */ /* 0x000fc800078ec0ff */
[----:B------:R-:W-:Y:S02]  /*3e410*/  @P1 LOP3.LUT R49, R49, 0x20000, RZ, 0xfc, !PT ;  /* 0x0002000031311812 */ /* 0x000fe400078efcff */
[----:B------:R-:W-:Y:S02]  /*3e420*/  ISETP.LT.AND P1, PT, R6, UR16, !P0 ;  /* 0x0000001006007c0c */ /* 0x000fe4000c721270 */
[----:B------:R-:W-:Y:S01]  /*3e430*/  ISETP.LT.AND P0, PT, R5, UR10, !P0 ;  /* 0x0000000a05007c0c */ /* 0x000fe2000c701270 */
[----:B------:R-:W-:Y:S01]  /*3e440*/  UMOV UR31, UR21 ;  /* 0x00000015001f7c82 */ /* 0x000fe20008000000 */
[----:B------:R-:W-:Y:S01]  /*3e450*/  LOP3.LUT R49, R49, 0xfffeffff, RZ, 0xc0, !PT ;  /* 0xfffeffff31317812 */ /* 0x000fe200078ec0ff */
[----:B------:R-:W-:Y:S01]  /*3e460*/  ULDC.64 UR20, c[0x0][0x228] ;  /* 0x00008a0000147ab9 */ /* 0x000fe20000000a00 */
[----:B------:R-:W-:Y:S01]  /*3e470*/  UMOV UR38, UR18 ;  /* 0x0000001200267c82 */ /* 0x000fe20008000000 */
[----:B------:R-:W-:Y:S01]  /*3e480*/  ULDC.64 UR18, c[0x0][0x228] ;  /* 0x00008a0000127ab9 */ /* 0x000fe20000000a00 */
[----:B------:R-:W-:-:S05]  /*3e490*/  ULDC.64 UR10, c[0x0][0x228] ;  /* 0x00008a00000a7ab9 */ /* 0x000fca0000000a00 */
[----:B------:R-:W-:-:S04]  /*3e4a0*/  @P1 LOP3.LUT R49, R49, 0x10000, RZ, 0xfc, !PT ;  /* 0x0001000031311812 */ /* 0x000fc800078efcff */
[----:B------:R-:W-:-:S04]  /*3e4b0*/  LOP3.LUT R49, R49, 0xffff7fff, RZ, 0xc0, !PT ;  /* 0xffff7fff31317812 */ /* 0x000fc800078ec0ff */
[----:B------:R-:W-:Y:S02]  /*3e4c0*/  @P0 LOP3.LUT R49, R49, 0x8000, RZ, 0xfc, !PT ;  /* 0x0000800031310812 */ /* 0x000fe400078efcff */
[----:B------:R-:W-:-:S04]  /*3e4d0*/  ISETP.GE.AND P0, PT, R29, UR23, PT ;  /* 0x000000171d007c0c */ /* 0x000fc8000bf06270 */
[----:B------:R-:W-:Y:S02]  /*3e4e0*/  ISETP.LT.AND P2, PT, R6, UR14, !P0 ;  /* 0x0000000e06007c0c */ /* 0x000fe4000c741270 */
[----:B------:R-:W-:Y:S02]  /*3e4f0*/  ISETP.LT.AND P1, PT, R5, UR39, !P0 ;  /* 0x0000002705007c0c */ /* 0x000fe4000c721270 */
[----:B------:R-:W-:Y:S02]  /*3e500*/  LOP3.LUT R49, R49, 0xffffbfff, RZ, 0xc0, !PT ;  /* 0xffffbfff31317812 */ /* 0x000fe400078ec0ff */
[----:B------:R-:W-:Y:S01]  /*3e510*/  ISETP.GE.AND P0, PT, R28, UR13, PT ;  /* 0x0000000d1c007c0c */ /* 0x000fe2000bf06270 */
[----:B------:R-:W-:-:S06]  /*3e520*/  ULDC.64 UR12, c[0x0][0x228] ;  /* 0x00008a00000c7ab9 */ /* 0x000fcc0000000a00 */
[----:B------:R-:W-:-:S04]  /*3e530*/  @P2 LOP3.LUT R49, R49, 0x4000, RZ, 0xfc, !PT ;  /* 0x0000400031312812 */ /* 0x000fc800078efcff */
[----:B------:R-:W-:-:S04]  /*3e540*/  LOP3.LUT R49, R49, 0xffffdfff, RZ, 0xc0, !PT ;  /* 0xffffdfff31317812 */ /* 0x000fc800078ec0ff */
[----:B------:R-:W-:Y:S02]  /*3e550*/  @P1 LOP3.LUT R49, R49, 0x2000, RZ, 0xfc, !PT ;  /* 0x0000200031311812 */ /* 0x000fe400078efcff */
        /* <DEDUP_REMOVED lines=8> */
[----:B------:R-:W-:-:S03]  /*3e5e0*/  ULDC.64 UR16, c[0x0][0x228] ;  /* 0x00008a0000107ab9 */ /* 0x000fc60000000a00 */
        /* <DEDUP_REMOVED lines=11> */
[----:B------:R-:W-:-:S11]  /*3e6a0*/  ISETP.LT.AND P0, PT, R5, UR46, !P0 ;  /* 0x0000002e05007c0c */ /* 0x000fd6000c701270 */
        /* <DEDUP_REMOVED lines=42> */
[----:B------:R-:W-:-:S11]  /*3e950*/  ULDC.64 UR50, c[0x0][0x228] ;  /* 0x00008a0000327ab9 */ /* 0x000fd60000000a00 */
[----:B------:R-:W-:Y:S02]  /*3e960*/  @P0 LOP3.LUT R7, R7, 0x80000000, RZ, 0xfc, !PT ;  /* 0x8000000007070812 */ /* 0x000fe400078efcff */
[----:B------:R-:W-:Y:S01]  /*3e970*/  ISETP.GE.AND P0, PT, R14, UR17, PT ;  /* 0x000000110e007c0c */ /* 0x000fe2000bf06270 */
[----:B------:R-:W-:-:S03]  /*3e980*/  ULDC.64 UR16, c[0x0][0x228] ;  /* 0x00008a0000107ab9 */ /* 0x000fc60000000a00 */
[----:B------:R-:W-:Y:S02]  /*3e990*/  ISETP.LT.AND P2, PT, R6, UR10, !P0 ;  /* 0x0000000a06007c0c */ /* 0x000fe4000c741270 */
[----:B------:R-:W-:Y:S02]  /*3e9a0*/  @P1 LOP3.LUT R49, R49, 0x1, RZ, 0xfc, !PT ;  /* 0x0000000131311812 */ /* 0x000fe400078efcff */
[----:B------:R-:W-:Y:S02]  /*3e9b0*/  ISETP.LT.AND P1, PT, R5, UR50, !P0 ;  /* 0x0000003205007c0c */ /* 0x000fe4000c721270 */
[----:B------:R-:W-:Y:S02]  /*3e9c0*/  LOP3.LUT R7, R7, 0xbfffffff, RZ, 0xc0, !PT ;  /* 0xbfffffff07077812 */ /* 0x000fe400078ec0ff */
[----:B------:R-:W-:Y:S01]  /*3e9d0*/  ISETP.GE.AND P0, PT, R15, UR15, PT ;  /* 0x0000000f0f007c0c */ /* 0x000fe2000bf06270 */
[----:B------:R-:W-:-:S04]  /*3e9e0*/  ULDC.64 UR14, c[0x0][0x228] ;  /* 0x00008a00000e7ab9 */ /* 0x000fc80000000a00 */
        /* <DEDUP_REMOVED lines=9> */
[----:B------:R-:W-:-:S04]  /*3ea80*/  ISETP.GE.AND P0, PT, R16, UR19, PT ;  /* 0x0000001310007c0c */ /* 0x000fc8000bf06270 */
[----:B------:R-:W-:Y:S01]  /*3ea90*/  ISETP.LT.AND P1, PT, R6, UR14, !P0 ;  /* 0x0000000e06007c0c */ /* 0x000fe2000c721270 */
[----:B------:R-:W-:Y:S01]  /*3eaa0*/  IMAD R8, R4, UR5, RZ ;  /* 0x0000000504087c24 */ /* 0x000fe2000f8e02ff */
[----:B------:R-:W-:Y:S01]  /*3eab0*/  UMOV UR18, UR27 ;  /* 0x0000001b00127c82 */ /* 0x000fe20008000000 */
[----:B------:R-:W-:Y:S01]  /*3eac0*/  UMOV UR5, UR26 ;  /* 0x0000001a00057c82 */ /* 0x000fe20008000000 */
[----:B------:R-:W-:Y:S01]  /*3ead0*/  ULDC.64 UR26, c[0x0][0x228] ;  /* 0x00008a00001a7ab9 */ /* 0x000fe20000000a00 */
[----:B------:R-:W-:Y:S02]  /*3eae0*/  LOP3.LUT R7, R7, 0xfbffffff, RZ, 0xc0, !PT ;  /* 0xfbffffff07077812 */ /* 0x000fe400078ec0ff */
[----:B------:R-:W-:-:S06]  /*3eaf0*/  ISETP.LT.AND P0, PT, R5, UR26, !P0 ;  /* 0x0000001a05007c0c */ /* 0x000fcc000c701270 */
[----:B------:R-:W-:-:S04]  /*3eb00*/  @P1 LOP3.LUT R7, R7, 0x4000000, RZ, 0xfc, !PT ;  /* 0x0400000007071812 */ /* 0x000fc800078efcff */
[----:B------:R-:W-:Y:S01]  /*3eb10*/  LOP3.LUT R7, R7, 0xfdffffff, RZ, 0xc0, !PT ;  /* 0xfdffffff07077812 */ /* 0x000fe200078ec0ff */
[----:B------:R-:W-:Y:S01]  /*3eb20*/  UMOV UR26, UR20 ;  /* 0x00000014001a7c82 */ /* 0x000fe20008000000 */
[----:B------:R-:W-:Y:S02]  /*3eb30*/  UMOV UR20, UR24 ;  /* 0x0000001800147c82 */ /* 0x000fe40008000000 */
[----:B------:R-:W-:Y:S01]  /*3eb40*/  @P0 LOP3.LUT R7, R7, 0x2000000, RZ, 0xfc, !PT ;  /* 0x0200000007070812 */ /* 0x000fe200078efcff */
[----:B------:R-:W-:Y:S01]  /*3eb50*/  UMOV UR24, UR31 ;  /* 0x0000001f00187c82 */ /* 0x000fe20008000000 */
[----:B------:R-:W-:Y:S01]  /*3eb60*/  ISETP.GE.AND P0, PT, R17, UR11, PT ;  /* 0x0000000b11007c0c */ /* 0x000fe2000bf06270 */
[----:B------:R-:W-:Y:S01]  /*3eb70*/  UMOV UR16, UR30 ;  /* 0x0000001e00107c82 */ /* 0x000fe20008000000 */
[----:B------:R-:W-:Y:S01]  /*3eb80*/  ULDC.64 UR30, c[0x0][0x228] ;  /* 0x00008a00001e7ab9 */ /* 0x000fe20000000a00 */
[----:B------:R-:W-:Y:S01]  /*3eb90*/  UMOV UR40, UR38 ;  /* 0x0000002600287c82 */ /* 0x000fe20008000000 */
[----:B------:R-:W-:Y:S01]  /*3eba0*/  ISETP.LT.AND P1, PT, R6, UR30, !P0 ;  /* 0x0000001e06007c0c */ /* 0x000fe2000c721270 */
[----:B------:R-:W-:Y:S01]  /*3ebb0*/  UMOV UR38, UR46 ;  /* 0x0000002e00267c82 */ /* 0x000fe20008000000 */
[----:B------:R-:W-:Y:S01]  /*3ebc0*/  UMOV UR50, UR23 ;  /* 0x0000001700327c82 */ /* 0x000fe20008000000 */
[----:B------:R-:W-:Y:S01]  /*3ebd0*/  UMOV UR46, UR22 ;  /* 0x00000016002e7c82 */ /* 0x000fe20008000000 */
[----:B------:R-:W-:Y:S01]  /*3ebe0*/  ULDC.64 UR22, c[0x0][0x228] ;  /* 0x00008a0000167ab9 */ /* 0x000fe20000000a00 */
[----:B------:R-:W-:Y:S01]  /*3ebf0*/  LOP3.LUT R7, R7, 0xfeffffff, RZ, 0xc0, !PT ;  /* 0xfeffffff07077812 */ /* 0x000fe200078ec0ff */
[----:B------:R-:W-:Y:S01]  /*3ec00*/  ULDC.64 UR10, c[0x0][0x228] ;  /* 0x00008a00000a7ab9 */ /* 0x000fe20000000a00 */
[----:B------:R-:W-:-:S06]  /*3ec10*/  ISETP.LT.AND P0, PT, R5, UR22, !P0 ;  /* 0x0000001605007c0c */ /* 0x000fcc000c701270 */
[----:B------:R-:W-:-:S04]  /*3ec20*/  @P1 LOP3.LUT R7, R7, 0x1000000, RZ, 0xfc, !PT ;  /* 0x0100000007071812 */ /* 0x000fc800078efcff */
[----:B------:R-:W-:-:S04]  /*3ec30*/  LOP3.LUT R7, R7, 0xff7fffff, RZ, 0xc0, !PT ;  /* 0xff7fffff07077812 */ /* 0x000fc800078ec0ff */
[----:B------:R-:W-:Y:S02]  /*3ec40*/  @P0 LOP3.LUT R7, R7, 0x800000, RZ, 0xfc, !PT ;  /* 0x0080000007070812 */ /* 0x000fe400078efcff */
[----:B------:R-:W-:Y:S01]  /*3ec50*/  ISETP.GE.AND P0, PT, R18, UR13, PT ;  /* 0x0000000d12007c0c */ /* 0x000fe2000bf06270 */
[----:B------:R-:W-:Y:S01]  /*3ec60*/  UMOV UR30, UR18 ;  /* 0x00000012001e7c82 */ /* 0x000fe20008000000 */
[----:B------:R-:W-:Y:S01]  /*3ec70*/  ULDC.64 UR18, c[0x0][0x228] ;  /* 0x00008a0000127ab9 */ /* 0x000fe20000000a00 */
[----:B------:R-:W-:Y:S01]  /*3ec80*/  LOP3.LUT R7, R7, 0xffbfffff, RZ, 0xc0, !PT ;  /* 0xffbfffff07077812 */ /* 0x000fe200078ec0ff */
[----:B------:R-:W-:Y:S01]  /*3ec90*/  ULDC.64 UR12, c[0x0][0x228] ;  /* 0x00008a00000c7ab9 */ /* 0x000fe20000000a00 */
[----:B------:R-:W-:Y:S02]  /*3eca0*/  ISETP.LT.AND P1, PT, R6, UR10, !P0 ;  /* 0x0000000a06007c0c */ /* 0x000fe4000c721270 */
[----:B------:R-:W-:Y:S02]  /*3ecb0*/  ISETP.LT.AND P0, PT, R5, UR18, !P0 ;  /* 0x0000001205007c0c */ /* 0x000fe4000c701270 */
[----:B------:R-:W-:-:S02]  /*3ecc0*/  R2UR UR35, R46 ;  /* 0x000000002e2372ca */ /* 0x000fc400000e0000 */
[----:B------:R-:W4:Y:S07]  /*3ecd0*/  LDL.LU R46, [R1+0x1c14] ;  /* 0x001c1400012e7983 */ /* 0x000f2e0000300800 */
[----:B------:R-:W-:-:S04]  /*3ece0*/  @P1 LOP3.LUT R7, R7, 0x400000, RZ, 0xfc, !PT ;  /* 0x0040000007071812 */ /* 0x000fc800078efcff */
[----:B------:R-:W-:Y:S02]  /*3ecf0*/  LOP3.LUT R7, R7, 0xffdfffff, RZ, 0xc0, !PT ;  /* 0xffdfffff07077812 */ /* 0x000fe400078ec0ff */
[----:B------:R-:W-:Y:S02]  /*3ed00*/  R2UR UR34, R45 ;  /* 0x000000002d2272ca */ /* 0x000fe400000e0000 */
[----:B------:R-:W-:Y:S01]  /*3ed10*/  @P0 LOP3.LUT R7, R7, 0x200000, RZ, 0xfc, !PT ;  /* 0x0020000007070812 */ /* 0x000fe200078efcff */
[----:B------:R-:W4:Y:S01]  /*3ed20*/  LDL.LU R45, [R1+0x1c10] ;  /* 0x001c1000012d7983 */ /* 0x000f220000300800 */
[----:B------:R-:W-:Y:S02]  /*3ed30*/  ISETP.GE.AND P0, PT, R19, UR15, PT ;  /* 0x0000000f13007c0c */ /* 0x000fe4000bf06270 */
[----:B------:R-:W-:Y:S01]  /*3ed40*/  R2UR UR33, R40 ;  /* 0x00000000282172ca */ /* 0x000fe200000e0000 */
[----:B------:R-:W4:Y:S01]  /*3ed50*/  LDL.LU R44, [R1+0x1c0c] ;  /* 0x001c0c00012c7983 */ /* 0x000f220000300800 */
[----:B------:R-:W-:Y:S01]  /*3ed60*/  ISETP.LT.AND P1, PT, R6, UR12, !P0 ;  /* 0x0000000c06007c0c */ /* 0x000fe2000c721270 */
[----:B------:R-:W-:Y:S01]  /*3ed70*/  UMOV UR60, UR9 ;  /* 0x00000009003c7c82 */ /* 0x000fe20008000000 */
[----:B------:R-:W-:Y:S01]  /*3ed80*/  R2UR UR32, R39 ;  /* 0x00000000272072ca */ /* 0x000fe200000e0000 */
[----:B------:R-:W4:Y:S01]  /*3ed90*/  LDL.LU R43, [R1+0x1c08] ;  /* 0x001c0800012b7983 */ /* 0x000f220000300800 */
[----:B------:R-:W-:Y:S01]  /*3eda0*/  R2UR UR8, R36 ;  /* 0x00000000240872ca */ /* 0x000fe200000e0000 */
[----:B------:R-:W-:Y:S01]  /*3edb0*/  UMOV UR22, UR29 ;  /* 0x0000001d00167c82 */ /* 0x000fe20008000000 */
[----:B------:R-:W-:Y:S01]  /*3edc0*/  UMOV UR18, UR28 ;  /* 0x0000001c00127c82 */ /* 0x000fe20008000000 */
[----:B------:R-:W4:Y:S01]  /*3edd0*/  LDL.LU R42, [R1+0x1c04] ;  /* 0x001c0400012a7983 */ /* 0x000f220000300800 */
[----:B------:R-:W-:Y:S01]  /*3ede0*/  R2UR UR9, R37 ;  /* 0x00000000250972ca */ /* 0x000fe200000e0000 */
[----:B------:R-:W-:Y:S01]  /*3edf0*/  ULDC.64 UR28, c[0x0][0x228] ;  /* 0x00008a00001c7ab9 */ /* 0x000fe20000000a00 */
[----:B------:R-:W-:Y:S01]  /*3ee00*/  LOP3.LUT R7, R7, 0xffefffff, RZ, 0xc0, !PT ;  /* 0xffefffff07077812 */ /* 0x000fe200078ec0ff */
[----:B------:R-:W4:Y:S01]  /*3ee10*/  LDL.LU R41, [R1+0x1c00] ;  /* 0x001c000001297983 */ /* 0x000f220000300800 */
[----:B------:R-:W-:-:S03]  /*3ee20*/  ULDC.64 UR14, c[0x0][0x228] ;  /* 0x00008a00000e7ab9 */ /* 0x000fc60000000a00 */
[----:B------:R-:W4:Y:S04]  /*3ee30*/  LDL.LU R40, [R1+0x1bfc] ;  /* 0x001bfc0001287983 */ /* 0x000f280000300800 */
[----:B------:R-:W4:Y:S04]  /*3ee40*/  LDL.LU R39, [R1+0x1bf8] ;  /* 0x001bf80001277983 */ /* 0x000f280000300800 */
[----:B------:R-:W4:Y:S01]  /*3ee50*/  LDL.LU R38, [R1+0x1bf4] ;  /* 0x001bf40001267983 */ /* 0x000f220000300800 */
[----:B------:R-:W-:-:S03]  /*3ee60*/  ISETP.LT.AND P0, PT, R5, UR28, !P0 ;  /* 0x0000001c05007c0c */ /* 0x000fc6000c701270 */
[----:B------:R-:W4:Y:S04]  /*3ee70*/  LDL.LU R37, [R1+0x1bf0] ;  /* 0x001bf00001257983 */ /* 0x000f280000300800 */
[----:B------:R-:W4:Y:S04]  /*3ee80*/  LDL.LU R36, [R1+0x1bec] ;  /* 0x001bec0001247983 */ /* 0x000f280000300800 */
[----:B------:R-:W4:Y:S04]  /*3ee90*/  LDL.LU R35, [R1+0x1be8] ;  /* 0x001be80001237983 */ /* 0x000f280000300800 */
[----:B------:R-:W4:Y:S04]  /*3eea0*/  LDL.LU R34, [R1+0x1be4] ;  /* 0x001be40001227983 */ /* 0x000f280000300800 */
[----:B------:R-:W4:Y:S01]  /*3eeb0*/  LDL.LU R33, [R1+0x1be0] ;  /* 0x001be00001217983 */ /* 0x000f220000300800 */
[----:B------:R-:W-:-:S03]  /*3eec0*/  @P1 LOP3.LUT R7, R7, 0x100000, RZ, 0xfc, !PT ;  /* 0x0010000007071812 */ /* 0x000fc600078efcff */
[----:B------:R-:W4:Y:S04]  /*3eed0*/  LDL.LU R32, [R1+0x1bdc] ;  /* 0x001bdc0001207983 */ /* 0x000f280000300800 */
[----:B------:R-:W4:Y:S04]  /*3eee0*/  LDL.LU R31, [R1+0x1bd8] ;  /* 0x001bd800011f7983 */ /* 0x000f280000300800 */
[----:B------:R-:W4:Y:S04]  /*3eef0*/  LDL.LU R30, [R1+0x1bd4] ;  /* 0x001bd400011e7983 */ /* 0x000f280000300800 */
[----:B------:R-:W4:Y:S01]  /*3ef00*/  LDL.LU R29, [R1+0x1bd0] ;  /* 0x001bd000011d7983 */ /* 0x000f220000300800 */
[----:B------:R-:W-:-:S03]  /*3ef10*/  LOP3.LUT R7, R7, 0xfff7ffff, RZ, 0xc0, !PT ;  /* 0xfff7ffff07077812 */ /* 0x000fc600078ec0ff */
[----:B------:R-:W4:Y:S04]  /*3ef20*/  LDL.LU R28, [R1+0x1bcc] ;  /* 0x001bcc00011c7983 */ /* 0x000f280000300800 */
[----:B------:R-:W4:Y:S04]  /*3ef30*/  LDL.LU R27, [R1+0x1bc8] ;  /* 0x001bc800011b7983 */ /* 0x000f280000300800 */
[----:B------:R0:W-:Y:S01]  /*3ef40*/  STL [R1+0x910], R8 ;  /* 0x0009100801007387 */ /* 0x0001e20000100800 */
[----:B------:R-:W-:Y:S02]  /*3ef50*/  @P0 LOP3.LUT R7, R7, 0x80000, RZ, 0xfc, !PT ;  /* 0x0008000007070812 */ /* 0x000fe400078efcff */
[----:B------:R-:W-:Y:S01]  /*3ef60*/  ISETP.GE.AND P0, PT, R20, UR31, PT ;  /* 0x0000001f14007c0c */ /* 0x000fe2000bf06270 */
[----:B0-----:R-:W-:-:S05]  /*3ef70*/  VIADD R8, R8, UR32 ;  /* 0x0000002008087c36 */ /* 0x001fca0008000000 */
[----:B------:R0:W-:Y:S02]  /*3ef80*/  STL [R1+0x81c], R8 ;  /* 0x00081c0801007387 */ /* 0x0001e40000100800 */
[----:B0-----:R-:W-:Y:S01]  /*3ef90*/  VIADD R8, R8, UR33 ;  /* 0x0000002108087c36 */ /* 0x001fe20008000000 */
[----:B------:R-:W-:Y:S02]  /*3efa0*/  ULDC.64 UR32, c[0x0][0x228] ;  /* 0x00008a0000207ab9 */ /* 0x000fe40000000a00 */
[----:B------:R-:W-:Y:S02]  /*3efb0*/  ISETP.LT.AND P1, PT, R6, UR32, !P0 ;  /* 0x0000002006007c0c */ /* 0x000fe4000c721270 */
[----:B------:R-:W-:Y:S02]  /*3efc0*/  ISETP.LT.AND P0, PT, R5, UR14, !P0 ;  /* 0x0000000e05007c0c */ /* 0x000fe4000c701270 */
[----:B------:R-:W-:Y:S01]  /*3efd0*/  LOP3.LUT R7, R7, 0xfffbffff, RZ, 0xc0, !PT ;  /* 0xfffbffff07077812 */ /* 0x000fe200078ec0ff */
[----:B------:R0:W-:Y:S08]  /*3efe0*/  STL [R1+0x55c], R8 ;  /* 0x00055c0801007387 */ /* 0x0001f00000100800 */
[----:B------:R-:W-:Y:S01]  /*3eff0*/  @P1 LOP3.LUT R7, R7, 0x40000, RZ, 0xfc, !PT ;  /* 0x0004000007071812 */ /* 0x000fe200078efcff */
[----:B0-----:R-:W-:-:S03]  /*3f000*/  VIADD R8, R8, UR34 ;  /* 0x0000002208087c36 */ /* 0x001fc60008000000 */
[----:B------:R-:W-:Y:S01]  /*3f010*/  LOP3.LUT R7, R7, 0xfffdffff, RZ, 0xc0, !PT ;  /* 0xfffdffff07077812 */ /* 0x000fe200078ec0ff */
[----:B------:R-:W-:Y:S01]  /*3f020*/  UMOV UR14, UR30 ;  /* 0x0000001e000e7c82 */ /* 0x000fe20008000000 */
[----:B------:R-:W-:Y:S02]  /*3f030*/  ULDC.64 UR30, c[0x0][0x228] ;  /* 0x00008a00001e7ab9 */ /* 0x000fe40000000a00 */
[----:B------:R-:W-:Y:S01]  /*3f040*/  @P0 LOP3.LUT R7, R7, 0x20000, RZ, 0xfc, !PT ;  /* 0x0002000007070812 */ /* 0x000fe200078efcff */
[----:B------:R0:W-:Y:S01]  /*3f050*/  STL [R1+0x4d0], R8 ;  /* 0x0004d00801007387 */ /* 0x0001e20000100800 */
[----:B------:R-:W-:Y:S01]  /*3f060*/  ISETP.GE.AND P0, PT, R21, UR11, PT ;  /* 0x0000000b15007c0c */ /* 0x000fe2000bf06270 */
[----:B------:R-:W-:Y:S01]  /*3f070*/  UMOV UR28, UR45 ;  /* 0x0000002d001c7c82 */ /* 0x000fe20008000000 */
[----:B------:R-:W-:Y:S01]  /*3f080*/  LOP3.LUT R7, R7, 0xfffeffff, RZ, 0xc0, !PT ;  /* 0xfffeffff07077812 */ /* 0x000fe200078ec0ff */
[----:B------:R-:W-:Y:S01]  /*3f090*/  ULDC.64 UR10, c[0x0][0x228] ;  /* 0x00008a00000a7ab9 */ /* 0x000fe20000000a00 */
[----:B------:R-:W-:Y:S01]  /*3f0a0*/  ISETP.LT.AND P1, PT, R6, UR30, !P0 ;  /* 0x0000001e06007c0c */ /* 0x000fe2000c721270 */
[----:B0-----:R-:W-:Y:S01]  /*3f0b0*/  VIADD R8, R8, UR35 ;  /* 0x0000002308087c36 */ /* 0x001fe20008000000 */
[----:B------:R-:W-:-:S04]  /*3f0c0*/  ULDC.64 UR34, c[0x0][0x228] ;  /* 0x00008a0000227ab9 */ /* 0x000fc80000000a00 */
[----:B------:R0:W-:Y:S02]  /*3f0d0*/  STL [R1+0x4d4], R8 ;  /* 0x0004d40801007387 */ /* 0x0001e40000100800 */
[----:B0-----:R-:W-:Y:S01]  /*3f0e0*/  VIADD R8, R8, UR36 ;  /* 0x0000002408087c36 */ /* 0x001fe20008000000 */
[----:B------:R-:W-:Y:S01]  /*3f0f0*/  UMOV UR36, UR44 ;  /* 0x0000002c00247c82 */ /* 0x000fe20008000000 */
[----:B------:R-:W-:Y:S02]  /*3f100*/  ULDC.64 UR44, c[0x0][0x228] ;  /* 0x00008a00002c7ab9 */ /* 0x000fe40000000a00 */
[----:B------:R-:W-:Y:S02]  /*3f110*/  ISETP.LT.AND P0, PT, R5, UR44, !P0 ;  /* 0x0000002c05007c0c */ /* 0x000fe4000c701270 */
[----:B------:R-:W-:-:S04]  /*3f120*/  @P1 LOP3.LUT R7, R7, 0x10000, RZ, 0xfc, !PT ;  /* 0x0001000007071812 */ /* 0x000fc800078efcff */
[----:B------:R-:W-:-:S07]  /*3f130*/  LOP3.LUT R7, R7, 0xffff7fff, RZ, 0xc0, !PT ;  /* 0xffff7fff07077812 */ /* 0x000fce00078ec0ff */
        /* <DEDUP_REMOVED lines=11> */
[----:B------:R-:W-:Y:S02]  /*3f1f0*/  UMOV UR22, UR16 ;  /* 0x0000001000167c82 */ /* 0x000fe40008000000 */
[----:B------:R-:W-:Y:S01]  /*3f200*/  ISETP.LT.AND P1, PT, R6, UR12, !P0 ;  /* 0x0000000c06007c0c */ /* 0x000fe2000c721270 */
[----:B------:R-:W-:Y:S01]  /*3f210*/  UMOV UR16, UR40 ;  /* 0x0000002800107c82 */ /* 0x000fe20008000000 */
[----:B------:R-:W-:Y:S01]  /*3f220*/  UMOV UR40, UR20 ;  /* 0x0000001400287c82 */ /* 0x000fe20008000000 */
[----:B------:R-:W-:Y:S01]  /*3f230*/  UMOV UR20, UR59 ;  /* 0x0000003b00147c82 */ /* 0x000fe20008000000 */
[----:B------:R-:W-:Y:S01]  /*3f240*/  UMOV UR30, UR58 ;  /* 0x0000003a001e7c82 */ /* 0x000fe20008000000 */
[----:B------:R-:W-:Y:S01]  /*3f250*/  ULDC.64 UR58, c[0x0][0x228] ;  /* 0x00008a00003a7ab9 */ /* 0x000fe20000000a00 */
[----:B------:R-:W-:-:S02]  /*3f260*/  LOP3.LUT R7, R7, 0xffffefff, RZ, 0xc0, !PT ;  /* 0xffffefff07077812 */ /* 0x000fc400078ec0ff */
[----:B------:R-:W-:Y:S01]  /*3f270*/  ISETP.LT.AND P0, PT, R5, UR58, !P0 ;  /* 0x0000003a05007c0c */ /* 0x000fe2000c701270 */
[----:B------:R0:W-:Y:S04]  /*3f280*/  STL [R1+0x4dc], R8 ;  /* 0x0004dc0801007387 */ /* 0x0001e80000100800 */
[----:B------:R-:W-:-:S04]  /*3f290*/  @P1 LOP3.LUT R7, R7, 0x1000, RZ, 0xfc, !PT ;  /* 0x0000100007071812 */ /* 0x000fc800078efcff */
[----:B------:R-:W-:Y:S01]  /*3f2a0*/  LOP3.LUT R7, R7, 0xfffff7ff, RZ, 0xc0, !PT ;  /* 0xfffff7ff07077812 */ /* 0x000fe200078ec0ff */
[----:B0-----:R-:W-:-:S03]  /*3f2b0*/  VIADD R8, R8, UR37 ;  /* 0x0000002508087c36 */ /* 0x001fc60008000000 */
[----:B------:R-:W-:Y:S01]  /*3f2c0*/  @P0 LOP3.LUT R7, R7, 0x800, RZ, 0xfc, !PT ;  /* 0x0000080007070812 */ /* 0x000fe200078efcff */
[----:B------:R-:W-:Y:S01]  /*3f2d0*/  UMOV UR44, UR43 ;  /* 0x0000002b002c7c82 */ /* 0x000fe20008000000 */
[----:B------:R-:W-:Y:S01]  /*3f2e0*/  ISETP.GE.AND P0, PT, R24, UR31, PT ;  /* 0x0000001f18007c0c */ /* 0x000fe2000bf06270 */
[----:B------:R0:W-:Y:S01]  /*3f2f0*/  STL [R1+0x4e4], R8 ;  /* 0x0004e40801007387 */ /* 0x0001e20000100800 */
[----:B------:R-:W-:Y:S01]  /*3f300*/  UMOV UR58, UR56 ;  /* 0x00000038003a7c82 */ /* 0x000fe20008000000 */
[----:B0-----:R-:W-:Y:S01]  /*3f310*/  VIADD R8, R8, UR42 ;  /* 0x0000002a08087c36 */ /* 0x001fe20008000000 */
[----:B------:R-:W-:Y:S02]  /*3f320*/  ULDC.64 UR42, c[0x0][0x228] ;  /* 0x00008a00002a7ab9 */ /* 0x000fe40000000a00 */
[----:B------:R-:W-:Y:S02]  /*3f330*/  ISETP.LT.AND P1, PT, R6, UR42, !P0 ;  /* 0x0000002a06007c0c */ /* 0x000fe4000c721270 */
[----:B------:R0:W-:Y:S01]  /*3f340*/  STL [R1+0x4ec], R8 ;  /* 0x0004ec0801007387 */ /* 0x0001e20000100800 */
[----:B------:R-:W-:Y:S01]  /*3f350*/  LOP3.LUT R7, R7, 0xfffffbff, RZ, 0xc0, !PT ;  /* 0xfffffbff07077812 */ /* 0x000fe200078ec0ff */
[----:B0-----:R-:W-:Y:S01]  /*3f360*/  VIADD R8, R8, UR48 ;  /* 0x0000003008087c36 */ /* 0x001fe20008000000 */
[----:B------:R-:W-:Y:S01]  /*3f370*/  UMOV UR48, UR57 ;  /* 0x0000003900307c82 */ /* 0x000fe20008000000 */
[----:B------:R-:W-:-:S02]  /*3f380*/  ULDC.64 UR56, c[0x0][0x228] ;  /* 0x00008a0000387ab9 */ /* 0x000fc40000000a00 */
[----:B------:R-:W-:-:S05]  /*3f390*/  ISETP.LT.AND P0, PT, R5, UR56, !P0 ;  /* 0x0000003805007c0c */ /* 0x000fca000c701270 */
[----:B------:R-:W-:-:S04]  /*3f3a0*/  @P1 LOP3.LUT R7, R7, 0x400, RZ, 0xfc, !PT ;  /* 0x0000040007071812 */ /* 0x000fc800078efcff */
[----:B------:R-:W-:Y:S01]  /*3f3b0*/  LOP3.LUT R7, R7, 0xfffffdff, RZ, 0xc0, !PT ;  /* 0xfffffdff07077812 */ /* 0x000fe200078ec0ff */
[----:B------:R-:W-:Y:S01]  /*3f3c0*/  UMOV UR42, UR36 ;  /* 0x00000024002a7c82 */ /* 0x000fe20008000000 */
[----:B------:R-:W-:Y:S02]  /*3f3d0*/  ULDC.64 UR36, c[0x0][0x228] ;  /* 0x00008a0000247ab9 */ /* 0x000fe40000000a00 */
[----:B------:R-:W-:Y:S02]  /*3f3e0*/  @P0 LOP3.LUT R7, R7, 0x200, RZ, 0xfc, !PT ;  /* 0x0000020007070812 */ /* 0x000fe400078efcff */
[----:B------:R-:W-:Y:S01]  /*3f3f0*/  ISETP.GE.AND P0, PT, R25, UR11, PT ;  /* 0x0000000b19007c0c */ /* 0x000fe2000bf06270 */
[----:B------:R-:W-:Y:S01]  /*3f400*/  UMOV UR34, UR30 ;  /* 0x0000001e00227c82 */ /* 0x000fe20008000000 */
[----:B------:R-:W-:Y:S01]  /*3f410*/  ULDC.64 UR30, c[0x0][0x228] ;  /* 0x00008a00001e7ab9 */ /* 0x000fe20000000a00 */
[----:B------:R-:W-:Y:S01]  /*3f420*/  LOP3.LUT R7, R7, 0xfffffeff, RZ, 0xc0, !PT ;  /* 0xfffffeff07077812 */ /* 0x000fe200078ec0ff */
[----:B------:R0:W-:Y:S01]  /*3f430*/  STL [R1+0x4f0], R8 ;  /* 0x0004f00801007387 */ /* 0x0001e20000100800 */
[----:B------:R-:W-:Y:S01]  /*3f440*/  ISETP.LT.AND P1, PT, R6, UR36, !P0 ;  /* 0x0000002406007c0c */ /* 0x000fe2000c721270 */
[----:B------:R-:W-:Y:S01]  /*3f450*/  ULDC.64 UR10, c[0x0][0x228] ;  /* 0x00008a00000a7ab9 */ /* 0x000fe20000000a00 */
[----:B------:R-:W-:-:S11]  /*3f460*/  ISETP.LT.AND P0, PT, R5, UR30, !P0 ;  /* 0x0000001e05007c0c */ /* 0x000fd6000c701270 */
[----:B------:R-:W-:-:S04]  /*3f470*/  @P1 LOP3.LUT R7, R7, 0x100, RZ, 0xfc, !PT ;  /* 0x0000010007071812 */ /* 0x000fc800078efcff */
[----:B------:R-:W-:Y:S01]  /*3f480*/  LOP3.LUT R7, R7, 0xffffff7f, RZ, 0xc0, !PT ;  /* 0xffffff7f07077812 */ /* 0x000fe200078ec0ff */
[----:B0-----:R-:W-:Y:S01]  /*3f490*/  VIADD R8, R8, UR49 ;  /* 0x0000003108087c36 */ /* 0x001fe20008000000 */
[----:B------:R-:W-:Y:S02]  /*3f4a0*/  UMOV UR49, UR44 ;  /* 0x0000002c00317c82 */ /* 0x000fe40008000000 */
[----:B------:R-:W-:Y:S01]  /*3f4b0*/  @P0 LOP3.LUT R7, R7, 0x80, RZ, 0xfc, !PT ;  /* 0x0000008007070812 */ /* 0x000fe200078efcff */
[----:B------:R-:W-:Y:S01]  /*3f4c0*/  UMOV UR44, UR32 ;  /* 0x00000020002c7c82 */ /* 0x000fe20008000000 */
[----:B------:R-:W-:Y:S01]  /*3f4d0*/  ISETP.GE.AND P0, PT, R252, UR13, PT ;  /* 0x0000000dfc007c0c */ /* 0x000fe2000bf06270 */
[----:B------:R-:W-:Y:S01]  /*3f4e0*/  ULDC.64 UR32, c[0x0][0x228] ;  /* 0x00008a0000207ab9 */ /* 0x000fe20000000a00 */
[----:B------:R-:W-:Y:S01]  /*3f4f0*/  LOP3.LUT R7, R7, 0xffffffbf, RZ, 0xc0, !PT ;  /* 0xffffffbf07077812 */ /* 0x000fe200078ec0ff */
[----:B------:R-:W-:Y:S01]  /*3f500*/  UMOV UR56, UR18 ;  /* 0x0000001200387c82 */ /* 0x000fe20008000000 */
[----:B------:R-:W-:Y:S01]  /*3f510*/  ISETP.LT.AND P1, PT, R6, UR32, !P0 ;  /* 0x0000002006007c0c */ /* 0x000fe2000c721270 */
[----:B------:R-:W-:Y:S01]  /*3f520*/  UMOV UR18, UR61 ;  /* 0x0000003d00127c82 */ /* 0x000fe20008000000 */
[----:B------:R-:W-:Y:S01]  /*3f530*/  ISETP.LT.AND P0, PT, R5, UR10, !P0 ;  /* 0x0000000a05007c0c */ /* 0x000fe2000c701270 */
[----:B------:R-:W-:Y:S01]  /*3f540*/  UMOV UR36, UR60 ;  /* 0x0000003c00247c82 */ /* 0x000fe20008000000 */
[----:B------:R-:W-:Y:S01]  /*3f550*/  ULDC.64 UR60, c[0x0][0x228] ;  /* 0x00008a00003c7ab9 */ /* 0x000fe20000000a00 */
[----:B------:R-:W-:Y:S01]  /*3f560*/  ULDC.64 UR12, c[0x0][0x228] ;  /* 0x00008a00000c7ab9 */ /* 0x000fe20000000a00 */
[----:B------:R0:W-:Y:S01]  /*3f570*/  STL [R1+0x4f4], R8 ;  /* 0x0004f40801007387 */ /* 0x0001e20000100800 */
[----:B------:R-:W-:Y:S01]  /*3f580*/  UMOV UR30, UR55 ;  /* 0x00000037001e7c82 */ /* 0x000fe20008000000 */
[----:B------:R-:W-:-:S05]  /*3f590*/  ULDC UR32, c[0x0][0x248] ;  /* 0x0000920000207ab9 */ /* 0x000fca0000000800 */
[----:B------:R-:W-:-:S04]  /*3f5a0*/  @P1 LOP3.LUT R7, R7, 0x40, RZ, 0xfc, !PT ;  /* 0x0000004007071812 */ /* 0x000fc800078efcff */
[----:B------:R-:W-:-:S04]  /*3f5b0*/  LOP3.LUT R7, R7, 0xffffffdf, RZ, 0xc0, !PT ;  /* 0xffffffdf07077812 */ /* 0x000fc800078ec0ff */
[----:B------:R-:W-:Y:S02]  /*3f5c0*/  @P0 LOP3.LUT R7, R7, 0x20, RZ, 0xfc, !PT ;  /* 0x0000002007070812 */ /* 0x000fe400078efcff */
[----:B------:R-:W-:-:S04]  /*3f5d0*/  ISETP.GE.AND P0, PT, R195, UR43, PT ;  /* 0x0000002bc3007c0c */ /* 0x000fc8000bf06270 */
[----:B------:R-:W-:Y:S02]  /*3f5e0*/  ISETP.LT.AND P1, PT, R6, UR60, !P0 ;  /* 0x0000003c06007c0c */ /* 0x000fe4000c721270 */
[----:B------:R-:W-:Y:S02]  /*3f5f0*/  ISETP.LT.AND P0, PT, R5, UR12, !P0 ;  /* 0x0000000c05007c0c */ /* 0x000fe4000c701270 */
[----:B------:R-:W-:-:S09]  /*3f600*/  LOP3.LUT R7, R7, 0xffffffef, RZ, 0xc0, !PT ;  /* 0xffffffef07077812 */ /* 0x000fd200078ec0ff */
[----:B------:R-:W-:-:S04]  /*3f610*/  @P1 LOP3.LUT R7, R7, 0x10, RZ, 0xfc, !PT ;  /* 0x0000001007071812 */ /* 0x000fc800078efcff */
[----:B------:R-:W-:Y:S01]  /*3f620*/  LOP3.LUT R7, R7, 0xfffffffb, RZ, 0xc0, !PT ;  /* 0xfffffffb07077812 */ /* 0x000fe200078ec0ff */
[----:B0-----:R-:W-:Y:S01]  /*3f630*/  VIADD R8, R8, UR52 ;  /* 0x0000003408087c36 */ /* 0x001fe20008000000 */
[----:B------:R-:W-:Y:S01]  /*3f640*/  UMOV UR52, UR54 ;  /* 0x0000003600347c82 */ /* 0x000fe20008000000 */
[----:B------:R-:W-:Y:S01]  /*3f650*/  ULDC.64 UR54, c[0x0][0x228] ;  /* 0x00008a0000367ab9 */ /* 0x000fe20000000a00 */
[----:B------:R-:W-:Y:S02]  /*3f660*/  @P0 LOP3.LUT R7, R7, 0x4, RZ, 0xfc, !PT ;  /* 0x0000000407070812 */ /* 0x000fe400078efcff */
[----:B------:R-:W-:-:S04]  /*3f670*/  ISETP.GE.AND P0, PT, R194, UR37, PT ;  /* 0x00000025c2007c0c */ /* 0x000fc8000bf06270 */
[----:B------:R-:W-:Y:S01]  /*3f680*/  ISETP.LT.AND P1, PT, R6, UR54, !P0 ;  /* 0x0000003606007c0c */ /* 0x000fe2000c721270 */
[----:B------:R0:W-:Y:S01]  /*3f690*/  STL [R1+0x4f8], R8 ;  /* 0x0004f80801007387 */ /* 0x0001e20000100800 */
[----:B------:R-:W-:Y:S01]  /*3f6a0*/  UMOV UR12, UR52 ;  /* 0x00000034000c7c82 */ /* 0x000fe20008000000 */
[----:B0-----:R-:W-:Y:S01]  /*3f6b0*/  VIADD R8, R8, UR53 ;  /* 0x0000003508087c36 */ /* 0x001fe20008000000 */
[----:B------:R-:W-:Y:S02]  /*3f6c0*/  ULDC.64 UR52, c[0x0][0x228] ;  /* 0x00008a0000347ab9 */ /* 0x000fe40000000a00 */
[----:B------:R-:W-:Y:S01]  /*3f6d0*/  ISETP.LT.AND P0, PT, R5, UR52, !P0 ;  /* 0x0000003405007c0c */ /* 0x000fe2000c701270 */
[----:B------:R-:W-:-:S06]  /*3f6e0*/  UMOV UR10, UR49 ;  /* 0x00000031000a7c82 */ /* 0x000fcc0008000000 */
[----:B------:R-:W-:Y:S01]  /*3f6f0*/  @P1 LOP3.LUT R51, R51, 0x1000, RZ, 0xfc, !PT ;  /* 0x0000100033331812 */ /* 0x000fe200078efcff */
[----:B------:R-:W-:Y:S01]  /*3f700*/  UMOV UR54, UR48 ;  /* 0x0000003000367c82 */ /* 0x000fe20008000000 */
[----:B------:R0:W-:Y:S01]  /*3f710*/  STL [R1+0x4fc], R8 ;  /* 0x0004fc0801007387 */ /* 0x0001e20000100800 */
[----:B------:R-:W-:Y:S01]  /*3f720*/  ULDC.64 UR48, c[0x0][0x228] ;  /* 0x00008a0000307ab9 */ /* 0x000fe20000000a00 */
[----:B------:R-:W-:Y:S01]  /*3f730*/  LOP3.LUT R51, R51, 0xfffff7ff, RZ, 0xc0, !PT ;  /* 0xfffff7ff33337812 */ /* 0x000fe200078ec0ff */
[----:B------:R-:W-:Y:S01]  /*3f740*/  UMOV UR60, UR36 ;  /* 0x00000024003c7c82 */ /* 0x000fe20008000000 */
[----:B------:R-:W-:Y:S01]  /*3f750*/  ULDC.64 UR36, c[0x0][0x228] ;  /* 0x00008a0000247ab9 */ /* 0x000fe20000000a00 */
[----:B------:R-:W-:Y:S01]  /*3f760*/  ULDC UR52, c[0x0][0x248] ;  /* 0x0000920000347ab9 */ /* 0x000fe20000000800 */
[----:B------:R-:W-:Y:S02]  /*3f770*/  @P0 LOP3.LUT R51, R51, 0x800, RZ, 0xfc, !PT ;  /* 0x0000080033330812 */ /* 0x000fe400078efcff */
[----:B------:R-:W-:Y:S01]  /*3f780*/  ISETP.GE.AND P0, PT, R193, UR33, PT ;  /* 0x00000021c1007c0c */ /* 0x000fe2000bf06270 */
[----:B0-----:R-:W-:Y:S01]  /*3f790*/  VIADD R8, R8, UR32 ;  /* 0x0000002008087c36 */ /* 0x001fe20008000000 */
[----:B------:R-:W-:Y:S01]  /*3f7a0*/  UMOV UR32, UR42 ;  /* 0x0000002a00207c82 */ /* 0x000fe20008000000 */
[----:B------:R-:W-:Y:S01]  /*3f7b0*/  ULDC UR42, c[0x0][0x248] ;  /* 0x00009200002a7ab9 */ /* 0x000fe20000000800 */
[----:B------:R-:W-:-:S02]  /*3f7c0*/  ISETP.LT.AND P1, PT, R6, UR48, !P0 ;  /* 0x0000003006007c0c */ /* 0x000fc4000c721270 */
[----:B------:R0:W-:Y:S01]  /*3f7d0*/  STL [R1+0x4d8], R8 ;  /* 0x0004d80801007387 */ /* 0x0001e20000100800 */
[----:B------:R-:W-:Y:S01]  /*3f7e0*/  LOP3.LUT R51, R51, 0xfffffeff, RZ, 0xc0, !PT ;  /* 0xfffffeff33337812 */ /* 0x000fe200078ec0ff */
[----:B0-----:R-:W-:Y:S01]  /*3f7f0*/  VIADD R8, R8, UR42 ;  /* 0x0000002a08087c36 */ /* 0x001fe20008000000 */
[----:B------:R-:W-:Y:S02]  /*3f800*/  ULDC.64 UR42, c[0x0][0x228] ;  /* 0x00008a00002a7ab9 */ /* 0x000fe40000000a00 */
[----:B------:R-:W-:-:S06]  /*3f810*/  ISETP.LT.AND P0, PT, R5, UR42, !P0 ;  /* 0x0000002a05007c0c */ /* 0x000fcc000c701270 */
[----:B------:R-:W-:-:S04]  /*3f820*/  @P1 LOP3.LUT R51, R51, 0x100, RZ, 0xfc, !PT ;  /* 0x0000010033331812 */ /* 0x000fc800078efcff */
[----:B------:R-:W-:-:S04]  /*3f830*/  LOP3.LUT R51, R51, 0xffffff7f, RZ, 0xc0, !PT ;  /* 0xffffff7f33337812 */ /* 0x000fc800078ec0ff */
[----:B------:R-:W-:Y:S02]  /*3f840*/  @P0 LOP3.LUT R51, R51, 0x80, RZ, 0xfc, !PT ;  /* 0x0000008033330812 */ /* 0x000fe400078efcff */
[----:B------:R-:W-:Y:S01]  /*3f850*/  ISETP.GE.AND P0, PT, R2, UR61, PT ;  /* 0x0000003d02007c0c */ /* 0x000fe2000bf06270 */
[----:B------:R0:W-:Y:S03]  /*3f860*/  STL [R1+0x4e0], R8 ;  /* 0x0004e00801007387 */ /* 0x0001e60000100800 */
[----:B------:R-:W-:Y:S01]  /*3f870*/  ISETP.LT.AND P1, PT, R6, UR36, !P0 ;  /* 0x0000002406007c0c */ /* 0x000fe2000c721270 */
[----:B0-----:R-:W-:Y:S01]  /*3f880*/  VIADD R8, R8, UR52 ;  /* 0x0000003408087c36 */ /* 0x001fe20008000000 */
[----:B------:R-:W-:Y:S01]  /*3f890*/  UMOV UR52, UR12 ;  /* 0x0000000c00347c82 */ /* 0x000fe20008000000 */
[----:B------:R-:W-:Y:S01]  /*3f8a0*/  UMOV UR12, UR32 ;  /* 0x00000020000c7c82 */ /* 0x000fe20008000000 */
[----:B------:R-:W-:Y:S01]  /*3f8b0*/  ULDC.64 UR32, c[0x0][0x228] ;  /* 0x00008a0000207ab9 */ /* 0x000fe20000000a00 */
[----:B------:R-:W-:-:S02]  /*3f8c0*/  LOP3.LUT R51, R51, 0xffffffef, RZ, 0xc0, !PT ;  /* 0xffffffef33337812 */ /* 0x000fc400078ec0ff */
[----:B------:R-:W-:-:S06]  /*3f8d0*/  ISETP.LT.AND P0, PT, R5, UR32, !P0 ;  /* 0x0000002005007c0c */ /* 0x000fcc000c701270 */
[----:B------:R-:W-:Y:S01]  /*3f8e0*/  @P1 LOP3.LUT R51, R51, 0x10, RZ, 0xfc, !PT ;  /* 0x0000001033331812 */ /* 0x000fe200078efcff */
[----:B------:R-:W-:-:S03]  /*3f8f0*/  VIADD R2, R4, 0x132 ;  /* 0x0000013204027836 */ /* 0x000fc60000000000 */
[----:B------:R-:W-:Y:S01]  /*3f900*/  LOP3.LUT R51, R51, 0xfffffff7, RZ, 0xc0, !PT ;  /* 0xfffffff733337812 */ /* 0x000fe200078ec0ff */
[----:B------:R-:W-:Y:S01]  /*3f910*/  UMOV UR32, UR5 ;  /* 0x0000000500207c82 */ /* 0x000fe20008000000 */
[----:B------:R-:W-:Y:S01]  /*3f920*/  UMOV UR42, UR54 ;  /* 0x00000036002a7c82 */ /* 0x000fe20008000000 */
[----:B------:R-:W-:Y:S01]  /*3f930*/  UMOV UR54, UR60 ;  /* 0x0000003c00367c82 */ /* 0x000fe20008000000 */
[----:B------:R-:W-:Y:S01]  /*3f940*/  ULDC.64 UR60, c[0x0][0x228] ;  /* 0x00008a00003c7ab9 */ /* 0x000fe20000000a00 */
[----:B------:R-:W-:Y:S01]  /*3f950*/  ULDC UR5, c[0x0][0x228] ;  /* 0x00008a0000057ab9 */ /* 0x000fe20000000800 */
[----:B------:R-:W-:Y:S02]  /*3f960*/  @P0 LOP3.LUT R51, R51, 0x8, RZ, 0xfc, !PT ;  /* 0x0000000833330812 */ /* 0x000fe400078efcff */
[----:B------:R-:W-:-:S04]  /*3f970*/  ISETP.GE.AND P0, PT, R2, UR32, PT ;  /* 0x0000002002007c0c */ /* 0x000fc8000bf06270 */
[----:B------:R-:W-:Y:S02]  /*3f980*/  ISETP.LT.AND P1, PT, R6, UR60, !P0 ;  /* 0x0000003c06007c0c */ /* 0x000fe4000c721270 */
[----:B------:R-:W-:Y:S02]  /*3f990*/  ISETP.LT.AND P0, PT, R5, UR5, !P0 ;  /* 0x0000000505007c0c */ /* 0x000fe4000c701270 */
[----:B------:R-:W-:Y:S01]  /*3f9a0*/  LOP3.LUT R7, R7, 0xfffffff7, RZ, 0xc0, !PT ;  /* 0xfffffff707077812 */ /* 0x000fe200078ec0ff */
[----:B------:R-:W-:Y:S01]  /*3f9b0*/  UMOV UR36, UR6 ;  /* 0x0000000600247c82 */ /* 0x000fe20008000000 */
[----:B------:R-:W-:Y:S01]  /*3f9c0*/  ULDC UR6, c[0x0][0x248] ;  /* 0x0000920000067ab9 */ /* 0x000fe20000000800 */
[----:B------:R0:W-:Y:S01]  /*3f9d0*/  STL [R1+0x4e8], R8 ;  /* 0x0004e80801007387 */ /* 0x0001e20000100800 */
[----:B------:R-:W-:Y:S01]  /*3f9e0*/  VIADD R2, R4, 0x130 ;  /* 0x0000013004027836 */ /* 0x000fe20000000000 */
[----:B------:R-:W-:Y:S01]  /*3f9f0*/  UMOV UR48, UR10 ;  /* 0x0000000a00307c82 */ /* 0x000fe20008000000 */
[----:B------:R-:W-:-:S03]  /*3fa00*/  ULDC UR5, c[0x0][0x228] ;  /* 0x00008a0000057ab9 */ /* 0x000fc60000000800 */
[----:B------:R-:W-:Y:S01]  /*3fa10*/  @P1 LOP3.LUT R7, R7, 0x8, RZ, 0xfc, !PT ;  /* 0x0000000807071812 */ /* 0x000fe200078efcff */
[----:B------:R-:W-:Y:S01]  /*3fa20*/  UMOV UR32, UR36 ;  /* 0x0000002400207c82 */ /* 0x000fe20008000000 */
[----:B------:R-:W-:Y:S02]  /*3fa30*/  ULDC UR10, c[0x0][0x248] ;  /* 0x00009200000a7ab9 */ /* 0x000fe40000000800 */
[----:B------:R-:W-:Y:S01]  /*3fa40*/  LOP3.LUT R7, R7, 0xfffffffd, RZ, 0xc0, !PT ;  /* 0xfffffffd07077812 */ /* 0x000fe200078ec0ff */
[----:B0-----:R-:W-:Y:S01]  /*3fa50*/  VIADD R8, R8, UR6 ;  /* 0x0000000608087c36 */ /* 0x001fe20008000000 */
[----:B------:R-:W-:Y:S01]  /*3fa60*/  UMOV UR36, UR42 ;  /* 0x0000002a00247c82 */ /* 0x000fe20008000000 */
[----:B------:R-:W-:Y:S01]  /*3fa70*/  ULDC UR6, c[0x0][0x248] ;  /* 0x0000920000067ab9 */ /* 0x000fe20000000800 */
[----:B------:R-:W-:Y:S02]  /*3fa80*/  @P0 LOP3.LUT R7, R7, 0x2, RZ, 0xfc, !PT ;  /* 0x0000000207070812 */ /* 0x000fe400078efcff */
[----:B------:R-:W-:Y:S01]  /*3fa90*/  ISETP.GE.AND P0, PT, R2, UR32, PT ;  /* 0x0000002002007c0c */ /* 0x000fe2000bf06270 */
[----:B------:R0:W-:Y:S03]  /*3faa0*/  STL [R1+0x500], R8 ;  /* 0x0005000801007387 */ /* 0x0001e60000100800 */
[----:B------:R-:W-:Y:S01]  /*3fab0*/  ISETP.LT.AND P1, PT, R6, UR5, !P0 ;  /* 0x0000000506007c0c */ /* 0x000fe2000c721270 */
[----:B------:R-:W-:Y:S01]  /*3fac0*/  VIADD R2, R4, 0x12e ;  /* 0x0000012e04027836 */ /* 0x000fe20000000000 */
[----:B------:R-:W-:Y:S01]  /*3fad0*/  UMOV UR42, UR48 ;  /* 0x00000030002a7c82 */ /* 0x000fe20008000000 */
[----:B0-----:R-:W-:Y:S01]  /*3fae0*/  VIADD R8, R8, UR10 ;  /* 0x0000000a08087c36 */ /* 0x001fe20008000000 */
[----:B------:R-:W-:Y:S01]  /*3faf0*/  ULDC UR10, c[0x0][0x228] ;  /* 0x00008a00000a7ab9 */ /* 0x000fe20000000800 */
[----:B------:R-:W-:Y:S01]  /*3fb00*/  UMOV UR32, UR36 ;  /* 0x0000002400207c82 */ /* 0x000fe20008000000 */
[----:B------:R-:W-:Y:S01]  /*3fb10*/  ISETP.LT.AND P0, PT, R5, UR10, !P0 ;  /* 0x0000000a05007c0c */ /* 0x000fe2000c701270 */
[----:B------:R-:W-:Y:S01]  /*3fb20*/  UMOV UR48, UR12 ;  /* 0x0000000c00307c82 */ /* 0x000fe20008000000 */
[----:B------:R-:W-:Y:S01]  /*3fb30*/  UMOV UR12, UR30 ;  /* 0x0000001e000c7c82 */ /* 0x000fe20008000000 */
[----:B------:R-:W-:Y:S01]  /*3fb40*/  UMOV UR30, UR56 ;  /* 0x00000038001e7c82 */ /* 0x000fe20008000000 */
[----:B------:R-:W-:Y:S01]  /*3fb50*/  LOP3.LUT R7, R7, 0xfffffffe, RZ, 0xc0, !PT ;  /* 0xfffffffe07077812 */ /* 0x000fe200078ec0ff */
[----:B------:R-:W-:Y:S01]  /*3fb60*/  UMOV UR56, UR44 ;  /* 0x0000002c00387c82 */ /* 0x000fe20008000000 */
[----:B------:R-:W-:Y:S01]  /*3fb70*/  UMOV UR44, UR14 ;  /* 0x0000000e002c7c82 */ /* 0x000fe20008000000 */
[----:B------:R-:W-:Y:S01]  /*3fb80*/  ULDC UR14, c[0x0][0x228] ;  /* 0x00008a00000e7ab9 */ /* 0x000fe20000000800 */
[----:B------:R-:W-:Y:S01]  /*3fb90*/  @P1 LOP3.LUT R7, R7, 0x1, RZ, 0xfc, !PT ;  /* 0x0000000107071812 */ /* 0x000fe200078efcff */
[----:B------:R-:W-:Y:S01]  /*3fba0*/  ULDC UR5, c[0x0][0x228] ;  /* 0x00008a0000057ab9 */ /* 0x000fe20000000800 */
[----:B------:R0:W-:Y:S01]  /*3fbb0*/  STL [R1+0x504], R8 ;  /* 0x0005040801007387 */ /* 0x0001e20000100800 */
[----:B------:R-:W-:-:S02]  /*3fbc0*/  ULDC UR10, c[0x0][0x248] ;  /* 0x00009200000a7ab9 */ /* 0x000fc40000000800 */
[----:B------:R-:W-:Y:S02]  /*3fbd0*/  @P0 LOP3.LUT R48, R48, 0x80000000, RZ, 0xfc, !PT ;  /* 0x8000000030300812 */ /* 0x000fe400078efcff */
[----:B------:R-:W-:-:S04]  /*3fbe0*/  ISETP.GE.AND P0, PT, R2, UR32, PT ;  /* 0x0000002002007c0c */ /* 0x000fc8000bf06270 */
[----:B------:R-:W-:Y:S02]  /*3fbf0*/  ISETP.LT.AND P1, PT, R6, UR14, !P0 ;  /* 0x0000000e06007c0c */ /* 0x000fe4000c721270 */
[----:B------:R-:W-:Y:S01]  /*3fc00*/  LOP3.LUT R48, R48, 0xbfffffff, RZ, 0xc0, !PT ;  /* 0xbfffffff30307812 */ /* 0x000fe200078ec0ff */
[----:B0-----:R-:W-:Y:S01]  /*3fc10*/  VIADD R8, R8, UR6 ;  /* 0x0000000608087c36 */ /* 0x001fe20008000000 */
[----:B------:R-:W-:Y:S01]  /*3fc20*/  ISETP.LT.AND P0, PT, R5, UR5, !P0 ;  /* 0x0000000505007c0c */ /* 0x000fe2000c701270 */
[----:B------:R-:W-:Y:S01]  /*3fc30*/  ULDC UR6, c[0x0][0x248] ;  /* 0x0000920000067ab9 */ /* 0x000fe20000000800 */
[----:B------:R-:W-:Y:S01]  /*3fc40*/  VIADD R2, R4, 0x12c ;  /* 0x0000012c04027836 */ /* 0x000fe20000000000 */
[----:B------:R-:W-:Y:S01]  /*3fc50*/  UMOV UR36, UR42 ;  /* 0x0000002a00247c82 */ /* 0x000fe20008000000 */
[----:B------:R0:W-:Y:S01]  /*3fc60*/  STL [R1+0x508], R8 ;  /* 0x0005080801007387 */ /* 0x0001e20000100800 */
[----:B------:R-:W-:Y:S01]  /*3fc70*/  ULDC UR5, c[0x0][0x228] ;  /* 0x00008a0000057ab9 */ /* 0x000fe20000000800 */
[----:B------:R-:W-:Y:S01]  /*3fc80*/  UMOV UR60, UR16 ;  /* 0x00000010003c7c82 */ /* 0x000fe20008000000 */
[----:B------:R-:W-:-:S02]  /*3fc90*/  ULDC UR14, c[0x0][0x248] ;  /* 0x00009200000e7ab9 */ /* 0x000fc40000000800 */
[----:B------:R-:W-:Y:S01]  /*3fca0*/  @P1 LOP3.LUT R48, R48, 0x40000000, RZ, 0xfc, !PT ;  /* 0x4000000030301812 */ /* 0x000fe200078efcff */
[----:B------:R-:W-:Y:S01]  /*3fcb0*/  UMOV UR42, UR12 ;  /* 0x0000000c002a7c82 */ /* 0x000fe20008000000 */
[----:B------:R-:W-:Y:S01]  /*3fcc0*/  UMOV UR32, UR36 ;  /* 0x0000002400207c82 */ /* 0x000fe20008000000 */
[----:B------:R-:W-:Y:S01]  /*3fcd0*/  ULDC UR16, c[0x0][0x248] ;  /* 0x0000920000107ab9 */ /* 0x000fe20000000800 */
[----:B------:R-:W-:Y:S01]  /*3fce0*/  LOP3.LUT R48, R48, 0xdfffffff, RZ, 0xc0, !PT ;  /* 0xdfffffff30307812 */ /* 0x000fe200078ec0ff */
[----:B0-----:R-:W-:Y:S01]  /*3fcf0*/  VIADD R8, R8, UR6 ;  /* 0x0000000608087c36 */ /* 0x001fe20008000000 */
[----:B------:R-:W-:Y:S01]  /*3fd00*/  ULDC UR6, c[0x0][0x248] ;  /* 0x0000920000067ab9 */ /* 0x000fe20000000800 */
[----:B------:R-:W-:Y:S01]  /*3fd10*/  ULDC UR12, c[0x0][0x248] ;  /* 0x00009200000c7ab9 */ /* 0x000fe20000000800 */
[----:B------:R-:W-:Y:S02]  /*3fd20*/  @P0 LOP3.LUT R48, R48, 0x20000000, RZ, 0xfc, !PT ;  /* 0x2000000030300812 */ /* 0x000fe400078efcff */
[----:B------:R0:W-:Y:S01]  /*3fd30*/  STL [R1+0x50c], R8 ;  /* 0x00050c0801007387 */ /* 0x0001e20000100800 */
[----:B------:R-:W-:Y:S01]  /*3fd40*/  ISETP.GE.AND P0, PT, R2, UR61, PT ;  /* 0x0000003d02007c0c */ /* 0x000fe2000bf06270 */
[----:B0-----:R-:W-:Y:S01]  /*3fd50*/  VIADD R8, R8, UR6 ;  /* 0x0000000608087c36 */ /* 0x001fe20008000000 */
[----:B------:R-:W-:-:S02]  /*3fd60*/  ULDC UR6, c[0x0][0x228] ;  /* 0x00008a0000067ab9 */ /* 0x000fc40000000800 */
[----:B------:R-:W-:Y:S02]  /*3fd70*/  ISETP.LT.AND P1, PT, R6, UR6, !P0 ;  /* 0x0000000606007c0c */ /* 0x000fe4000c721270 */
[----:B------:R-:W-:Y:S01]  /*3fd80*/  LOP3.LUT R48, R48, 0xefffffff, RZ, 0xc0, !PT ;  /* 0xefffffff30307812 */ /* 0x000fe200078ec0ff */
[----:B------:R0:W-:Y:S01]  /*3fd90*/  STL [R1+0x510], R8 ;  /* 0x0005100801007387 */ /* 0x0001e20000100800 */
[----:B------:R-:W-:Y:S01]  /*3fda0*/  VIADD R2, R4, 0x12a ;  /* 0x0000012a04027836 */ /* 0x000fe20000000000 */
[----:B------:R-:W-:Y:S01]  /*3fdb0*/  UMOV UR36, UR42 ;  /* 0x0000002a00247c82 */ /* 0x000fe20008000000 */
[----:B------:R-:W-:Y:S01]  /*3fdc0*/  ULDC UR6, c[0x0][0x228] ;  /* 0x00008a0000067ab9 */ /* 0x000fe20000000800 */
[----:B0-----:R-:W-:Y:S01]  /*3fdd0*/  VIADD R8, R8, UR10 ;  /* 0x0000000a08087c36 */ /* 0x001fe20008000000 */
[----:B------:R-:W-:Y:S02]  /*3fde0*/  ULDC UR10, c[0x0][0x228] ;  /* 0x00008a00000a7ab9 */ /* 0x000fe40000000800 */
[----:B------:R-:W-:-:S03]  /*3fdf0*/  ISETP.LT.AND P0, PT, R5, UR10, !P0 ;  /* 0x0000000a05007c0c */ /* 0x000fc6000c701270 */
[----:B------:R-:W-:Y:S01]  /*3fe00*/  @P1 LOP3.LUT R48, R48, 0x10000000, RZ, 0xfc, !PT ;  /* 0x1000000030301812 */ /* 0x000fe200078efcff */
[----:B------:R-:W-:Y:S01]  /*3fe10*/  UMOV UR42, UR18 ;  /* 0x00000012002a7c82 */ /* 0x000fe20008000000 */
[----:B------:R-:W-:Y:S01]  /*3fe20*/  ULDC UR18, c[0x0][0x228] ;  /* 0x00008a0000127ab9 */ /* 0x000fe20000000800 */
[----:B------:R0:W-:Y:S01]  /*3fe30*/  STL [R1+0x514], R8 ;  /* 0x0005140801007387 */ /* 0x0001e20000100800 */
[----:B------:R-:W-:Y:S01]  /*3fe40*/  LOP3.LUT R48, R48, 0xf7ffffff, RZ, 0xc0, !PT ;  /* 0xf7ffffff30307812 */ /* 0x000fe200078ec0ff */
[----:B------:R-:W-:-:S05]  /*3fe50*/  ULDC UR10, c[0x0][0x228] ;  /* 0x00008a00000a7ab9 */ /* 0x000fca0000000800 */
[----:B------:R-:W-:Y:S02]  /*3fe60*/  @P0 LOP3.LUT R48, R48, 0x8000000, RZ, 0xfc, !PT ;  /* 0x0800000030300812 */ /* 0x000fe400078efcff */
[----:B------:R-:W-:-:S04]  /*3fe70*/  ISETP.GE.AND P0, PT, R2, UR36, PT ;  /* 0x0000002402007c0c */ /* 0x000fc8000bf06270 */
[----:B------:R-:W-:Y:S02]  /*3fe80*/  ISETP.LT.AND P1, PT, R6, UR18, !P0 ;  /* 0x0000001206007c0c */ /* 0x000fe4000c721270 */
[----:B------:R-:W-:Y:S01]  /*3fe90*/  LOP3.LUT R48, R48, 0xfbffffff, RZ, 0xc0, !PT ;  /* 0xfbffffff30307812 */ /* 0x000fe200078ec0ff */
[----:B0-----:R-:W-:Y:S01]  /*3fea0*/  VIADD R8, R8, UR12 ;  /* 0x0000000c08087c36 */ /* 0x001fe20008000000 */
[----:B------:R-:W-:Y:S01]  /*3feb0*/  ISETP.LT.AND P0, PT, R5, UR5, !P0 ;  /* 0x0000000505007c0c */ /* 0x000fe2000c701270 */
[----:B------:R-:W-:Y:S01]  /*3fec0*/  VIADD R2, R4, 0x128 ;  /* 0x0000012804027836 */ /* 0x000fe20000000000 */
[----:B------:R-:W-:Y:S01]  /*3fed0*/  ULDC UR12, c[0x0][0x248] ;  /* 0x00009200000c7ab9 */ /* 0x000fe20000000800 */
[----:B------:R-:W-:Y:S01]  /*3fee0*/  UMOV UR36, UR26 ;  /* 0x0000001a00247c82 */ /* 0x000fe20008000000 */
[----:B------:R-:W-:-:S05]  /*3fef0*/  ULDC UR18, c[0x0][0x248] ;  /* 0x0000920000127ab9 */ /* 0x000fca0000000800 */
[----:B------:R-:W-:Y:S01]  /*3ff00*/  @P1 LOP3.LUT R48, R48, 0x4000000, RZ, 0xfc, !PT ;  /* 0x0400000030301812 */ /* 0x000fe200078efcff */
[----:B------:R0:W-:Y:S01]  /*3ff10*/  STL [R1+0x518], R8 ;  /* 0x0005180801007387 */ /* 0x0001e20000100800 */
[----:B------:R-:W-:Y:S01]  /*3ff20*/  ULDC UR5, c[0x0][0x228] ;  /* 0x00008a0000057ab9 */ /* 0x000fe20000000800 */
[----:B------:R-:W-:Y:S01]  /*3ff30*/  ULDC UR26, c[0x0][0x228] ;  /* 0x00008a00001a7ab9 */ /* 0x000fe20000000800 */
[----:B------:R-:W-:-:S04]  /*3ff40*/  LOP3.LUT R48, R48, 0xfdffffff, RZ, 0xc0, !PT ;  /* 0xfdffffff30307812 */ /* 0x000fc800078ec0ff */
[----:B------:R-:W-:Y:S02]  /*3ff50*/  @P0 LOP3.LUT R48, R48, 0x2000000, RZ, 0xfc, !PT ;  /* 0x0200000030300812 */ /* 0x000fe400078efcff */
[----:B------:R-:W-:Y:S01]  /*3ff60*/  ISETP.GE.AND P0, PT, R2, UR60, PT ;  /* 0x0000003c02007c0c */ /* 0x000fe2000bf06270 */
[----:B0-----:R-:W-:Y:S01]  /*3ff70*/  VIADD R8, R8, UR12 ;  /* 0x0000000c08087c36 */ /* 0x001fe20008000000 */
[----:B------:R-:W-:Y:S02]  /*3ff80*/  ULDC UR12, c[0x0][0x228] ;  /* 0x00008a00000c7ab9 */ /* 0x000fe40000000800 */
[----:B------:R-:W-:Y:S02]  /*3ff90*/  ISETP.LT.AND P1, PT, R6, UR12, !P0 ;  /* 0x0000000c06007c0c */ /* 0x000fe4000c721270 */
[----:B------:R-:W-:Y:S01]  /*3ffa0*/  LOP3.LUT R48, R48, 0xfeffffff, RZ, 0xc0, !PT ;  /* 0xfeffffff30307812 */ /* 0x000fe200078ec0ff */
[----:B------:R-:W-:Y:S01]  /*3ffb0*/  VIADD R2, R4, 0x126 ;  /* 0x0000012604027836 */ /* 0x000fe20000000000 */
[----:B------:R-:W-:Y:S01]  /*3ffc0*/  ISETP.LT.AND P0, PT, R5, UR6, !P0 ;  /* 0x0000000605007c0c */ /* 0x000fe2000c701270 */
[----:B------:R0:W-:Y:S01]  /*3ffd0*/  STL [R1+0x51c], R8 ;  /* 0x00051c0801007387 */ /* 0x0001e20000100800 */
[----:B------:R-:W-:Y:S01]  /*3ffe0*/  UMOV UR60, UR52 ;  /* 0x00000034003c7c82 */ /* 0x000fe20008000000 */
[----:B------:R-:W-:Y:S01]  /*3fff0*/  ULDC UR6, c[0x0][0x228] ;  /* 0x00008a0000067ab9 */ /* 0x000fe20000000800 */
[----:B------:R-:W-:-:S05]  /*40000*/  ULDC UR12, c[0x0][0x228] ;  /* 0x00008a00000c7ab9 */ /* 0x000fca0000000800 */
[----:B------:R-:W-:-:S04]  /*40010*/  @P1 LOP3.LUT R48, R48, 0x1000000, RZ, 0xfc, !PT ;  /* 0x0100000030301812 */ /* 0x000fc800078efcff */
[----:B------:R-:W-:-:S04]  /*40020*/  LOP3.LUT R48, R48, 0xff7fffff, RZ, 0xc0, !PT ;  /* 0xff7fffff30307812 */ /* 0x000fc800078ec0ff */
[----:B------:R-:W-:Y:S02]  /*40030*/  @P0 LOP3.LUT R48, R48, 0x800000, RZ, 0xfc, !PT ;  /* 0x0080000030300812 */ /* 0x000fe400078efcff */
[----:B------:R-:W-:Y:S01]  /*40040*/  ISETP.GE.AND P0, PT, R2, UR36, PT ;  /* 0x0000002402007c0c */ /* 0x000fe2000bf06270 */
[----:B0-----:R-:W-:Y:S01]  /*40050*/  VIADD R8, R8, UR14 ;  /* 0x0000000e08087c36 */ /* 0x001fe20008000000 */
[----:B------:R-:W-:Y:S02]  /*40060*/  ULDC UR14, c[0x0][0x248] ;  /* 0x00009200000e7ab9 */ /* 0x000fe40000000800 */
[----:B------:R-:W-:Y:S02]  /*40070*/  ISETP.LT.AND P1, PT, R6, UR10, !P0 ;  /* 0x0000000a06007c0c */ /* 0x000fe4000c721270 */
[----:B------:R-:W-:Y:S01]  /*40080*/  LOP3.LUT R48, R48, 0xffbfffff, RZ, 0xc0, !PT ;  /* 0xffbfffff30307812 */ /* 0x000fe200078ec0ff */
[----:B------:R0:W-:Y:S01]  /*40090*/  STL [R1+0x520], R8 ;  /* 0x0005200801007387 */ /* 0x0001e20000100800 */
[----:B------:R-:W-:Y:S01]  /*400a0*/  VIADD R2, R4, 0x124 ;  /* 0x0000012404027836 */ /* 0x000fe20000000000 */
[----:B------:R-:W-:Y:S01]  /*400b0*/  UMOV UR36, UR22 ;  /* 0x0000001600247c82 */ /* 0x000fe20008000000 */
[----:B------:R-:W-:Y:S01]  /*400c0*/  ULDC UR10, c[0x0][0x228] ;  /* 0x00008a00000a7ab9 */ /* 0x000fe20000000800 */
[----:B------:R-:W-:Y:S01]  /*400d0*/  UMOV UR52, UR20 ;  /* 0x0000001400347c82 */ /* 0x000fe20008000000 */
[----:B------:R-:W-:Y:S01]  /*400e0*/  ULDC UR20, c[0x0][0x248] ;  /* 0x0000920000147ab9 */ /* 0x000fe20000000800 */
[----:B------:R-:W-:Y:S01]  /*400f0*/  ULDC UR22, c[0x0][0x248] ;  /* 0x0000920000167ab9 */ /* 0x000fe20000000800 */
[----:B0-----:R-:W-:Y:S01]  /*40100*/  VIADD R8, R8, UR14 ;  /* 0x0000000e08087c36 */ /* 0x001fe20008000000 */
[----:B------:R-:W-:-:S02]  /*40110*/  ULDC UR14, c[0x0][0x228] ;  /* 0x00008a00000e7ab9 */ /* 0x000fc40000000800 */
[----:B------:R-:W-:Y:S01]  /*40120*/  ISETP.LT.AND P0, PT, R5, UR14, !P0 ;  /* 0x0000000e05007c0c */ /* 0x000fe2000c701270 */
[----:B------:R-:W-:Y:S01]  /*40130*/  ULDC UR14, c[0x0][0x228] ;  /* 0x00008a00000e7ab9 */ /* 0x000fe20000000800 */
[----:B------:R-:W-:-:S04]  /*40140*/  @P1 LOP3.LUT R48, R48, 0x400000, RZ, 0xfc, !PT ;  /* 0x0040000030301812 */ /* 0x000fc800078efcff */
[----:B------:R-:W-:-:S07]  /*40150*/  LOP3.LUT R48, R48, 0xffdfffff, RZ, 0xc0, !PT ;  /* 0xffdfffff30307812 */ /* 0x000fce00078ec0ff */
[----:B------:R-:W-:Y:S02]  /*40160*/  @P0 LOP3.LUT R48, R48, 0x200000, RZ, 0xfc, !PT ;  /* 0x0020000030300812 */ /* 0x000fe400078efcff */
[----:B------:R-:W-:-:S04]  /*40170*/  ISETP.GE.AND P0, PT, R2, UR60, PT ;  /* 0x0000003c02007c0c */ /* 0x000fc8000bf06270 */
[----:B------:R-:W-:Y:S01]  /*40180*/  ISETP.LT.AND P1, PT, R6, UR5, !P0 ;  /* 0x0000000506007c0c */ /* 0x000fe2000c721270 */
[----:B------:R0:W-:Y:S01]  /*40190*/  STL [R1+0x524], R8 ;  /* 0x0005240801007387 */ /* 0x0001e20000100800 */
[----:B------:R-:W-:Y:S01]  /*401a0*/  LOP3.LUT R48, R48, 0xffefffff, RZ, 0xc0, !PT ;  /* 0xffefffff30307812 */ /* 0x000fe200078ec0ff */
[----:B------:R-:W-:Y:S01]  /*401b0*/  VIADD R2, R4, 0x122 ;  /* 0x0000012204027836 */ /* 0x000fe20000000000 */
[----:B------:R-:W-:Y:S01]  /*401c0*/  UMOV UR60, UR48 ;  /* 0x00000030003c7c82 */ /* 0x000fe20008000000 */
[----:B------:R-:W-:Y:S01]  /*401d0*/  ULDC UR5, c[0x0][0x228] ;  /* 0x00008a0000057ab9 */ /* 0x000fe20000000800 */
[----:B0-----:R-:W-:Y:S01]  /*401e0*/  VIADD R8, R8, UR16 ;  /* 0x0000001008087c36 */ /* 0x001fe20008000000 */
[----:B------:R-:W-:Y:S02]  /*401f0*/  ULDC UR16, c[0x0][0x228] ;  /* 0x00008a0000107ab9 */ /* 0x000fe40000000800 */
[----:B------:R-:W-:Y:S01]  /*40200*/  ISETP.LT.AND P0, PT, R5, UR16, !P0 ;  /* 0x0000001005007c0c */ /* 0x000fe2000c701270 */
[----:B------:R-:W-:-:S03]  /*40210*/  ULDC UR16, c[0x0][0x228] ;  /* 0x00008a0000107ab9 */ /* 0x000fc60000000800 */
[----:B------:R-:W-:-:S04]  /*40220*/  @P1 LOP3.LUT R48, R48, 0x100000, RZ, 0xfc, !PT ;  /* 0x0010000030301812 */ /* 0x000fc800078efcff */
[----:B------:R-:W-:-:S05]  /*40230*/  LOP3.LUT R48, R48, 0xfff7ffff, RZ, 0xc0, !PT ;  /* 0xfff7ffff30307812 */ /* 0x000fca00078ec0ff */
[----:B------:R-:W-:Y:S02]  /*40240*/  @P0 LOP3.LUT R48, R48, 0x80000, RZ, 0xfc, !PT ;  /* 0x0008000030300812 */ /* 0x000fe400078efcff */
[----:B------:R-:W-:Y:S02]  /*40250*/  ISETP.GE.AND P0, PT, R2, UR36, PT ;  /* 0x0000002402007c0c */ /* 0x000fe4000bf06270 */
[----:B------:R-:W-:Y:S01]  /*40260*/  LOP3.LUT R48, R48, 0xfffbffff, RZ, 0xc0, !PT ;  /* 0xfffbffff30307812 */ /* 0x000fe200078ec0ff */
[----:B------:R-:W-:Y:S01]  /*40270*/  VIADD R2, R4, 0x120 ;  /* 0x0000012004027836 */ /* 0x000fe20000000000 */
[----:B------:R-:W-:Y:S01]  /*40280*/  ISETP.LT.AND P1, PT, R6, UR26, !P0 ;  /* 0x0000001a06007c0c */ /* 0x000fe2000c721270 */
[----:B------:R0:W-:Y:S01]  /*40290*/  STL [R1+0x528], R8 ;  /* 0x0005280801007387 */ /* 0x0001e20000100800 */
[----:B------:R-:W-:Y:S01]  /*402a0*/  ISETP.LT.AND P0, PT, R5, UR6, !P0 ;  /* 0x0000000605007c0c */ /* 0x000fe2000c701270 */
[----:B------:R-:W-:Y:S01]  /*402b0*/  ULDC UR6, c[0x0][0x228] ;  /* 0x00008a0000067ab9 */ /* 0x000fe20000000800 */
[----:B------:R-:W-:Y:S01]  /*402c0*/  UMOV UR48, UR58 ;  /* 0x0000003a00307c82 */ /* 0x000fe20008000000 */
[----:B------:R-:W-:Y:S01]  /*402d0*/  ULDC UR36, c[0x0][0x228] ;  /* 0x00008a0000247ab9 */ /* 0x000fe20000000800 */
[----:B------:R-:W-:-:S07]  /*402e0*/  ULDC UR26, c[0x0][0x248] ;  /* 0x00009200001a7ab9 */ /* 0x000fce0000000800 */
[----:B------:R-:W-:Y:S01]  /*402f0*/  @P1 LOP3.LUT R48, R48, 0x40000, RZ, 0xfc, !PT ;  /* 0x0004000030301812 */ /* 0x000fe200078efcff */
[----:B0-----:R-:W-:Y:S01]  /*40300*/  VIADD R8, R8, UR18 ;  /* 0x0000001208087c36 */ /* 0x001fe20008000000 */
[----:B------:R-:W-:Y:S02]  /*40310*/  ULDC UR18, c[0x0][0x248] ;  /* 0x0000920000127ab9 */ /* 0x000fe40000000800 */
[----:B------:R-:W-:-:S04]  /*40320*/  LOP3.LUT R48, R48, 0xfffdffff, RZ, 0xc0, !PT ;  /* 0xfffdffff30307812 */ /* 0x000fc800078ec0ff */
[----:B------:R-:W-:Y:S02]  /*40330*/  @P0 LOP3.LUT R48, R48, 0x20000, RZ, 0xfc, !PT ;  /* 0x0002000030300812 */ /* 0x000fe400078efcff */
[----:B------:R-:W-:Y:S01]  /*40340*/  ISETP.GE.AND P0, PT, R2, UR60, PT ;  /* 0x0000003c02007c0c */ /* 0x000fe2000bf06270 */
[----:B------:R0:W-:Y:S03]  /*40350*/  STL [R1+0x52c], R8 ;  /* 0x00052c0801007387 */ /* 0x0001e60000100800 */
[----:B------:R-:W-:Y:S02]  /*40360*/  ISETP.LT.AND P1, PT, R6, UR12, !P0 ;  /* 0x0000000c06007c0c */ /* 0x000fe4000c721270 */
[----:B------:R-:W-:Y:S01]  /*40370*/  LOP3.LUT R48, R48, 0xfffeffff, RZ, 0xc0, !PT ;  /* 0xfffeffff30307812 */ /* 0x000fe200078ec0ff */
[----:B------:R-:W-:Y:S01]  /*40380*/  VIADD R2, R4, 0x11e ;  /* 0x0000011e04027836 */ /* 0x000fe20000000000 */
[----:B------:R-:W-:Y:S01]  /*40390*/  UMOV UR60, UR32 ;  /* 0x00000020003c7c82 */ /* 0x000fe20008000000 */
[----:B------:R-:W-:Y:S01]  /*403a0*/  UMOV UR58, UR24 ;  /* 0x00000018003a7c82 */ /* 0x000fe20008000000 */
[----:B------:R-:W-:Y:S01]  /*403b0*/  ULDC UR12, c[0x0][0x228] ;  /* 0x00008a00000c7ab9 */ /* 0x000fe20000000800 */
[----:B0-----:R-:W-:Y:S01]  /*403c0*/  VIADD R8, R8, UR18 ;  /* 0x0000001208087c36 */ /* 0x001fe20008000000 */
[----:B------:R-:W-:-:S05]  /*403d0*/  ULDC UR18, c[0x0][0x248] ;  /* 0x0000920000127ab9 */ /* 0x000fca0000000800 */
[----:B------:R-:W-:Y:S01]  /*403e0*/  @P1 LOP3.LUT R48, R48, 0x10000, RZ, 0xfc, !PT ;  /* 0x0001000030301812 */ /* 0x000fe200078efcff */
[----:B------:R0:W-:Y:S01]  /*403f0*/  STL [R1+0x530], R8 ;  /* 0x0005300801007387 */ /* 0x0001e20000100800 */
[----:B------:R-:W-:Y:S01]  /*40400*/  UMOV UR32, UR52 ;  /* 0x0000003400207c82 */ /* 0x000fe20008000000 */
[----:B------:R-:W-:Y:S01]  /*40410*/  ULDC UR24, c[0x0][0x248] ;  /* 0x0000920000187ab9 */ /* 0x000fe20000000800 */
[----:B0-----:R-:W-:Y:S01]  /*40420*/  VIADD R8, R8, UR18 ;  /* 0x0000001208087c36 */ /* 0x001fe20008000000 */
[----:B------:R-:W-:Y:S02]  /*40430*/  ULDC UR18, c[0x0][0x228] ;  /* 0x00008a0000127ab9 */ /* 0x000fe40000000800 */
[----:B------:R-:W-:Y:S02]  /*40440*/  ISETP.LT.AND P0, PT, R5, UR18, !P0 ;  /* 0x0000001205007c0c */ /* 0x000fe4000c701270 */
[----:B------:R-:W-:Y:S01]  /*40450*/  LOP3.LUT R48, R48, 0xffff7fff, RZ, 0xc0, !PT ;  /* 0xffff7fff30307812 */ /* 0x000fe200078ec0ff */
[----:B------:R0:W-:Y:S01]  /*40460*/  STL [R1+0x534], R8 ;  /* 0x0005340801007387 */ /* 0x0001e20000100800 */
[----:B------:R-:W-:Y:S01]  /*40470*/  UMOV UR52, UR28 ;  /* 0x0000001c00347c82 */ /* 0x000fe20008000000 */
[----:B------:R-:W-:Y:S01]  /*40480*/  ULDC UR18, c[0x0][0x228] ;  /* 0x00008a0000127ab9 */ /* 0x000fe20000000800 */
[----:B------:R-:W-:Y:S01]  /*40490*/  UMOV UR61, UR34 ;  /* 0x00000022003d7c82 */ /* 0x000fe20008000000 */
[----:B------:R-:W-:Y:S01]  /*404a0*/  ULDC UR28, c[0x0][0x248] ;  /* 0x00009200001c7ab9 */ /* 0x000fe20000000800 */
        /* <DEDUP_REMOVED lines=27> */
[----:B------:R-:W-:Y:S01]  /*40660*/  ULDC UR20, c[0x0][0x248] ;  /* 0x0000920000147ab9 */ /* 0x000fe20000000800 */
[----:B------:R-:W-:-:S04]  /*40670*/  ULDC UR32, c[0x0][0x248] ;  /* 0x0000920000207ab9 */ /* 0x000fc80000000800 */
[----:B------:R-:W-:-:S04]  /*40680*/  @P1 LOP3.LUT R48, R48, 0x1000, RZ, 0xfc, !PT ;  /* 0x0000100030301812 */ /* 0x000fc800078efcff */
[----:B------:R-:W-:-:S04]  /*40690*/  LOP3.LUT R48, R48, 0xfffff7ff, RZ, 0xc0, !PT ;  /* 0xfffff7ff30307812 */ /* 0x000fc800078ec0ff */
[----:B------:R-:W-:Y:S02]  /*406a0*/  @P0 LOP3.LUT R48, R48, 0x800, RZ, 0xfc, !PT ;  /* 0x0000080030300812 */ /* 0x000fe400078efcff */
[----:B------:R-:W-:Y:S01]  /*406b0*/  ISETP.GE.AND P0, PT, R2, UR42, PT ;  /* 0x0000002a02007c0c */ /* 0x000fe2000bf06270 */
[----:B0-----:R-:W-:Y:S01]  /*406c0*/  VIADD R8, R8, UR22 ;  /* 0x0000001608087c36 */ /* 0x001fe20008000000 */
[----:B------:R-:W-:Y:S01]  /*406d0*/  ULDC UR22, c[0x0][0x248] ;  /* 0x0000920000167ab9 */ /* 0x000fe20000000800 */
[----:B------:R-:W-:Y:S01]  /*406e0*/  LOP3.LUT R48, R48, 0xfffffbff, RZ, 0xc0, !PT ;  /* 0xfffffbff30307812 */ /* 0x000fe200078ec0ff */
[----:B------:R-:W-:Y:S01]  /*406f0*/  VIADD R2, R4, 0x118 ;  /* 0x0000011804027836 */ /* 0x000fe20000000000 */
[----:B------:R-:W-:Y:S01]  /*40700*/  ISETP.LT.AND P1, PT, R6, UR16, !P0 ;  /* 0x0000001006007c0c */ /* 0x000fe2000c721270 */
[----:B------:R0:W-:Y:S01]  /*40710*/  STL [R1+0x540], R8 ;  /* 0x0005400801007387 */ /* 0x0001e20000100800 */
[----:B------:R-:W-:Y:S01]  /*40720*/  ULDC UR16, c[0x0][0x228] ;  /* 0x00008a0000107ab9 */ /* 0x000fe20000000800 */
[----:B------:R-:W-:Y:S01]  /*40730*/  ULDC UR42, c[0x0][0x228] ;  /* 0x00008a00002a7ab9 */ /* 0x000fe20000000800 */
[----:B0-----:R-:W-:Y:S01]  /*40740*/  VIADD R8, R8, UR22 ;  /* 0x0000001608087c36 */ /* 0x001fe20008000000 */
[----:B------:R-:W-:-:S02]  /*40750*/  ULDC UR22, c[0x0][0x228] ;  /* 0x00008a0000167ab9 */ /* 0x000fc40000000800 */
[----:B------:R-:W-:Y:S01]  /*40760*/  ISETP.LT.AND P0, PT, R5, UR22, !P0 ;  /* 0x0000001605007c0c */ /* 0x000fe2000c701270 */
[----:B------:R-:W-:-:S05]  /*40770*/  ULDC UR22, c[0x0][0x228] ;  /* 0x00008a0000167ab9 */ /* 0x000fca0000000800 */
[----:B------:R-:W-:-:S04]  /*40780*/  @P1 LOP3.LUT R48, R48, 0x400, RZ, 0xfc, !PT ;  /* 0x0000040030301812 */ /* 0x000fc800078efcff */
[----:B------:R-:W-:-:S04]  /*40790*/  LOP3.LUT R48, R48, 0xfffffdff, RZ, 0xc0, !PT ;  /* 0xfffffdff30307812 */ /* 0x000fc800078ec0ff */
        /* <DEDUP_REMOVED lines=8> */
[----:B------:R-:W-:Y:S01]  /*40820*/  ULDC UR48, c[0x0][0x228] ;  /* 0x00008a0000307ab9 */ /* 0x000fe20000000800 */
[----:B0-----:R-:W-:Y:S01]  /*40830*/  VIADD R8, R8, UR24 ;  /* 0x0000001808087c36 */ /* 0x001fe20008000000 */
[----:B------:R-:W-:Y:S02]  /*40840*/  ULDC UR24, c[0x0][0x228] ;  /* 0x00008a0000187ab9 */ /* 0x000fe40000000800 */
[----:B------:R-:W-:Y:S01]  /*40850*/  ISETP.LT.AND P0, PT, R5, UR24, !P0 ;  /* 0x0000001805007c0c */ /* 0x000fe2000c701270 */
[----:B------:R-:W-:-:S02]  /*40860*/  ULDC UR24, c[0x0][0x228] ;  /* 0x00008a0000187ab9 */ /* 0x000fc40000000800 */
[----:B------:R-:W-:-:S04]  /*40870*/  @P1 LOP3.LUT R48, R48, 0x100, RZ, 0xfc, !PT ;  /* 0x0000010030301812 */ /* 0x000fc800078efcff */
[----:B------:R-:W-:-:S06]  /*40880*/  LOP3.LUT R48, R48, 0xffffff7f, RZ, 0xc0, !PT ;  /* 0xffffff7f30307812 */ /* 0x000fcc00078ec0ff */
[----:B------:R-:W-:Y:S02]  /*40890*/  @P0 LOP3.LUT R48, R48, 0x80, RZ, 0xfc, !PT ;  /* 0x0000008030300812 */ /* 0x000fe400078efcff */
[----:B------:R-:W-:-:S04]  /*408a0*/  ISETP.GE.AND P0, PT, R2, UR56, PT ;  /* 0x0000003802007c0c */ /* 0x000fc8000bf06270 */
        /* <DEDUP_REMOVED lines=20> */
[----:B------:R-:W-:Y:S01]  /*409f0*/  ULDC UR18, c[0x0][0x228] ;  /* 0x00008a0000127ab9 */ /* 0x000fe20000000800 */
[----:B------:R-:W-:Y:S01]  /*40a00*/  ULDC UR46, c[0x0][0x228] ;  /* 0x00008a00002e7ab9 */ /* 0x000fe20000000800 */
[----:B0-----:R-:W-:Y:S01]  /*40a10*/  VIADD R8, R8, UR26 ;  /* 0x0000001a08087c36 */ /* 0x001fe20008000000 */
[----:B------:R-:W-:-:S04]  /*40a20*/  ULDC UR26, c[0x0][0x248] ;  /* 0x00009200001a7ab9 */ /* 0x000fc80000000800 */
[----:B------:R0:W-:Y:S01]  /*40a30*/  STL [R1+0x550], R8 ;  /* 0x0005500801007387 */ /* 0x0001e20000100800 */
[----:B------:R-:W-:Y:S01]  /*40a40*/  @P1 LOP3.LUT R48, R48, 0x10, RZ, 0xfc, !PT ;  /* 0x0000001030301812 */ /* 0x000fe200078efcff */
[----:B0-----:R-:W-:Y:S01]  /*40a50*/  VIADD R8, R8, UR26 ;  /* 0x0000001a08087c36 */ /* 0x001fe20008000000 */
[----:B------:R-:W-:Y:S02]  /*40a60*/  ULDC UR26, c[0x0][0x228] ;  /* 0x00008a00001a7ab9 */ /* 0x000fe40000000800 */
[----:B------:R-:W-:Y:S01]  /*40a70*/  ISETP.LT.AND P0, PT, R5, UR26, !P0 ;  /* 0x0000001a05007c0c */ /* 0x000fe2000c701270 */
[----:B------:R-:W-:Y:S01]  /*40a80*/  ULDC UR26, c[0x0][0x248] ;  /* 0x00009200001a7ab9 */ /* 0x000fe20000000800 */
[----:B------:R-:W-:-:S11]  /*40a90*/  LOP3.LUT R48, R48, 0xfffffff7, RZ, 0xc0, !PT ;  /* 0xfffffff730307812 */ /* 0x000fd600078ec0ff */
[----:B------:R-:W-:Y:S02]  /*40aa0*/  @P0 LOP3.LUT R48, R48, 0x8, RZ, 0xfc, !PT ;  /* 0x0000000830300812 */ /* 0x000fe400078efcff */
[----:B------:R-:W-:-:S04]  /*40ab0*/  ISETP.GE.AND P0, PT, R2, UR61, PT ;  /* 0x0000003d02007c0c */ /* 0x000fc8000bf06270 */
[----:B------:R-:W-:Y:S02]  /*40ac0*/  ISETP.LT.AND P1, PT, R6, UR10, !P0 ;  /* 0x0000000a06007c0c */ /* 0x000fe4000c721270 */
[----:B------:R-:W-:Y:S01]  /*40ad0*/  LOP3.LUT R48, R48, 0xfffffffb, RZ, 0xc0, !PT ;  /* 0xfffffffb30307812 */ /* 0x000fe200078ec0ff */
[----:B------:R0:W-:Y:S01]  /*40ae0*/  STL [R1+0x554], R8 ;  /* 0x0005540801007387 */ /* 0x0001e20000100800 */
[----:B------:R-:W-:Y:S01]  /*40af0*/  ISETP.LT.AND P0, PT, R5, UR14, !P0 ;  /* 0x0000000e05007c0c */ /* 0x000fe2000c701270 */
[----:B------:R-:W-:Y:S01]  /*40b00*/  VIADD R2, R4, 0x110 ;  /* 0x0000011004027836 */ /* 0x000fe20000000000 */
[----:B------:R-:W-:Y:S01]  /*40b10*/  UMOV UR61, UR60 ;  /* 0x0000003c003d7c82 */ /* 0x000fe20008000000 */
[----:B------:R-:W-:-:S06]  /*40b20*/  ULDC UR10, c[0x0][0x228] ;  /* 0x00008a00000a7ab9 */ /* 0x000fcc0000000800 */
[----:B------:R-:W-:Y:S01]  /*40b30*/  @P1 LOP3.LUT R48, R48, 0x4, RZ, 0xfc, !PT ;  /* 0x0000000430301812 */ /* 0x000fe200078efcff */
[----:B0-----:R-:W-:Y:S01]  /*40b40*/  VIADD R8, R8, UR28 ;  /* 0x0000001c08087c36 */ /* 0x001fe20008000000 */
[----:B------:R-:W-:Y:S01]  /*40b50*/  ULDC UR28, c[0x0][0x248] ;  /* 0x00009200001c7ab9 */ /* 0x000fe20000000800 */
[----:B------:R-:W-:Y:S01]  /*40b60*/  ULDC UR14, c[0x0][0x228] ;  /* 0x00008a00000e7ab9 */ /* 0x000fe20000000800 */
[----:B------:R-:W-:Y:S02]  /*40b70*/  LOP3.LUT R48, R48, 0xfffffffd, RZ, 0xc0, !PT ;  /* 0xfffffffd30307812 */ /* 0x000fe400078ec0ff */
[----:B------:R0:W-:Y:S02]  /*40b80*/  STL [R1+0x558], R8 ;  /* 0x0005580801007387 */ /* 0x0001e40000100800 */
[----:B------:R-:W-:Y:S02]  /*40b90*/  @P0 LOP3.LUT R48, R48, 0x2, RZ, 0xfc, !PT ;  /* 0x0000000230300812 */ /* 0x000fe400078efcff */
[----:B------:R-:W-:Y:S01]  /*40ba0*/  ISETP.GE.AND P0, PT, R2, UR56, PT ;  /* 0x0000003802007c0c */ /* 0x000fe2000bf06270 */
[----:B0-----:R-:W-:Y:S01]  /*40bb0*/  VIADD R8, R8, UR28 ;  /* 0x0000001c08087c36 */ /* 0x001fe20008000000 */
[----:B------:R-:W-:-:S02]  /*40bc0*/  ULDC UR28, c[0x0][0x228] ;  /* 0x00008a00001c7ab9 */ /* 0x000fc40000000800 */
[----:B------:R-:W-:Y:S01]  /*40bd0*/  ISETP.LT.AND P1, PT, R6, UR28, !P0 ;  /* 0x0000001c06007c0c */ /* 0x000fe2000c721270 */
[----:B------:R-:W-:Y:S01]  /*40be0*/  VIADD R2, R4, 0x10e ;  /* 0x0000010e04027836 */ /* 0x000fe20000000000 */
[----:B------:R-:W-:Y:S01]  /*40bf0*/  ISETP.LT.AND P0, PT, R5, UR5, !P0 ;  /* 0x0000000505007c0c */ /* 0x000fe2000c701270 */
[----:B------:R0:W-:Y:S01]  /*40c00*/  STL [R1+0x560], R8 ;  /* 0x0005600801007387 */ /* 0x0001e20000100800 */
[----:B------:R-:W-:Y:S01]  /*40c10*/  LOP3.LUT R48, R48, 0xfffffffe, RZ, 0xc0, !PT ;  /* 0xfffffffe30307812 */ /* 0x000fe200078ec0ff */
[----:B------:R-:W-:Y:S01]  /*40c20*/  UMOV UR56, UR38 ;  /* 0x0000002600387c82 */ /* 0x000fe20008000000 */
[----:B------:R-:W-:Y:S01]  /*40c30*/  UMOV UR60, UR40 ;  /* 0x00000028003c7c82 */ /* 0x000fe20008000000 */
[----:B------:R-:W-:Y:S01]  /*40c40*/  ULDC UR5, c[0x0][0x228] ;  /* 0x00008a0000057ab9 */ /* 0x000fe20000000800 */
[----:B------:R-:W-:Y:S01]  /*40c50*/  ULDC UR28, c[0x0][0x228] ;  /* 0x00008a00001c7ab9 */ /* 0x000fe20000000800 */
[----:B------:R-:W-:Y:S01]  /*40c60*/  ULDC UR38, c[0x0][0x248] ;  /* 0x0000920000267ab9 */ /* 0x000fe20000000800 */
[----:B------:R-:W-:Y:S01]  /*40c70*/  ULDC UR40, c[0x0][0x248] ;  /* 0x0000920000287ab9 */ /* 0x000fe20000000800 */
[----:B0-----:R-:W-:Y:S01]  /*40c80*/  VIADD R8, R8, UR30 ;  /* 0x0000001e08087c36 */ /* 0x001fe20008000000 */
[----:B------:R-:W-:-:S03]  /*40c90*/  ULDC UR30, c[0x0][0x228] ;  /* 0x00008a00001e7ab9 */ /* 0x000fc60000000800 */
[----:B------:R-:W-:Y:S02]  /*40ca0*/  @P0 LOP3.LUT R50, R50, 0x80000000, RZ, 0xfc, !PT ;  /* 0x8000000032320812 */ /* 0x000fe400078efcff */
[----:B------:R-:W-:Y:S02]  /*40cb0*/  ISETP.GE.AND P0, PT, R2, UR52, PT ;  /* 0x0000003402007c0c */ /* 0x000fe4000bf06270 */
[----:B------:R-:W-:Y:S02]  /*40cc0*/  @P1 LOP3.LUT R48, R48, 0x1, RZ, 0xfc, !PT ;  /* 0x0000000130301812 */ /* 0x000fe400078efcff */
        /* <DEDUP_REMOVED lines=8> */
[----:B------:R-:W-:-:S02]  /*40d50*/  ULDC UR20, c[0x0][0x228] ;  /* 0x00008a0000147ab9 */ /* 0x000fc40000000800 */
[----:B------:R-:W-:Y:S01]  /*40d60*/  ISETP.LT.AND P0, PT, R5, UR20, !P0 ;  /* 0x0000001405007c0c */ /* 0x000fe2000c701270 */
[----:B------:R-:W-:Y:S02]  /*40d70*/  ULDC UR20, c[0x0][0x228] ;  /* 0x00008a0000147ab9 */ /* 0x000fe40000000800 */
[----:B------:R-:W-:-:S04]  /*40d80*/  @P1 LOP3.LUT R50, R50, 0x40000000, RZ, 0xfc, !PT ;  /* 0x4000000032321812 */ /* 0x000fc800078efcff */
[----:B------:R-:W-:-:S06]  /*40d90*/  LOP3.LUT R50, R50, 0xdfffffff, RZ, 0xc0, !PT ;  /* 0xdfffffff32327812 */ /* 0x000fcc00078ec0ff */
        /* <DEDUP_REMOVED lines=8> */
[----:B------:R-:W-:Y:S01]  /*40e20*/  ULDC UR22, c[0x0][0x248] ;  /* 0x0000920000167ab9 */ /* 0x000fe20000000800 */
[----:B------:R-:W-:Y:S01]  /*40e30*/  LOP3.LUT R51, R51, 0x7fffffff, RZ, 0xc0, !PT ;  /* 0x7fffffff33337812 */ /* 0x000fe200078ec0ff */
[----:B------:R-:W-:-:S07]  /*40e40*/  ULDC UR61, c[0x0][0x228] ;  /* 0x00008a00003d7ab9 */ /* 0x000fce0000000800 */
[----:B------:R-:W-:-:S04]  /*40e50*/  @P1 LOP3.LUT R50, R50, 0x10000000, RZ, 0xfc, !PT ;  /* 0x1000000032321812 */ /* 0x000fc800078efcff */
[----:B------:R-:W-:-:S04]  /*40e60*/  LOP3.LUT R50, R50, 0xf7ffffff, RZ, 0xc0, !PT ;  /* 0xf7ffffff32327812 */ /* 0x000fc800078ec0ff */
        /* <DEDUP_REMOVED lines=11> */
[----:B------:R-:W-:Y:S01]  /*40f20*/  ULDC UR42, c[0x0][0x248] ;  /* 0x00009200002a7ab9 */ /* 0x000fe20000000800 */
[----:B------:R-:W-:-:S02]  /*40f30*/  ULDC UR44, c[0x0][0x248] ;  /* 0x00009200002c7ab9 */ /* 0x000fc40000000800 */
[----:B------:R-:W-:-:S04]  /*40f40*/  @P1 LOP3.LUT R50, R50, 0x4000000, RZ, 0xfc, !PT ;  /* 0x0400000032321812 */ /* 0x000fc800078efcff */
[----:B------:R-:W-:Y:S01]  /*40f50*/  LOP3.LUT R50, R50, 0xfdffffff, RZ, 0xc0, !PT ;  /* 0xfdffffff32327812 */ /* 0x000fe200078ec0ff */
[----:B0-----:R-:W-:Y:S01]  /*40f60*/  VIADD R8, R8, UR32 ;  /* 0x0000002008087c36 */ /* 0x001fe20008000000 */
[----:B------:R-:W-:Y:S02]  /*40f70*/  ULDC UR32, c[0x0][0x248] ;  /* 0x0000920000207ab9 */ /* 0x000fe40000000800 */
[----:B------:R-:W-:Y:S02]  /*40f80*/  @P0 LOP3.LUT R50, R50, 0x2000000, RZ, 0xfc, !PT ;  /* 0x0200000032320812 */ /* 0x000fe400078efcff */
[----:B------:R0:W-:Y:S01]  /*40f90*/  STL [R1+0x570], R8 ;  /* 0x0005700801007387 */ /* 0x0001e20000100800 */
[----:B------:R-:W-:Y:S01]  /*40fa0*/  ISETP.GE.AND P0, PT, R2, UR60, PT ;  /* 0x0000003c02007c0c */ /* 0x000fe2000bf06270 */
[----:B0-----:R-:W-:Y:S01]  /*40fb0*/  VIADD R8, R8, UR32 ;  /* 0x0000002008087c36 */ /* 0x001fe20008000000 */
[----:B------:R-:W-:Y:S02]  /*40fc0*/  ULDC UR32, c[0x0][0x228] ;  /* 0x00008a0000207ab9 */ /* 0x000fe40000000800 */
[----:B------:R-:W-:-:S02]  /*40fd0*/  ISETP.LT.AND P1, PT, R6, UR32, !P0 ;  /* 0x0000002006007c0c */ /* 0x000fc4000c721270 */
[----:B------:R-:W-:Y:S01]  /*40fe0*/  LOP3.LUT R50, R50, 0xfeffffff, RZ, 0xc0, !PT ;  /* 0xfeffffff32327812 */ /* 0x000fe200078ec0ff */
[----:B------:R0:W-:Y:S01]  /*40ff0*/  STL [R1+0x574], R8 ;  /* 0x0005740801007387 */ /* 0x0001e20000100800 */
[----:B------:R-:W-:Y:S01]  /*41000*/  VIADD R2, R4, 0x106 ;  /* 0x0000010604027836 */ /* 0x000fe20000000000 */
[----:B------:R-:W-:Y:S01]  /*41010*/  UMOV UR60, UR52 ;  /* 0x00000034003c7c82 */ /* 0x000fe20008000000 */
[----:B------:R-:W-:Y:S01]  /*41020*/  ULDC UR32, c[0x0][0x228] ;  /* 0x00008a0000207ab9 */ /* 0x000fe20000000800 */
[----:B------:R-:W-:Y:S01]  /*41030*/  ULDC UR52, c[0x0][0x248] ;  /* 0x0000920000347ab9 */ /* 0x000fe20000000800 */
[----:B0-----:R-:W-:Y:S01]  /*41040*/  VIADD R8, R8, UR6 ;  /* 0x0000000608087c36 */ /* 0x001fe20008000000 */
[----:B------:R-:W-:Y:S02]  /*41050*/  ULDC UR6, c[0x0][0x228] ;  /* 0x00008a0000067ab9 */ /* 0x000fe40000000800 */
[----:B------:R-:W-:Y:S01]  /*41060*/  ISETP.LT.AND P0, PT, R5, UR6, !P0 ;  /* 0x0000000605007c0c */ /* 0x000fe2000c701270 */
[----:B------:R-:W-:Y:S01]  /*41070*/  ULDC UR6, c[0x0][0x248] ;  /* 0x0000920000067ab9 */ /* 0x000fe20000000800 */
[----:B------:R-:W-:-:S04]  /*41080*/  @P1 LOP3.LUT R50, R50, 0x1000000, RZ, 0xfc, !PT ;  /* 0x0100000032321812 */ /* 0x000fc800078efcff */
[----:B------:R-:W-:-:S07]  /*41090*/  LOP3.LUT R50, R50, 0xff7fffff, RZ, 0xc0, !PT ;  /* 0xff7fffff32327812 */ /* 0x000fce00078ec0ff */
[----:B------:R-:W-:Y:S02]  /*410a0*/  @P0 LOP3.LUT R50, R50, 0x800000, RZ, 0xfc, !PT ;  /* 0x0080000032320812 */ /* 0x000fe400078efcff */
[----:B------:R-:W-:Y:S01]  /*410b0*/  ISETP.GE.AND P0, PT, R2, UR54, PT ;  /* 0x0000003602007c0c */ /* 0x000fe2000bf06270 */
[----:B------:R0:W-:Y:S01]  /*410c0*/  STL [R1+0x578], R8 ;  /* 0x0005780801007387 */ /* 0x0001e20000100800 */
[----:B------:R-:W-:Y:S01]  /*410d0*/  LOP3.LUT R50, R50, 0xffbfffff, RZ, 0xc0, !PT ;  /* 0xffbfffff32327812 */ /* 0x000fe200078ec0ff */
[----:B------:R-:W-:Y:S01]  /*410e0*/  VIADD R2, R4, 0x104 ;  /* 0x0000010404027836 */ /* 0x000fe20000000000 */
[----:B------:R-:W-:Y:S01]  /*410f0*/  ISETP.LT.AND P1, PT, R6, UR12, !P0 ;  /* 0x0000000c06007c0c */ /* 0x000fe2000c721270 */
[----:B------:R-:W-:Y:S01]  /*41100*/  ULDC UR12, c[0x0][0x248] ;  /* 0x00009200000c7ab9 */ /* 0x000fe20000000800 */
[----:B------:R-:W-:Y:S01]  /*41110*/  ULDC UR54, c[0x0][0x228] ;  /* 0x00008a0000367ab9 */ /* 0x000fe20000000800 */
[----:B0-----:R-:W-:Y:S01]  /*41120*/  VIADD R8, R8, UR34 ;  /* 0x0000002208087c36 */ /* 0x001fe20008000000 */
[----:B------:R-:W-:-:S02]  /*41130*/  ULDC UR34, c[0x0][0x228] ;  /* 0x00008a0000227ab9 */ /* 0x000fc40000000800 */
[----:B------:R-:W-:Y:S01]  /*41140*/  ISETP.LT.AND P0, PT, R5, UR34, !P0 ;  /* 0x0000002205007c0c */ /* 0x000fe2000c701270 */
[----:B------:R-:W-:-:S06]  /*41150*/  ULDC UR34, c[0x0][0x228] ;  /* 0x00008a0000227ab9 */ /* 0x000fcc0000000800 */
[----:B------:R-:W-:-:S04]  /*41160*/  @P1 LOP3.LUT R50, R50, 0x400000, RZ, 0xfc, !PT ;  /* 0x0040000032321812 */ /* 0x000fc800078efcff */
[----:B------:R-:W-:-:S04]  /*41170*/  LOP3.LUT R50, R50, 0xffdfffff, RZ, 0xc0, !PT ;  /* 0xffdfffff32327812 */ /* 0x000fc800078ec0ff */
        /* <DEDUP_REMOVED lines=9> */
[----:B------:R-:W-:-:S08]  /*41210*/  ULDC UR50, c[0x0][0x248] ;  /* 0x0000920000327ab9 */ /* 0x000fd00000000800 */
[----:B------:R-:W-:-:S04]  /*41220*/  @P1 LOP3.LUT R50, R50, 0x100000, RZ, 0xfc, !PT ;  /* 0x0010000032321812 */ /* 0x000fc800078efcff */
[----:B------:R-:W-:-:S04]  /*41230*/  LOP3.LUT R50, R50, 0xfff7ffff, RZ, 0xc0, !PT ;  /* 0xfff7ffff32327812 */ /* 0x000fc800078ec0ff */
[----:B------:R-:W-:Y:S02]  /*41240*/  @P0 LOP3.LUT R50, R50, 0x80000, RZ, 0xfc, !PT ;  /* 0x0008000032320812 */ /* 0x000fe400078efcff */
[----:B------:R-:W-:Y:S02]  /*41250*/  ISETP.GE.AND P0, PT, R2, UR60, PT ;  /* 0x0000003c02007c0c */ /* 0x000fe4000bf06270 */
[----:B------:R-:W-:Y:S01]  /*41260*/  LOP3.LUT R50, R50, 0xfffbffff, RZ, 0xc0, !PT ;  /* 0xfffbffff32327812 */ /* 0x000fe200078ec0ff */
[----:B------:R-:W-:Y:S01]  /*41270*/  VIADD R2, R4, 0x100 ;  /* 0x0000010004027836 */ /* 0x000fe20000000000 */
[----:B------:R-:W-:Y:S01]  /*41280*/  ISETP.LT.AND P1, PT, R6, UR48, !P0 ;  /* 0x0000003006007c0c */ /* 0x000fe2000c721270 */
[----:B0-----:R-:W-:Y:S01]  /*41290*/  VIADD R8, R8, UR36 ;  /* 0x0000002408087c36 */ /* 0x001fe20008000000 */
[----:B------:R-:W-:Y:S01]  /*412a0*/  ISETP.LT.AND P0, PT, R5, UR46, !P0 ;  /* 0x0000002e05007c0c */ /* 0x000fe2000c701270 */
[----:B------:R-:W-:Y:S01]  /*412b0*/  ULDC UR36, c[0x0][0x248] ;  /* 0x0000920000247ab9 */ /* 0x000fe20000000800 */
[----:B------:R-:W-:Y:S01]  /*412c0*/  ULDC UR46, c[0x0][0x248] ;  /* 0x00009200002e7ab9 */ /* 0x000fe20000000800 */
[----:B------:R-:W-:Y:S01]  /*412d0*/  ULDC UR48, c[0x0][0x228] ;  /* 0x00008a0000307ab9 */ /* 0x000fe20000000800 */
[----:B------:R-:W-:-:S07]  /*412e0*/  ULDC UR60, c[0x0][0x228] ;  /* 0x00008a00003c7ab9 */ /* 0x000fce0000000800 */
[----:B------:R-:W-:-:S04]  /*412f0*/  @P1 LOP3.LUT R50, R50, 0x40000, RZ, 0xfc, !PT ;  /* 0x0004000032321812 */ /* 0x000fc800078efcff */
[----:B------:R-:W-:-:S04]  /*41300*/  LOP3.LUT R50, R50, 0xfffdffff, RZ, 0xc0, !PT ;  /* 0xfffdffff32327812 */ /* 0x000fc800078ec0ff */
[----:B------:R-:W-:Y:S02]  /*41310*/  @P0 LOP3.LUT R50, R50, 0x20000, RZ, 0xfc, !PT ;  /* 0x0002000032320812 */ /* 0x000fe400078efcff */
[----:B------:R-:W-:-:S04]  /*41320*/  ISETP.GE.AND P0, PT, R2, UR4, PT ;  /* 0x0000000402007c0c */ /* 0x000fc8000bf06270 */
[----:B------:R-:W-:Y:S01]  /*41330*/  ISETP.LT.AND P1, PT, R6, UR10, !P0 ;  /* 0x0000000a06007c0c */ /* 0x000fe2000c721270 */
[----:B------:R0:W-:Y:S01]  /*41340*/  STL [R1+0x580], R8 ;  /* 0x0005800801007387 */ /* 0x0001e20000100800 */
[----:B------:R-:W-:Y:S02]  /*41350*/  ISETP.LT.AND P0, PT, R5, UR14, !P0 ;  /* 0x0000000e05007c0c */ /* 0x000fe4000c701270 */
[----:B------:R-:W-:Y:S01]  /*41360*/  LOP3.LUT R50, R50, 0xfffeffff, RZ, 0xc0, !PT ;  /* 0xfffeffff32327812 */ /* 0x000fe200078ec0ff */
[----:B------:R-:W-:Y:S01]  /*41370*/  VIADD R2, R4, 0xfe ;  /* 0x000000fe04027836 */ /* 0x000fe20000000000 */
[----:B------:R-:W-:Y:S01]  /*41380*/  ULDC UR10, c[0x0][0x248] ;  /* 0x00009200000a7ab9 */ /* 0x000fe20000000800 */
[----:B------:R-:W-:Y:S01]  /*41390*/  ULDC UR14, c[0x0][0x248] ;  /* 0x00009200000e7ab9 */ /* 0x000fe20000000800 */
[----:B0-----:R-:W-:Y:S01]  /*413a0*/  VIADD R8, R8, UR36 ;  /* 0x0000002408087c36 */ /* 0x001fe20008000000 */
[----:B------:R-:W-:-:S04]  /*413b0*/  ULDC UR36, c[0x0][0x248] ;  /* 0x0000920000247ab9 */ /* 0x000fc80000000800 */
[----:B------:R-:W-:Y:S01]  /*413c0*/  @P1 LOP3.LUT R50, R50, 0x10000, RZ, 0xfc, !PT ;  /* 0x0001000032321812 */ /* 0x000fe200078efcff */
[----:B------:R0:W-:Y:S03]  /*413d0*/  STL [R1+0x584], R8 ;  /* 0x0005840801007387 */ /* 0x0001e60000100800 */
[----:B------:R-:W-:Y:S01]  /*413e0*/  LOP3.LUT R50, R50, 0xffff7fff, RZ, 0xc0, !PT ;  /* 0xffff7fff32327812 */ /* 0x000fe200078ec0ff */
[----:B0-----:R-:W-:Y:S01]  /*413f0*/  VIADD R8, R8, UR26 ;  /* 0x0000001a08087c36 */ /* 0x001fe20008000000 */
[----:B------:R-:W-:-:S04]  /*41400*/  ULDC UR26, c[0x0][0x248] ;  /* 0x00009200001a7ab9 */ /* 0x000fc80000000800 */
[----:B------:R0:W-:Y:S01]  /*41410*/  STL [R1+0x588], R8 ;  /* 0x0005880801007387 */ /* 0x0001e20000100800 */
[----:B------:R-:W-:Y:S02]  /*41420*/  @P0 LOP3.LUT R50, R50, 0x8000, RZ, 0xfc, !PT ;  /* 0x0000800032320812 */ /* 0x000fe400078efcff */
[----:B------:R-:W-:Y:S01]  /*41430*/  ISETP.GE.AND P0, PT, R2, UR7, PT ;  /* 0x0000000702007c0c */ /* 0x000fe2000bf06270 */
[----:B0-----:R-:W-:Y:S01]  /*41440*/  VIADD R8, R8, UR26 ;  /* 0x0000001a08087c36 */ /* 0x001fe20008000000 */
[----:B------:R-:W-:Y:S01]  /*41450*/  ULDC UR26, c[0x0][0x248] ;  /* 0x00009200001a7ab9 */ /* 0x000fe20000000800 */
[----:B------:R-:W-:Y:S01]  /*41460*/  LOP3.LUT R50, R50, 0xffffbfff, RZ, 0xc0, !PT ;  /* 0xffffbfff32327812 */ /* 0x000fe200078ec0ff */
[----:B------:R-:W-:Y:S01]  /*41470*/  VIADD R2, R4, 0xfc ;  /* 0x000000fc04027836 */ /* 0x000fe20000000000 */
[----:B------:R-:W-:Y:S01]  /*41480*/  ULDC UR7, c[0x0][0x248] ;  /* 0x0000920000077ab9 */ /* 0x000fe20000000800 */
[----:B------:R0:W-:Y:S02]  /*41490*/  STL [R1+0x58c], R8 ;  /* 0x00058c0801007387 */ /* 0x0001e40000100800 */
[----:B0-----:R-:W-:Y:S01]  /*414a0*/  VIADD R8, R8, UR26 ;  /* 0x0000001a08087c36 */ /* 0x001fe20008000000 */
[----:B------:R-:W-:-:S02]  /*414b0*/  ULDC UR26, c[0x0][0x228] ;  /* 0x00008a00001a7ab9 */ /* 0x000fc40000000800 */
[----:B------:R-:W-:Y:S01]  /*414c0*/  ISETP.LT.AND P1, PT, R6, UR26, !P0 ;  /* 0x0000001a06007c0c */ /* 0x000fe2000c721270 */
[----:B------:R-:W-:Y:S01]  /*414d0*/  ULDC UR26, c[0x0][0x228] ;  /* 0x00008a00001a7ab9 */ /* 0x000fe20000000800 */
[----:B------:R-:W-:Y:S01]  /*414e0*/  ISETP.LT.AND P0, PT, R5, UR5, !P0 ;  /* 0x0000000505007c0c */ /* 0x000fe2000c701270 */
[----:B------:R0:W-:Y:S01]  /*414f0*/  STL [R1+0x590], R8 ;  /* 0x0005900801007387 */ /* 0x0001e20000100800 */
[----:B------:R-:W-:-:S09]  /*41500*/  ULDC UR5, c[0x0][0x248] ;  /* 0x0000920000057ab9 */ /* 0x000fd20000000800 */
        /* <DEDUP_REMOVED lines=45> */
[----:B------:R-:W-:Y:S01]  /*417e0*/  LOP3.LUT R50, R50, 0xffffff7f, RZ, 0xc0, !PT ;  /* 0xffffff7f32327812 */ /* 0x000fe200078ec0ff */
[----:B------:R0:W-:Y:S03]  /*417f0*/  STL [R1+0x5a0], R8 ;  /* 0x0005a00801007387 */ /* 0x0001e60000100800 */
[----:B------:R-:W-:Y:S02]  /*41800*/  @P0 LOP3.LUT R50, R50, 0x80, RZ, 0xfc, !PT ;  /* 0x0000008032320812 */ /* 0x000fe400078efcff */
[----:B------:R-:W-:Y:S01]  /*41810*/  ISETP.GE.AND P0, PT, R2, UR21, PT ;  /* 0x0000001502007c0c */ /* 0x000fe2000bf06270 */
[----:B0-----:R-:W-:Y:S01]  /*41820*/  VIADD R8, R8, UR40 ;  /* 0x0000002808087c36 */ /* 0x001fe20008000000 */
[----:B------:R-:W-:Y:S01]  /*41830*/  LOP3.LUT R50, R50, 0xffffffbf, RZ, 0xc0, !PT ;  /* 0xffffffbf32327812 */ /* 0x000fe200078ec0ff */
[----:B------:R-:W-:Y:S01]  /*41840*/  VIADD R2, R4, 0xf4 ;  /* 0x000000f404027836 */ /* 0x000fe20000000000 */
[----:B------:R-:W-:Y:S01]  /*41850*/  ISETP.LT.AND P1, PT, R6, UR16, !P0 ;  /* 0x0000001006007c0c */ /* 0x000fe2000c721270 */
[----:B------:R-:W-:Y:S01]  /*41860*/  ULDC UR40, c[0x0][0x248] ;  /* 0x0000920000287ab9 */ /* 0x000fe20000000800 */
[----:B------:R0:W-:Y:S01]  /*41870*/  STL [R1+0x5a4], R8 ;  /* 0x0005a40801007387 */ /* 0x0001e20000100800 */
[----:B------:R-:W-:Y:S01]  /*41880*/  ULDC UR21, c[0x0][0x228] ;  /* 0x00008a0000157ab9 */ /* 0x000fe20000000800 */
[----:B------:R-:W-:Y:S01]  /*41890*/  ULDC UR16, c[0x0][0x228] ;  /* 0x00008a0000107ab9 */ /* 0x000fe20000000800 */
[----:B0-----:R-:W-:Y:S01]  /*418a0*/  VIADD R8, R8, UR22 ;  /* 0x0000001608087c36 */ /* 0x001fe20008000000 */
[----:B------:R-:W-:-:S02]  /*418b0*/  ULDC UR22, c[0x0][0x228] ;  /* 0x00008a0000167ab9 */ /* 0x000fc40000000800 */
[----:B------:R-:W-:Y:S01]  /*418c0*/  ISETP.LT.AND P0, PT, R5, UR22, !P0 ;  /* 0x0000001605007c0c */ /* 0x000fe2000c701270 */
[----:B------:R-:W-:-:S04]  /*418d0*/  ULDC UR22, c[0x0][0x248] ;  /* 0x0000920000167ab9 */ /* 0x000fc80000000800 */
[----:B------:R-:W-:-:S04]  /*418e0*/  @P1 LOP3.LUT R50, R50, 0x40, RZ, 0xfc, !PT ;  /* 0x0000004032321812 */ /* 0x000fc800078efcff */
[----:B------:R-:W-:-:S04]  /*418f0*/  LOP3.LUT R50, R50, 0xffffffdf, RZ, 0xc0, !PT ;  /* 0xffffffdf32327812 */ /* 0x000fc800078ec0ff */
        /* <DEDUP_REMOVED lines=26> */
[----:B------:R-:W-:Y:S01]  /*41aa0*/  @P1 LOP3.LUT R50, R50, 0x4, RZ, 0xfc, !PT ;  /* 0x0000000432321812 */ /* 0x000fe200078efcff */
[----:B------:R0:W-:Y:S03]  /*41ab0*/  STL [R1+0x5b0], R8 ;  /* 0x0005b00801007387 */ /* 0x0001e60000100800 */
[----:B------:R-:W-:Y:S01]  /*41ac0*/  LOP3.LUT R50, R50, 0xfffffffd, RZ, 0xc0, !PT ;  /* 0xfffffffd32327812 */ /* 0x000fe200078ec0ff */
[----:B0-----:R-:W-:-:S03]  /*41ad0*/  VIADD R8, R8, UR44 ;  /* 0x0000002c08087c36 */ /* 0x001fc60008000000 */
[----:B------:R-:W-:Y:S01]  /*41ae0*/  @P0 LOP3.LUT R50, R50, 0x2, RZ, 0xfc, !PT ;  /* 0x0000000232320812 */ /* 0x000fe200078efcff */
[----:B------:R-:W-:Y:S01]  /*41af0*/  ULDC UR44, c[0x0][0x248] ;  /* 0x00009200002c7ab9 */ /* 0x000fe20000000800 */
[----:B------:R-:W-:Y:S01]  /*41b00*/  ISETP.GE.AND P0, PT, R2, UR17, PT ;  /* 0x0000001102007c0c */ /* 0x000fe2000bf06270 */
[----:B------:R0:W-:Y:S01]  /*41b10*/  STL [R1+0x5b4], R8 ;  /* 0x0005b40801007387 */ /* 0x0001e20000100800 */
[----:B------:R-:W-:Y:S02]  /*41b20*/  VIADD R2, R4, 0xee ;  /* 0x000000ee04027836 */ /* 0x000fe40000000000 */
[----:B------:R-:W-:Y:S01]  /*41b30*/  ISETP.LT.AND P1, PT, R6, UR32, !P0 ;  /* 0x0000002006007c0c */ /* 0x000fe2000c721270 */
[----:B------:R-:W-:Y:S01]  /*41b40*/  ULDC UR17, c[0x0][0x228] ;  /* 0x00008a0000117ab9 */ /* 0x000fe20000000800 */
[----:B------:R-:W-:Y:S01]  /*41b50*/  LOP3.LUT R50, R50, 0xfffffffe, RZ, 0xc0, !PT ;  /* 0xfffffffe32327812 */ /* 0x000fe200078ec0ff */
[----:B------:R-:W-:Y:S01]  /*41b60*/  ULDC UR32, c[0x0][0x228] ;  /* 0x00008a0000207ab9 */ /* 0x000fe20000000800 */
[----:B0-----:R-:W-:Y:S01]  /*41b70*/  VIADD R8, R8, UR6 ;  /* 0x0000000608087c36 */ /* 0x001fe20008000000 */
[----:B------:R-:W-:-:S02]  /*41b80*/  ULDC UR6, c[0x0][0x228] ;  /* 0x00008a0000067ab9 */ /* 0x000fc40000000800 */
[----:B------:R-:W-:Y:S01]  /*41b90*/  ISETP.LT.AND P0, PT, R5, UR6, !P0 ;  /* 0x0000000605007c0c */ /* 0x000fe2000c701270 */
[----:B------:R-:W-:-:S05]  /*41ba0*/  ULDC UR6, c[0x0][0x248] ;  /* 0x0000920000067ab9 */ /* 0x000fca0000000800 */
[----:B------:R-:W-:Y:S01]  /*41bb0*/  @P1 LOP3.LUT R50, R50, 0x1, RZ, 0xfc, !PT ;  /* 0x0000000132321812 */ /* 0x000fe200078efcff */
[----:B------:R0:W-:Y:S06]  /*41bc0*/  STL [R1+0x5b8], R8 ;  /* 0x0005b80801007387 */ /* 0x0001ec0000100800 */
        /* <DEDUP_REMOVED lines=8> */
[----:B------:R-:W-:Y:S01]  /*41c50*/  ISETP.LT.AND P0, PT, R5, UR44, !P0 ;  /* 0x0000002c05007c0c */ /* 0x000fe2000c701270 */
[----:B------:R-:W-:Y:S01]  /*41c60*/  ULDC UR34, c[0x0][0x248] ;  /* 0x0000920000227ab9 */ /* 0x000fe20000000800 */
[----:B------:R-:W-:-:S09]  /*41c70*/  ULDC UR27, c[0x0][0x228] ;  /* 0x00008a00001b7ab9 */ /* 0x000fd20000000800 */
[----:B------:R-:W-:-:S04]  /*41c80*/  @P1 LOP3.LUT R51, R51, 0x40000000, RZ, 0xfc, !PT ;  /* 0x4000000033331812 */ /* 0x000fc800078efcff */
[----:B------:R-:W-:Y:S01]  /*41c90*/  LOP3.LUT R51, R51, 0xdfffffff, RZ, 0xc0, !PT ;  /* 0xdfffffff33337812 */ /* 0x000fe200078ec0ff */
[----:B0-----:R-:W-:Y:S01]  /*41ca0*/  VIADD R8, R8, UR12 ;  /* 0x0000000c08087c36 */ /* 0x001fe20008000000 */
[----:B------:R-:W-:Y:S02]  /*41cb0*/  ULDC UR12, c[0x0][0x228] ;  /* 0x00008a00000c7ab9 */ /* 0x000fe40000000800 */
        /* <DEDUP_REMOVED lines=15> */
[----:B0-----:R-:W-:Y:S01]  /*41db0*/  VIADD R8, R8, UR52 ;  /* 0x0000003408087c36 */ /* 0x001fe20008000000 */
[----:B------:R-:W-:Y:S01]  /*41dc0*/  ISETP.LT.AND P1, PT, R6, UR56, !P0 ;  /* 0x0000003806007c0c */ /* 0x000fe2000c721270 */
[----:B------:R-:W-:Y:S01]  /*41dd0*/  VIADD R2, R4, 0xe8 ;  /* 0x000000e804027836 */ /* 0x000fe20000000000 */
[----:B------:R-:W-:Y:S01]  /*41de0*/  ISETP.LT.AND P0, PT, R5, UR54, !P0 ;  /* 0x0000003605007c0c */ /* 0x000fe2000c701270 */
[----:B------:R-:W-:Y:S01]  /*41df0*/  ULDC UR52, c[0x0][0x228] ;  /* 0x00008a0000347ab9 */ /* 0x000fe20000000800 */
[----:B------:R0:W-:Y:S01]  /*41e00*/  STL [R1+0x5c4], R8 ;  /* 0x0005c40801007387 */ /* 0x0001e20000100800 */
[----:B------:R-:W-:Y:S01]  /*41e10*/  ULDC UR19, c[0x0][0x228] ;  /* 0x00008a0000137ab9 */ /* 0x000fe20000000800 */
[----:B------:R-:W-:Y:S01]  /*41e20*/  ULDC UR54, c[0x0][0x228] ;  /* 0x00008a0000367ab9 */ /* 0x000fe20000000800 */
[----:B------:R-:W-:-:S06]  /*41e30*/  ULDC UR56, c[0x0][0x228] ;  /* 0x00008a0000387ab9 */ /* 0x000fcc0000000800 */
[----:B------:R-:W-:Y:S01]  /*41e40*/  @P1 LOP3.LUT R51, R51, 0x4000000, RZ, 0xfc, !PT ;  /* 0x0400000033331812 */ /* 0x000fe200078efcff */
[----:B0-----:R-:W-:Y:S01]  /*41e50*/  VIADD R8, R8, UR50 ;  /* 0x0000003208087c36 */ /* 0x001fe20008000000 */
[----:B------:R-:W-:Y:S02]  /*41e60*/  ULDC UR50, c[0x0][0x248] ;  /* 0x0000920000327ab9 */ /* 0x000fe40000000800 */
[----:B------:R-:W-:Y:S02]  /*41e70*/  LOP3.LUT R51, R51, 0xfdffffff, RZ, 0xc0, !PT ;  /* 0xfdffffff33337812 */ /* 0x000fe400078ec0ff */
[----:B------:R0:W-:Y:S02]  /*41e80*/  STL [R1+0x5c8], R8 ;  /* 0x0005c80801007387 */ /* 0x0001e40000100800 */
[----:B------:R-:W-:Y:S02]  /*41e90*/  @P0 LOP3.LUT R51, R51, 0x2000000, RZ, 0xfc, !PT ;  /* 0x0200000033330812 */ /* 0x000fe400078efcff */
[----:B------:R-:W-:Y:S01]  /*41ea0*/  ISETP.GE.AND P0, PT, R2, UR29, PT ;  /* 0x0000001d02007c0c */ /* 0x000fe2000bf06270 */
[----:B0-----:R-:W-:-:S03]  /*41eb0*/  VIADD R8, R8, UR50 ;  /* 0x0000003208087c36 */ /* 0x001fc60008000000 */
[----:B------:R-:W-:Y:S01]  /*41ec0*/  ISETP.LT.AND P1, PT, R6, UR52, !P0 ;  /* 0x0000003406007c0c */ /* 0x000fe2000c721270 */
[----:B------:R-:W-:Y:S01]  /*41ed0*/  ULDC UR50, c[0x0][0x228] ;  /* 0x00008a0000327ab9 */ /* 0x000fe20000000800 */
[----:B------:R-:W-:Y:S01]  /*41ee0*/  LOP3.LUT R51, R51, 0xfeffffff, RZ, 0xc0, !PT ;  /* 0xfeffffff33337812 */ /* 0x000fe200078ec0ff */
[----:B------:R-:W-:Y:S01]  /*41ef0*/  VIADD R2, R4, 0xe6 ;  /* 0x000000e604027836 */ /* 0x000fe20000000000 */
[----:B------:R0:W-:Y:S01]  /*41f00*/  STL [R1+0x5cc], R8 ;  /* 0x0005cc0801007387 */ /* 0x0001e20000100800 */
[----:B------:R-:W-:Y:S01]  /*41f10*/  ISETP.LT.AND P0, PT, R5, UR50, !P0 ;  /* 0x0000003205007c0c */ /* 0x000fe2000c701270 */
[----:B------:R-:W-:Y:S01]  /*41f20*/  ULDC UR29, c[0x0][0x228] ;  /* 0x00008a00001d7ab9 */ /* 0x000fe20000000800 */
[----:B0-----:R-:W-:Y:S01]  /*41f30*/  VIADD R8, R8, UR46 ;  /* 0x0000002e08087c36 */ /* 0x001fe20008000000 */
[----:B------:R-:W-:-:S04]  /*41f40*/  ULDC UR46, c[0x0][0x248] ;  /* 0x00009200002e7ab9 */ /* 0x000fc80000000800 */
[----:B------:R0:W-:Y:S01]  /*41f50*/  STL [R1+0x5d0], R8 ;  /* 0x0005d00801007387 */ /* 0x0001e20000100800 */
[----:B------:R-:W-:Y:S01]  /*41f60*/  @P1 LOP3.LUT R51, R51, 0x1000000, RZ, 0xfc, !PT ;  /* 0x0100000033331812 */ /* 0x000fe200078efcff */
[----:B0-----:R-:W-:-:S03]  /*41f70*/  VIADD R8, R8, UR46 ;  /* 0x0000002e08087c36 */ /* 0x001fc60008000000 */
[----:B------:R-:W-:Y:S01]  /*41f80*/  LOP3.LUT R51, R51, 0xff7fffff, RZ, 0xc0, !PT ;  /* 0xff7fffff33337812 */ /* 0x000fe200078ec0ff */
[----:B------:R-:W-:Y:S01]  /*41f90*/  ULDC UR46, c[0x0][0x228] ;  /* 0x00008a00002e7ab9 */ /* 0x000fe20000000800 */
[----:B------:R0:W-:Y:S02]  /*41fa0*/  STL [R1+0x5d4], R8 ;  /* 0x0005d40801007387 */ /* 0x0001e40000100800 */
[----:B------:R-:W-:Y:S02]  /*41fb0*/  @P0 LOP3.LUT R51, R51, 0x800000, RZ, 0xfc, !PT ;  /* 0x0080000033330812 */ /* 0x000fe400078efcff */
[----:B------:R-:W-:Y:S01]  /*41fc0*/  ISETP.GE.AND P0, PT, R2, UR15, PT ;  /* 0x0000000f02007c0c */ /* 0x000fe2000bf06270 */
[----:B0-----:R-:W-:Y:S01]  /*41fd0*/  VIADD R8, R8, UR10 ;  /* 0x0000000a08087c36 */ /* 0x001fe20008000000 */
[----:B------:R-:W-:Y:S01]  /*41fe0*/  ULDC UR10, c[0x0][0x248] ;  /* 0x00009200000a7ab9 */ /* 0x000fe20000000800 */
[----:B------:R-:W-:Y:S01]  /*41ff0*/  LOP3.LUT R51, R51, 0xffbfffff, RZ, 0xc0, !PT ;  /* 0xffbfffff33337812 */ /* 0x000fe200078ec0ff */
[----:B------:R-:W-:Y:S01]  /*42000*/  VIADD R2, R4, 0xe4 ;  /* 0x000000e404027836 */ /* 0x000fe20000000000 */
[----:B------:R-:W-:Y:S01]  /*42010*/  ULDC UR15, c[0x0][0x248] ;  /* 0x00009200000f7ab9 */ /* 0x000fe20000000800 */
[----:B------:R0:W-:Y:S01]  /*42020*/  STL [R1+0x5d8], R8 ;  /* 0x0005d80801007387 */ /* 0x0001e20000100800 */
[----:B------:R-:W-:Y:S01]  /*42030*/  ISETP.LT.AND P1, PT, R6, UR47, !P0 ;  /* 0x0000002f06007c0c */ /* 0x000fe2000c721270 */
[----:B------:R-:W-:Y:S01]  /*42040*/  ULDC UR47, c[0x0][0x228] ;  /* 0x00008a00002f7ab9 */ /* 0x000fe20000000800 */
[----:B0-----:R-:W-:Y:S01]  /*42050*/  VIADD R8, R8, UR10 ;  /* 0x0000000a08087c36 */ /* 0x001fe20008000000 */
[----:B------:R-:W-:Y:S01]  /*42060*/  ISETP.LT.AND P0, PT, R5, UR48, !P0 ;  /* 0x0000003005007c0c */ /* 0x000fe2000c701270 */
[----:B------:R-:W-:Y:S01]  /*42070*/  ULDC UR10, c[0x0][0x228] ;  /* 0x00008a00000a7ab9 */ /* 0x000fe20000000800 */
[----:B------:R-:W-:-:S02]  /*42080*/  ULDC UR48, c[0x0][0x228] ;  /* 0x00008a0000307ab9 */ /* 0x000fc40000000800 */
[----:B------:R0:W-:Y:S02]  /*42090*/  STL [R1+0x5dc], R8 ;  /* 0x0005dc0801007387 */ /* 0x0001e40000100800 */
        /* <DEDUP_REMOVED lines=8> */
[----:B------:R-:W-:Y:S01]  /*42120*/  @P0 LOP3.LUT R51, R51, 0x200000, RZ, 0xfc, !PT ;  /* 0x0020000033330812 */ /* 0x000fe200078efcff */
[----:B0-----:R-:W-:Y:S01]  /*42130*/  VIADD R8, R8, UR7 ;  /* 0x0000000708087c36 */ /* 0x001fe20008000000 */
[----:B------:R-:W-:Y:S01]  /*42140*/  ISETP.GE.AND P0, PT, R2, UR45, PT ;  /* 0x0000002d02007c0c */ /* 0x000fe2000bf06270 */
[----:B------:R-:W-:-:S03]  /*42150*/  ULDC UR7, c[0x0][0x228] ;  /* 0x00008a0000077ab9 */ /* 0x000fc60000000800 */
[----:B------:R0:W-:Y:S01]  /*42160*/  STL [R1+0x5e8], R8 ;  /* 0x0005e80801007387 */ /* 0x0001e20000100800 */
[----:B------:R-:W-:Y:S02]  /*42170*/  ISETP.LT.AND P1, PT, R6, UR51, !P0 ;  /* 0x0000003306007c0c */ /* 0x000fe4000c721270 */
[----:B------:R-:W-:Y:S01]  /*42180*/  LOP3.LUT R51, R51, 0xffefffff, RZ, 0xc0, !PT ;  /* 0xffefffff33337812 */ /* 0x000fe200078ec0ff */
[----:B------:R-:W-:Y:S01]  /*42190*/  VIADD R2, R4, 0xe2 ;  /* 0x000000e204027836 */ /* 0x000fe20000000000 */
[----:B------:R-:W-:Y:S01]  /*421a0*/  ULDC.64 UR44, c[0x0][0x228] ;  /* 0x00008a00002c7ab9 */ /* 0x000fe20000000a00 */
[----:B0-----:R-:W-:Y:S01]  /*421b0*/  VIADD R8, R8, UR14 ;  /* 0x0000000e08087c36 */ /* 0x001fe20008000000 */
[----:B------:R-:W-:Y:S01]  /*421c0*/  ULDC UR14, c[0x0][0x248] ;  /* 0x00009200000e7ab9 */ /* 0x000fe20000000800 */
[----:B------:R-:W-:-:S03]  /*421d0*/  ULDC.64 UR50, c[0x0][0x228] ;  /* 0x00008a0000327ab9 */ /* 0x000fc60000000a00 */
[----:B------:R0:W-:Y:S01]  /*421e0*/  STL [R1+0x5ec], R8 ;  /* 0x0005ec0801007387 */ /* 0x0001e20000100800 */
[----:B------:R-:W-:Y:S01]  /*421f0*/  ISETP.LT.AND P0, PT, R5, UR47, !P0 ;  /* 0x0000002f05007c0c */ /* 0x000fe2000c701270 */
[----:B------:R-:W-:Y:S01]  /*42200*/  ULDC UR47, c[0x0][0x228] ;  /* 0x00008a00002f7ab9 */ /* 0x000fe20000000800 */
[----:B0-----:R-:W-:Y:S01]  /*42210*/  VIADD R8, R8, UR14 ;  /* 0x0000000e08087c36 */ /* 0x001fe20008000000 */
[----:B------:R-:W-:Y:S01]  /*42220*/  @P1 LOP3.LUT R51, R51, 0x100000, RZ, 0xfc, !PT ;  /* 0x0010000033331812 */ /* 0x000fe200078efcff */
[----:B------:R-:W-:-:S03]  /*42230*/  ULDC UR14, c[0x0][0x228] ;  /* 0x00008a00000e7ab9 */ /* 0x000fc60000000800 */
[----:B------:R0:W-:Y:S02]  /*42240*/  STL [R1+0x800], R8 ;  /* 0x0008000801007387 */ /* 0x0001e40000100800 */
[----:B0-----:R-:W-:Y:S01]  /*42250*/  VIADD R8, R8, UR28 ;  /* 0x0000001c08087c36 */ /* 0x001fe20008000000 */
[----:B------:R-:W-:-:S04]  /*42260*/  ULDC UR28, c[0x0][0x248] ;  /* 0x00009200001c7ab9 */ /* 0x000fc80000000800 */
[----:B------:R0:W-:Y:S01]  /*42270*/  STL [R1+0x804], R8 ;  /* 0x0008040801007387 */ /* 0x0001e20000100800 */
[----:B------:R-:W-:Y:S01]  /*42280*/  LOP3.LUT R51, R51, 0xfff7ffff, RZ, 0xc0, !PT ;  /* 0xfff7ffff33337812 */ /* 0x000fe200078ec0ff */
[----:B0-----:R-:W-:-:S03]  /*42290*/  VIADD R8, R8, UR28 ;  /* 0x0000001c08087c36 */ /* 0x001fc60008000000 */
[----:B------:R-:W-:Y:S01]  /*422a0*/  @P0 LOP3.LUT R51, R51, 0x80000, RZ, 0xfc, !PT ;  /* 0x0008000033330812 */ /* 0x000fe200078efcff */
[----:B------:R-:W-:Y:S01]  /*422b0*/  ULDC UR28, c[0x0][0x228] ;  /* 0x00008a00001c7ab9 */ /* 0x000fe20000000800 */
[----:B------:R0:W-:Y:S01]  /*422c0*/  STL [R1+0x808], R8 ;  /* 0x0008080801007387 */ /* 0x0001e20000100800 */
[----:B------:R-:W-:Y:S01]  /*422d0*/  ISETP.GE.AND P0, PT, R2, UR35, PT ;  /* 0x0000002302007c0c */ /* 0x000fe2000bf06270 */
[----:B0-----:R-:W-:-:S03]  /*422e0*/  VIADD R8, R8, UR36 ;  /* 0x0000002408087c36 */ /* 0x001fc60008000000 */
[----:B------:R-:W-:Y:S01]  /*422f0*/  ISETP.LT.AND P1, PT, R6, UR47, !P0 ;  /* 0x0000002f06007c0c */ /* 0x000fe2000c721270 */
[----:B------:R-:W-:Y:S01]  /*42300*/  ULDC UR36, c[0x0][0x248] ;  /* 0x0000920000247ab9 */ /* 0x000fe20000000800 */
[----:B------:R-:W-:Y:S01]  /*42310*/  LOP3.LUT R51, R51, 0xfffbffff, RZ, 0xc0, !PT ;  /* 0xfffbffff33337812 */ /* 0x000fe200078ec0ff */
[----:B------:R-:W-:Y:S01]  /*42320*/  VIADD R2, R4, 0xe0 ;  /* 0x000000e004027836 */ /* 0x000fe20000000000 */
[----:B------:R0:W-:Y:S01]  /*42330*/  STL [R1+0x80c], R8 ;  /* 0x00080c0801007387 */ /* 0x0001e20000100800 */
[----:B------:R-:W-:Y:S01]  /*42340*/  ULDC UR35, c[0x0][0x228] ;  /* 0x00008a0000237ab9 */ /* 0x000fe20000000800 */
[----:B0-----:R-:W-:Y:S01]  /*42350*/  VIADD R8, R8, UR22 ;  /* 0x0000001608087c36 */ /* 0x001fe20008000000 */
[----:B------:R-:W-:Y:S01]  /*42360*/  ISETP.LT.AND P0, PT, R5, UR61, !P0 ;  /* 0x0000003d05007c0c */ /* 0x000fe2000c701270 */
[----:B------:R-:W-:-:S05]  /*42370*/  ULDC UR22, c[0x0][0x228] ;  /* 0x00008a0000167ab9 */ /* 0x000fca0000000800 */
[----:B------:R-:W-:Y:S01]  /*42380*/  @P1 LOP3.LUT R51, R51, 0x40000, RZ, 0xfc, !PT ;  /* 0x0004000033331812 */ /* 0x000fe200078efcff */
[----:B------:R-:W-:Y:S01]  /*42390*/  ULDC UR61, c[0x0][0x228] ;  /* 0x00008a00003d7ab9 */ /* 0x000fe20000000800 */
[----:B------:R0:W-:Y:S02]  /*423a0*/  STL [R1+0x810], R8 ;  /* 0x0008100801007387 */ /* 0x0001e40000100800 */
[----:B0-----:R-:W-:Y:S01]  /*423b0*/  VIADD R8, R8, UR36 ;  /* 0x0000002408087c36 */ /* 0x001fe20008000000 */
[----:B------:R-:W-:Y:S01]  /*423c0*/  LOP3.LUT R51, R51, 0xfffdffff, RZ, 0xc0, !PT ;  /* 0xfffdffff33337812 */ /* 0x000fe200078ec0ff */
[----:B------:R-:W-:-:S03]  /*423d0*/  ULDC UR36, c[0x0][0x248] ;  /* 0x0000920000247ab9 */ /* 0x000fc60000000800 */
[----:B------:R0:W-:Y:S02]  /*423e0*/  STL [R1+0x814], R8 ;  /* 0x0008140801007387 */ /* 0x0001e40000100800 */
        /* <DEDUP_REMOVED lines=14> */
[----:B------:R-:W-:-:S04]  /*424d0*/  ULDC UR24, c[0x0][0x248] ;  /* 0x0000920000187ab9 */ /* 0x000fc80000000800 */
        /* <DEDUP_REMOVED lines=13> */
[----:B------:R-:W-:-:S04]  /*425b0*/  ULDC UR24, c[0x0][0x248] ;  /* 0x0000920000187ab9 */ /* 0x000fc80000000800 */
[----:B------:R0:W-:Y:S01]  /*425c0*/  STL [R1+0x830], R8 ;  /* 0x0008300801007387 */ /* 0x0001e20000100800 */
[----:B------:R-:W-:Y:S01]  /*425d0*/  ISETP.GE.AND P0, PT, R2, UR57, PT ;  /* 0x0000003902007c0c */ /* 0x000fe2000bf06270 */
[----:B0-----:R-:W-:-:S03]  /*425e0*/  VIADD R8, R8, UR24 ;  /* 0x0000001808087c36 */ /* 0x001fc60008000000 */
[----:B------:R-:W-:Y:S02]  /*425f0*/  ISETP.LT.AND P1, PT, R6, UR5, !P0 ;  /* 0x0000000506007c0c */ /* 0x000fe4000c721270 */
[----:B------:R-:W-:Y:S01]  /*42600*/  LOP3.LUT R51, R51, 0xffffbfff, RZ, 0xc0, !PT ;  /* 0xffffbfff33337812 */ /* 0x000fe200078ec0ff */
[----:B------:R-:W-:Y:S01]  /*42610*/  VIADD R2, R4, 0xdc ;  /* 0x000000dc04027836 */ /* 0x000fe20000000000 */
[----:B------:R0:W-:Y:S01]  /*42620*/  STL [R1+0x834], R8 ;  /* 0x0008340801007387 */ /* 0x0001e20000100800 */
[----:B------:R-:W-:Y:S01]  /*42630*/  ISETP.LT.AND P0, PT, R5, UR7, !P0 ;  /* 0x0000000705007c0c */ /* 0x000fe2000c701270 */
[----:B------:R-:W-:Y:S01]  /*42640*/  ULDC UR5, c[0x0][0x248] ;  /* 0x0000920000057ab9 */ /* 0x000fe20000000800 */
[----:B------:R-:W-:Y:S01]  /*42650*/  ULDC UR57, c[0x0][0x228] ;  /* 0x00008a0000397ab9 */ /* 0x000fe20000000800 */
[----:B------:R-:W-:Y:S01]  /*42660*/  ULDC UR7, c[0x0][0x248] ;  /* 0x0000920000077ab9 */ /* 0x000fe20000000800 */
        /* <DEDUP_REMOVED lines=9> */
[----:B0-----:R-:W-:Y:S01]  /*42700*/  VIADD R8, R8, UR34 ;  /* 0x0000002208087c36 */ /* 0x001fe20008000000 */
[----:B------:R-:W-:Y:S01]  /*42710*/  @P0 LOP3.LUT R51, R51, 0x2000, RZ, 0xfc, !PT ;  /* 0x0000200033330812 */ /* 0x000fe200078efcff */
[----:B------:R-:W-:-:S03]  /*42720*/  ULDC UR34, c[0x0][0x228] ;  /* 0x00008a0000227ab9 */ /* 0x000fc60000000800 */
[----:B------:R0:W-:Y:S01]  /*42730*/  STL [R1+0x840], R8 ;  /* 0x0008400801007387 */ /* 0x0001e20000100800 */
[----:B------:R-:W-:Y:S01]  /*42740*/  ISETP.GE.AND P0, PT, R2, UR31, PT ;  /* 0x0000001f02007c0c */ /* 0x000fe2000bf06270 */
[----:B0-----:R-:W-:-:S03]  /*42750*/  VIADD R8, R8, UR36 ;  /* 0x0000002408087c36 */ /* 0x001fc60008000000 */
[----:B------:R-:W-:Y:S02]  /*42760*/  ISETP.LT.AND P1, PT, R6, UR20, !P0 ;  /* 0x0000001406007c0c */ /* 0x000fe4000c721270 */
[----:B------:R-:W-:Y:S01]  /*42770*/  LOP3.LUT R51, R51, 0xfffffbff, RZ, 0xc0, !PT ;  /* 0xfffffbff33337812 */ /* 0x000fe200078ec0ff */
[----:B------:R-:W-:Y:S01]  /*42780*/  VIADD R2, R4, 0xda ;  /* 0x000000da04027836 */ /* 0x000fe20000000000 */
[----:B------:R0:W-:Y:S01]  /*42790*/  STL [R1+0x844], R8 ;  /* 0x0008440801007387 */ /* 0x0001e20000100800 */
[----:B------:R-:W-:Y:S01]  /*427a0*/  ULDC UR36, c[0x0][0x228] ;  /* 0x00008a0000247ab9 */ /* 0x000fe20000000800 */
[----:B0-----:R-:W-:Y:S01]  /*427b0*/  VIADD R8, R8, UR39 ;  /* 0x0000002708087c36 */ /* 0x001fe20008000000 */
[----:B------:R-:W-:-:S04]  /*427c0*/  ULDC UR39, c[0x0][0x248] ;  /* 0x0000920000277ab9 */ /* 0x000fc80000000800 */
[----:B------:R0:W-:Y:S01]  /*427d0*/  STL [R1+0x848], R8 ;  /* 0x0008480801007387 */ /* 0x0001e20000100800 */
[----:B------:R-:W-:Y:S01]  /*427e0*/  ISETP.LT.AND P0, PT, R5, UR26, !P0 ;  /* 0x0000001a05007c0c */ /* 0x000fe2000c701270 */
[----:B0-----:R-:W-:Y:S01]  /*427f0*/  VIADD R8, R8, UR39 ;  /* 0x0000002708087c36 */ /* 0x001fe20008000000 */
[----:B------:R-:W-:Y:S01]  /*42800*/  @P1 LOP3.LUT R51, R51, 0x400, RZ, 0xfc, !PT ;  /* 0x0000040033331812 */ /* 0x000fe200078efcff */
[----:B------:R-:W-:-:S03]  /*42810*/  ULDC UR39, c[0x0][0x228] ;  /* 0x00008a0000277ab9 */ /* 0x000fc60000000800 */
[----:B------:R0:W-:Y:S01]  /*42820*/  STL [R1+0x84c], R8 ;  /* 0x00084c0801007387 */ /* 0x0001e20000100800 */
[----:B------:R-:W-:Y:S01]  /*42830*/  LOP3.LUT R51, R51, 0xfffffdff, RZ, 0xc0, !PT ;  /* 0xfffffdff33337812 */ /* 0x000fe200078ec0ff */
[----:B0-----:R-:W-:-:S05]  /*42840*/  VIADD R8, R8, UR41 ;  /* 0x0000002908087c36 */ /* 0x001fca0008000000 */
[----:B------:R-:W-:Y:S01]  /*42850*/  @P0 LOP3.LUT R51, R51, 0x200, RZ, 0xfc, !PT ;  /* 0x0000020033330812 */ /* 0x000fe200078efcff */
[----:B------:R-:W-:Y:S01]  /*42860*/  ULDC UR41, c[0x0][0x228] ;  /* 0x00008a0000297ab9 */ /* 0x000fe20000000800 */
[----:B------:R0:W-:Y:S01]  /*42870*/  STL [R1+0x850], R8 ;  /* 0x0008500801007387 */ /* 0x0001e20000100800 */
[----:B------:R-:W-:Y:S01]  /*42880*/  ISETP.GE.AND P0, PT, R2, UR11, PT ;  /* 0x0000000b02007c0c */ /* 0x000fe2000bf06270 */
[----:B0-----:R-:W-:Y:S01]  /*42890*/  VIADD R8, R8, UR15 ;  /* 0x0000000f08087c36 */ /* 0x001fe20008000000 */
[----:B------:R-:W-:-:S04]  /*428a0*/  ULDC UR15, c[0x0][0x248] ;  /* 0x00009200000f7ab9 */ /* 0x000fc80000000800 */
[----:B------:R0:W-:Y:S01]  /*428b0*/  STL [R1+0x854], R8 ;  /* 0x0008540801007387 */ /* 0x0001e20000100800 */
[----:B------:R-:W-:Y:S01]  /*428c0*/  ISETP.LT.AND P1, PT, R6, UR14, !P0 ;  /* 0x0000000e06007c0c */ /* 0x000fe2000c721270 */
[----:B0-----:R-:W-:Y:S01]  /*428d0*/  VIADD R8, R8, UR15 ;  /* 0x0000000f08087c36 */ /* 0x001fe20008000000 */
[----:B------:R-:W-:-:S04]  /*428e0*/  ULDC UR15, c[0x0][0x248] ;  /* 0x00009200000f7ab9 */ /* 0x000fc80000000800 */
[----:B------:R0:W-:Y:S01]  /*428f0*/  STL [R1+0x858], R8 ;  /* 0x0008580801007387 */ /* 0x0001e20000100800 */
[----:B------:R-:W-:Y:S01]  /*42900*/  ISETP.LT.AND P0, PT, R5, UR25, !P0 ;  /* 0x0000001905007c0c */ /* 0x000fe2000c701270 */
[----:B0-----:R-:W-:Y:S01]  /*42910*/  VIADD R8, R8, UR15 ;  /* 0x0000000f08087c36 */ /* 0x001fe20008000000 */
[----:B------:R-:W-:Y:S01]  /*42920*/  ULDC UR15, c[0x0][0x248] ;  /* 0x00009200000f7ab9 */ /* 0x000fe20000000800 */
[----:B------:R-:W-:-:S03]  /*42930*/  LOP3.LUT R51, R51, 0xffffffbf, RZ, 0xc0, !PT ;  /* 0xffffffbf33337812 */ /* 0x000fc600078ec0ff */
[----:B------:R0:W-:Y:S01]  /*42940*/  STL [R1+0x85c], R8 ;  /* 0x00085c0801007387 */ /* 0x0001e20000100800 */
[----:B------:R-:W-:Y:S01]  /*42950*/  @P1 LOP3.LUT R51, R51, 0x40, RZ, 0xfc, !PT ;  /* 0x0000004033331812 */ /* 0x000fe200078efcff */
[----:B0-----:R-:W-:Y:S01]  /*42960*/  VIADD R8, R8, UR15 ;  /* 0x0000000f08087c36 */ /* 0x001fe20008000000 */
[----:B------:R-:W-:-:S04]  /*42970*/  ULDC UR15, c[0x0][0x248] ;  /* 0x00009200000f7ab9 */ /* 0x000fc80000000800 */
[----:B------:R0:W-:Y:S01]  /*42980*/  STL [R1+0x860], R8 ;  /* 0x0008600801007387 */ /* 0x0001e20000100800 */
[----:B------:R-:W-:Y:S01]  /*42990*/  LOP3.LUT R51, R51, 0xffffffdf, RZ, 0xc0, !PT ;  /* 0xffffffdf33337812 */ /* 0x000fe200078ec0ff */
[----:B------:R-:W-:Y:S02]  /*429a0*/  VIADD R2, R4, 0xd8 ;  /* 0x000000d804027836 */ /* 0x000fe40000000000 */
[----:B0-----:R-:W-:Y:S01]  /*429b0*/  VIADD R8, R8, UR15 ;  /* 0x0000000f08087c36 */ /* 0x001fe20008000000 */
[----:B------:R-:W-:Y:S01]  /*429c0*/  ULDC UR15, c[0x0][0x248] ;  /* 0x00009200000f7ab9 */ /* 0x000fe20000000800 */
[----:B------:R-:W-:-:S03]  /*429d0*/  @P0 LOP3.LUT R51, R51, 0x20, RZ, 0xfc, !PT ;  /* 0x0000002033330812 */ /* 0x000fc600078efcff */
[----:B------:R0:W-:Y:S01]  /*429e0*/  STL [R1+0x864], R8 ;  /* 0x0008640801007387 */ /* 0x0001e20000100800 */
[----:B------:R-:W-:Y:S01]  /*429f0*/  ISETP.GE.AND P0, PT, R2, UR13, PT ;  /* 0x0000000d02007c0c */ /* 0x000fe2000bf06270 */
[----:B0-----:R-:W-:-:S03]  /*42a00*/  VIADD R8, R8, UR15 ;  /* 0x0000000f08087c36 */ /* 0x001fc60008000000 */
[----:B------:R-:W-:Y:S02]  /*42a10*/  ISETP.LT.AND P1, PT, R6, UR30, !P0 ;  /* 0x0000001e06007c0c */ /* 0x000fe4000c721270 */
[----:B------:R-:W-:Y:S01]  /*42a20*/  LOP3.LUT R51, R51, 0xfffffffb, RZ, 0xc0, !PT ;  /* 0xfffffffb33337812 */ /* 0x000fe200078ec0ff */
[----:B------:R-:W-:Y:S01]  /*42a30*/  VIADD R2, R4, 0xd7 ;  /* 0x000000d704027836 */ /* 0x000fe20000000000 */
[----:B------:R0:W-:Y:S01]  /*42a40*/  STL [R1+0x868], R8 ;  /* 0x0008680801007387 */ /* 0x0001e20000100800 */
[----:B------:R-:W-:Y:S01]  /*42a50*/  ULDC.64 UR14, c[0x0][0x228] ;  /* 0x00008a00000e7ab9 */ /* 0x000fe20000000a00 */
[----:B------:R-:W-:Y:S01]  /*42a60*/  ULDC.64 UR30, c[0x0][0x228] ;  /* 0x00008a00001e7ab9 */ /* 0x000fe20000000a00 */
[----:B0-----:R-:W-:Y:S01]  /*42a70*/  VIADD R8, R8, UR10 ;  /* 0x0000000a08087c36 */ /* 0x001fe20008000000 */
[----:B------:R-:W-:-:S04]  /*42a80*/  ULDC UR10, c[0x0][0x248] ;  /* 0x00009200000a7ab9 */ /* 0x000fc80000000800 */
[----:B------:R0:W-:Y:S01]  /*42a90*/  STL [R1+0x86c], R8 ;  /* 0x00086c0801007387 */ /* 0x0001e20000100800 */
[----:B------:R-:W-:Y:S01]  /*42aa0*/  @P1 LOP3.LUT R51, R51, 0x4, RZ, 0xfc, !PT ;  /* 0x0000000433331812 */ /* 0x000fe200078efcff */
[----:B0-----:R-:W-:Y:S01]  /*42ab0*/  VIADD R8, R8, UR10 ;  /* 0x0000000a08087c36 */ /* 0x001fe20008000000 */
[----:B------:R-:W-:Y:S02]  /*42ac0*/  ULDC.64 UR10, c[0x0][0x228] ;  /* 0x00008a00000a7ab9 */ /* 0x000fe40000000a00 */
[----:B------:R-:W-:Y:S02]  /*42ad0*/  ISETP.LT.AND P0, PT, R5, UR10, !P0 ;  /* 0x0000000a05007c0c */ /* 0x000fe4000c701270 */
[----:B------:R-:W-:-:S11]  /*42ae0*/  LOP3.LUT R51, R51, 0xfffffffd, RZ, 0xc0, !PT ;  /* 0xfffffffd33337812 */ /* 0x000fd600078ec0ff */
[----:B------:R-:W-:Y:S02]  /*42af0*/  @P0 LOP3.LUT R51, R51, 0x2, RZ, 0xfc, !PT ;  /* 0x0000000233330812 */ /* 0x000fe400078efcff */
[----:B------:R-:W-:Y:S01]  /*42b00*/  ISETP.GE.AND P0, PT, R2, UR55, PT ;  /* 0x0000003702007c0c */ /* 0x000fe2000bf06270 */
[----:B------:R-:W-:Y:S01]  /*42b10*/  VIADD R2, R4, 0xd6 ;  /* 0x000000d604027836 */ /* 0x000fe20000000000 */
[----:B------:R-:W-:Y:S01]  /*42b20*/  LOP3.LUT R51, R51, 0xfffffffe, RZ, 0xc0, !PT ;  /* 0xfffffffe33337812 */ /* 0x000fe200078ec0ff */
[----:B------:R0:W-:Y:S01]  /*42b30*/  STL [R1+0x870], R8 ;  /* 0x0008700801007387 */ /* 0x0001e20000100800 */
[----:B------:R-:W-:Y:S01]  /*42b40*/  ISETP.LT.AND P1, PT, R6, UR28, !P0 ;  /* 0x0000001c06007c0c */ /* 0x000fe2000c721270 */
[----:B------:R-:W-:Y:S01]  /*42b50*/  ULDC UR55, c[0x0][0x228] ;  /* 0x00008a0000377ab9 */ /* 0x000fe20000000800 */
[----:B------:R-:W-:-:S13]  /*42b60*/  ISETP.LT.AND P0, PT, R5, UR14, !P0 ;  /* 0x0000000e05007c0c */ /* 0x000fda000c701270 */
[----:B------:R-:W-:Y:S02]  /*42b70*/  @P0 LOP3.LUT R52, R52, 0x80000000, RZ, 0xfc, !PT ;  /* 0x8000000034340812 */ /* 0x000fe400078efcff */
[----:B------:R-:W-:Y:S02]  /*42b80*/  ISETP.GE.AND P0, PT, R2, UR53, PT ;  /* 0x0000003502007c0c */ /* 0x000fe4000bf06270 */
[----:B------:R-:W-:Y:S02]  /*42b90*/  @P1 LOP3.LUT R51, R51, 0x1, RZ, 0xfc, !PT ;  /* 0x0000000133331812 */ /* 0x000fe400078efcff */
[----:B------:R-:W-:Y:S01]  /*42ba0*/  LOP3.LUT R52, R52, 0xbfffffff, RZ, 0xc0, !PT ;  /* 0xbfffffff34347812 */ /* 0x000fe200078ec0ff */
[----:B------:R-:W-:Y:S01]  /*42bb0*/  VIADD R2, R4, 0xd5 ;  /* 0x000000d504027836 */ /* 0x000fe20000000000 */
[----:B------:R-:W-:Y:S01]  /*42bc0*/  ISETP.LT.AND P1, PT, R6, UR21, !P0 ;  /* 0x0000001506007c0c */ /* 0x000fe2000c721270 */
[----:B------:R-:W-:Y:S01]  /*42bd0*/  ULDC.64 UR20, c[0x0][0x228] ;  /* 0x00008a0000147ab9 */ /* 0x000fe20000000a00 */
[----:B------:R-:W-:Y:S01]  /*42be0*/  ISETP.LT.AND P0, PT, R5, UR30, !P0 ;  /* 0x0000001e05007c0c */ /* 0x000fe2000c701270 */
[----:B0-----:R-:W-:Y:S01]  /*42bf0*/  VIADD R8, R8, UR5 ;  /* 0x0000000508087c36 */ /* 0x001fe20008000000 */
[----:B------:R-:W-:Y:S01]  /*42c00*/  ULDC UR5, c[0x0][0x248] ;  /* 0x0000920000057ab9 */ /* 0x000fe20000000800 */
[----:B------:R-:W-:-:S08]  /*42c10*/  ULDC.64 UR52, c[0x0][0x228] ;  /* 0x00008a0000347ab9 */ /* 0x000fd00000000a00 */
        /* <DEDUP_REMOVED lines=9> */
[----:B------:R-:W-:-:S10]  /*42cb0*/  ULDC UR49, c[0x0][0x228] ;  /* 0x00008a0000317ab9 */ /* 0x000fd40000000800 */
[----:B------:R-:W-:-:S04]  /*42cc0*/  @P1 LOP3.LUT R52, R52, 0x10000000, RZ, 0xfc, !PT ;  /* 0x1000000034341812 */ /* 0x000fc800078efcff */
[----:B------:R-:W-:-:S04]  /*42cd0*/  LOP3.LUT R52, R52, 0xf7ffffff, RZ, 0xc0, !PT ;  /* 0xf7ffffff34347812 */ /* 0x000fc800078ec0ff */
[----:B------:R-:W-:Y:S02]  /*42ce0*/  @P0 LOP3.LUT R52, R52, 0x8000000, RZ, 0xfc, !PT ;  /* 0x0800000034340812 */ /* 0x000fe400078efcff */
[----:B------:R-:W-:Y:S02]  /*42cf0*/  ISETP.GE.AND P0, PT, R2, UR43, PT ;  /* 0x0000002b02007c0c */ /* 0x000fe4000bf06270 */
[----:B------:R-:W-:Y:S01]  /*42d00*/  LOP3.LUT R52, R52, 0xfbffffff, RZ, 0xc0, !PT ;  /* 0xfbffffff34347812 */ /* 0x000fe200078ec0ff */
[----:B------:R-:W-:Y:S01]  /*42d10*/  VIADD R2, R4, 0xd3 ;  /* 0x000000d304027836 */ /* 0x000fe20000000000 */
[----:B------:R-:W-:Y:S01]  /*42d20*/  ISETP.LT.AND P1, PT, R6, UR46, !P0 ;  /* 0x0000002e06007c0c */ /* 0x000fe2000c721270 */
[----:B------:R-:W-:Y:S01]  /*42d30*/  ULDC.64 UR46, c[0x0][0x228] ;  /* 0x00008a00002e7ab9 */ /* 0x000fe20000000a00 */
[----:B------:R-:W-:Y:S01]  /*42d40*/  ISETP.LT.AND P0, PT, R5, UR44, !P0 ;  /* 0x0000002c05007c0c */ /* 0x000fe2000c701270 */
[----:B0-----:R-:W-:Y:S01]  /*42d50*/  VIADD R8, R8, UR5 ;  /* 0x0000000508087c36 */ /* 0x001fe20008000000 */
[----:B------:R-:W-:Y:S01]  /*42d60*/  ULDC UR5, c[0x0][0x248] ;  /* 0x0000920000057ab9 */ /* 0x000fe20000000800 */
[----:B------:R-:W-:-:S08]  /*42d70*/  ULDC UR43, c[0x0][0x228] ;  /* 0x00008a00002b7ab9 */ /* 0x000fd00000000800 */
[----:B------:R-:W-:-:S04]  /*42d80*/  @P1 LOP3.LUT R52, R52, 0x4000000, RZ, 0xfc, !PT ;  /* 0x0400000034341812 */ /* 0x000fc800078efcff */
[----:B------:R-:W-:-:S04]  /*42d90*/  LOP3.LUT R52, R52, 0xfdffffff, RZ, 0xc0, !PT ;  /* 0xfdffffff34347812 */ /* 0x000fc800078ec0ff */
[----:B------:R-:W-:Y:S02]  /*42da0*/  @P0 LOP3.LUT R52, R52, 0x2000000, RZ, 0xfc, !PT ;  /* 0x0200000034340812 */ /* 0x000fe400078efcff */
[----:B------:R-:W-:-:S04]  /*42db0*/  ISETP.GE.AND P0, PT, R2, UR37, PT ;  /* 0x0000002502007c0c */ /* 0x000fc8000bf06270 */
[----:B------:R-:W-:Y:S02]  /*42dc0*/  ISETP.LT.AND P1, PT, R6, UR22, !P0 ;  /* 0x0000001606007c0c */ /* 0x000fe4000c721270 */
[----:B------:R-:W-:Y:S02]  /*42dd0*/  ISETP.LT.AND P0, PT, R5, UR46, !P0 ;  /* 0x0000002e05007c0c */ /* 0x000fe4000c701270 */
[----:B------:R-:W-:Y:S01]  /*42de0*/  LOP3.LUT R52, R52, 0xfeffffff, RZ, 0xc0, !PT ;  /* 0xfeffffff34347812 */ /* 0x000fe200078ec0ff */
[----:B------:R-:W-:Y:S01]  /*42df0*/  VIADD R2, R4, 0xd2 ;  /* 0x000000d204027836 */ /* 0x000fe20000000000 */
[----:B------:R0:W-:Y:S01]  /*42e00*/  STL [R1+0x878], R8 ;  /* 0x0008780801007387 */ /* 0x0001e20000100800 */
[----:B------:R-:W-:-:S06]  /*42e10*/  ULDC UR46, c[0x0][0x228] ;  /* 0x00008a00002e7ab9 */ /* 0x000fcc0000000800 */
[----:B------:R-:W-:-:S04]  /*42e20*/  @P1 LOP3.LUT R52, R52, 0x1000000, RZ, 0xfc, !PT ;  /* 0x0100000034341812 */ /* 0x000fc800078efcff */
[----:B------:R-:W-:-:S04]  /*42e30*/  LOP3.LUT R52, R52, 0xff7fffff, RZ, 0xc0, !PT ;  /* 0xff7fffff34347812 */ /* 0x000fc800078ec0ff */
[----:B------:R-:W-:Y:S02]  /*42e40*/  @P0 LOP3.LUT R52, R52, 0x800000, RZ, 0xfc, !PT ;  /* 0x0080000034340812 */ /* 0x000fe400078efcff */
[----:B------:R-:W-:-:S04]  /*42e50*/  ISETP.GE.AND P0, PT, R2, UR33, PT ;  /* 0x0000002102007c0c */ /* 0x000fc8000bf06270 */
[----:B------:R-:W-:Y:S02]  /*42e60*/  ISETP.LT.AND P1, PT, R6, UR58, !P0 ;  /* 0x0000003a06007c0c */ /* 0x000fe4000c721270 */
[----:B------:R-:W-:Y:S01]  /*42e70*/  LOP3.LUT R52, R52, 0xffbfffff, RZ, 0xc0, !PT ;  /* 0xffbfffff34347812 */ /* 0x000fe200078ec0ff */
[----:B------:R-:W-:Y:S01]  /*42e80*/  VIADD R2, R4, 0xd1 ;  /* 0x000000d104027836 */ /* 0x000fe20000000000 */
[----:B------:R-:W-:Y:S01]  /*42e90*/  ISETP.LT.AND P0, PT, R5, UR50, !P0 ;  /* 0x0000003205007c0c */ /* 0x000fe2000c701270 */
[----:B0-----:R-:W-:Y:S01]  /*42ea0*/  VIADD R8, R8, UR5 ;  /* 0x0000000508087c36 */ /* 0x001fe20008000000 */
[----:B------:R-:W-:Y:S01]  /*42eb0*/  ULDC UR5, c[0x0][0x248] ;  /* 0x0000920000057ab9 */ /* 0x000fe20000000800 */
[----:B------:R-:W-:Y:S01]  /*42ec0*/  ULDC UR58, c[0x0][0x228] ;  /* 0x00008a00003a7ab9 */ /* 0x000fe20000000800 */
[----:B------:R-:W-:-:S05]  /*42ed0*/  ULDC UR50, c[0x0][0x228] ;  /* 0x00008a0000327ab9 */ /* 0x000fca0000000800 */
[----:B------:R-:W-:-:S04]  /*42ee0*/  @P1 LOP3.LUT R52, R52, 0x400000, RZ, 0xfc, !PT ;  /* 0x0040000034341812 */ /* 0x000fc800078efcff */
[----:B------:R-:W-:-:S04]  /*42ef0*/  LOP3.LUT R52, R52, 0xffdfffff, RZ, 0xc0, !PT ;  /* 0xffdfffff34347812 */ /* 0x000fc800078ec0ff */
[----:B------:R-:W-:Y:S02]  /*42f00*/  @P0 LOP3.LUT R52, R52, 0x200000, RZ, 0xfc, !PT ;  /* 0x0020000034340812 */ /* 0x000fe400078efcff */
[----:B------:R-:W-:Y:S02]  /*42f10*/  ISETP.GE.AND P0, PT, R2, UR11, PT ;  /* 0x0000000b02007c0c */ /* 0x000fe4000bf06270 */
[----:B------:R-:W-:Y:S01]  /*42f20*/  LOP3.LUT R52, R52, 0xffefffff, RZ, 0xc0, !PT ;  /* 0xffefffff34347812 */ /* 0x000fe200078ec0ff */
[----:B------:R0:W-:Y:S01]  /*42f30*/  STL [R1+0x87c], R8 ;  /* 0x00087c0801007387 */ /* 0x0001e20000100800 */
[----:B------:R-:W-:Y:S01]  /*42f40*/  ISETP.LT.AND P1, PT, R6, UR57, !P0 ;  /* 0x0000003906007c0c */ /* 0x000fe2000c721270 */
[----:B------:R-:W-:Y:S01]  /*42f50*/  VIADD R2, R4, 0xd0 ;  /* 0x000000d004027836 */ /* 0x000fe20000000000 */
[----:B------:R-:W-:Y:S01]  /*42f60*/  ISETP.LT.AND P0, PT, R5, UR52, !P0 ;  /* 0x0000003405007c0c */ /* 0x000fe2000c701270 */
[----:B------:R-:W-:Y:S01]  /*42f70*/  ULDC UR57, c[0x0][0x228] ;  /* 0x00008a0000397ab9 */ /* 0x000fe20000000800 */
[----:B------:R-:W-:Y:S01]  /*42f80*/  ULDC.64 UR10, c[0x0][0x228] ;  /* 0x00008a00000a7ab9 */ /* 0x000fe20000000a00 */
[----:B------:R-:W-:Y:S01]  /*42f90*/  ULDC UR52, c[0x0][0x228] ;  /* 0x00008a0000347ab9 */ /* 0x000fe20000000800 */
[----:B0-----:R-:W-:Y:S01]  /*42fa0*/  VIADD R8, R8, UR5 ;  /* 0x0000000508087c36 */ /* 0x001fe20008000000 */
[----:B------:R-:W-:-:S06]  /*42fb0*/  ULDC UR5, c[0x0][0x248] ;  /* 0x0000920000057ab9 */ /* 0x000fcc0000000800 */
[----:B------:R-:W-:Y:S01]  /*42fc0*/  @P1 LOP3.LUT R52, R52, 0x100000, RZ, 0xfc, !PT ;  /* 0x0010000034341812 */ /* 0x000fe200078efcff */
[----:B------:R0:W-:Y:S03]  /*42fd0*/  STL [R1+0x880], R8 ;  /* 0x0008800801007387 */ /* 0x0001e60000100800 */
[----:B------:R-:W-:-:S04]  /*42fe0*/  LOP3.LUT R52, R52, 0xfff7ffff, RZ, 0xc0, !PT ;  /* 0xfff7ffff34347812 */ /* 0x000fc800078ec0ff */
        /* <DEDUP_REMOVED lines=10> */
[----:B------:R-:W-:Y:S01]  /*43090*/  ISETP.LT.AND P0, PT, R5, UR10, !P0 ;  /* 0x0000000a05007c0c */ /* 0x000fe2000c701270 */
[----:B------:R-:W-:Y:S01]  /*430a0*/  ULDC UR5, c[0x0][0x248] ;  /* 0x0000920000057ab9 */ /* 0x000fe20000000800 */
[----:B------:R-:W-:Y:S02]  /*430b0*/  ULDC UR57, c[0x0][0x228] ;  /* 0x00008a0000397ab9 */ /* 0x000fe40000000800 */
[----:B------:R0:W-:Y:S03]  /*430c0*/  STL [R1+0x888], R8 ;  /* 0x0008880801007387 */ /* 0x0001e60000100800 */
[----:B------:R-:W-:Y:S01]  /*430d0*/  @P1 LOP3.LUT R52, R52, 0x40000, RZ, 0xfc, !PT ;  /* 0x0004000034341812 */ /* 0x000fe200078efcff */
[----:B0-----:R-:W-:Y:S01]  /*430e0*/  VIADD R8, R8, UR7 ;  /* 0x0000000708087c36 */ /* 0x001fe20008000000 */
[----:B------:R-:W-:-:S04]  /*430f0*/  ULDC UR7, c[0x0][0x248] ;  /* 0x0000920000077ab9 */ /* 0x000fc80000000800 */
[----:B------:R0:W-:Y:S01]  /*43100*/  STL [R1+0x88c], R8 ;  /* 0x00088c0801007387 */ /* 0x0001e20000100800 */
[----:B------:R-:W-:Y:S01]  /*43110*/  LOP3.LUT R52, R52, 0xfffdffff, RZ, 0xc0, !PT ;  /* 0xfffdffff34347812 */ /* 0x000fe200078ec0ff */
[----:B0-----:R-:W-:Y:S01]  /*43120*/  VIADD R8, R8, UR5 ;  /* 0x0000000508087c36 */ /* 0x001fe20008000000 */
[----:B------:R-:W-:-:S04]  /*43130*/  ULDC UR5, c[0x0][0x248] ;  /* 0x0000920000057ab9 */ /* 0x000fc80000000800 */
[----:B------:R0:W-:Y:S01]  /*43140*/  STL [R1+0x890], R8 ;  /* 0x0008900801007387 */ /* 0x0001e20000100800 */
        /* <DEDUP_REMOVED lines=9> */
[----:B------:R-:W-:Y:S01]  /*431e0*/  ULDC.64 UR30, c[0x0][0x228] ;  /* 0x00008a00001e7ab9 */ /* 0x000fe20000000a00 */
[----:B0-----:R-:W-:Y:S01]  /*431f0*/  VIADD R8, R8, UR5 ;  /* 0x0000000508087c36 */ /* 0x001fe20008000000 */
[----:B------:R-:W-:-:S04]  /*43200*/  ULDC UR5, c[0x0][0x248] ;  /* 0x0000920000057ab9 */ /* 0x000fc80000000800 */
[----:B------:R0:W-:Y:S01]  /*43210*/  STL [R1+0x898], R8 ;  /* 0x0008980801007387 */ /* 0x0001e20000100800 */
[----:B------:R-:W-:Y:S01]  /*43220*/  ISETP.LT.AND P0, PT, R5, UR14, !P0 ;  /* 0x0000000e05007c0c */ /* 0x000fe2000c701270 */
        /* <DEDUP_REMOVED lines=14> */
[----:B------:R-:W-:Y:S01]  /*43310*/  ULDC.64 UR20, c[0x0][0x228] ;  /* 0x00008a0000147ab9 */ /* 0x000fe20000000a00 */
[----:B------:R0:W-:Y:S01]  /*43320*/  STL [R1+0x8a4], R8 ;  /* 0x0008a40801007387 */ /* 0x0001e20000100800 */
[----:B------:R-:W-:Y:S01]  /*43330*/  ISETP.LT.AND P1, PT, R6, UR57, !P0 ;  /* 0x0000003906007c0c */ /* 0x000fe2000c721270 */
[----:B------:R-:W-:Y:S01]  /*43340*/  ULDC UR57, c[0x0][0x228] ;  /* 0x00008a0000397ab9 */ /* 0x000fe20000000800 */
        /* <DEDUP_REMOVED lines=24> */
[----:B------:R-:W-:Y:S01]  /*434d0*/  ULDC.64 UR44, c[0x0][0x228] ;  /* 0x00008a00002c7ab9 */ /* 0x000fe20000000a00 */
[----:B------:R-:W-:Y:S01]  /*434e0*/  ULDC UR57, c[0x0][0x228] ;  /* 0x00008a0000397ab9 */ /* 0x000fe20000000800 */
        /* <DEDUP_REMOVED lines=19> */
[----:B------:R-:W-:Y:S01]  /*43620*/  ULDC.64 UR16, c[0x0][0x228] ;  /* 0x00008a0000107ab9 */ /* 0x000fe20000000a00 */
        /* <DEDUP_REMOVED lines=47> */
[----:B------:R-:W-:Y:S01]  /*43920*/  ULDC UR53, c[0x0][0x228] ;  /* 0x00008a0000357ab9 */ /* 0x000fe20000000800 */
[----:B0-----:R-:W-:-:S06]  /*43930*/  VIADD R8, R8, UR5 ;  /* 0x0000000508087c36 */ /* 0x001fcc0008000000 */
[----:B------:R-:W-:Y:S01]  /*43940*/  @P1 LOP3.LUT R52, R52, 0x40, RZ, 0xfc, !PT ;  /* 0x0000004034341812 */ /* 0x000fe200078efcff */
[----:B------:R-:W-:Y:S01]  /*43950*/  ULDC UR5, c[0x0][0x248] ;  /* 0x0000920000057ab9 */ /* 0x000fe20000000800 */
[----:B------:R0:W-:Y:S02]  /*43960*/  STL [R1+0x8f0], R8 ;  /* 0x0008f00801007387 */ /* 0x0001e40000100800 */
[----:B0-----:R-:W-:Y:S01]  /*43970*/  VIADD R8, R8, UR6 ;  /* 0x0000000608087c36 */ /* 0x001fe20008000000 */
[----:B------:R-:W-:Y:S02]  /*43980*/  ULDC.64 UR6, c[0x0][0x228] ;  /* 0x00008a0000067ab9 */ /* 0x000fe40000000a00 */
[----:B------:R-:W-:Y:S01]  /*43990*/  ISETP.LT.AND P0, PT, R5, UR6, !P0 ;  /* 0x0000000605007c0c */ /* 0x000fe2000c701270 */
[----:B------:R-:W-:Y:S01]  /*439a0*/  ULDC UR6, c[0x0][0x248] ;  /* 0x0000920000067ab9 */ /* 0x000fe20000000800 */
[----:B------:R-:W-:-:S11]  /*439b0*/  LOP3.LUT R52, R52, 0xffffffdf, RZ, 0xc0, !PT ;  /* 0xffffffdf34347812 */ /* 0x000fd600078ec0ff */
[----:B------:R-:W-:Y:S02]  /*439c0*/  @P0 LOP3.LUT R52, R52, 0x20, RZ, 0xfc, !PT ;  /* 0x0000002034340812 */ /* 0x000fe400078efcff */
[----:B------:R-:W-:Y:S02]  /*439d0*/  ISETP.GE.AND P0, PT, R2, UR11, PT ;  /* 0x0000000b02007c0c */ /* 0x000fe4000bf06270 */
[----:B------:R-:W-:Y:S01]  /*439e0*/  LOP3.LUT R52, R52, 0xffffffef, RZ, 0xc0, !PT ;  /* 0xffffffef34347812 */ /* 0x000fe200078ec0ff */
[----:B------:R-:W-:Y:S01]  /*439f0*/  VIADD R2, R4, 0xc8 ;  /* 0x000000c804027836 */ /* 0x000fe20000000000 */
[----:B------:R-:W-:Y:S01]  /*43a00*/  ISETP.LT.AND P1, PT, R6, UR32, !P0 ;  /* 0x0000002006007c0c */ /* 0x000fe2000c721270 */
[----:B------:R-:W-:Y:S01]  /*43a10*/  ULDC.64 UR10, c[0x0][0x228] ;  /* 0x00008a00000a7ab9 */ /* 0x000fe20000000a00 */
[----:B------:R-:W-:Y:S01]  /*43a20*/  ISETP.LT.AND P0, PT, R5, UR26, !P0 ;  /* 0x0000001a05007c0c */ /* 0x000fe2000c701270 */
[----:B------:R0:W-:Y:S01]  /*43a30*/  STL [R1+0x8f4], R8 ;  /* 0x0008f40801007387 */ /* 0x0001e20000100800 */
[----:B------:R-:W-:-:S09]  /*43a40*/  ULDC.64 UR32, c[0x0][0x228] ;  /* 0x00008a0000207ab9 */ /* 0x000fd20000000a00 */
        /* <DEDUP_REMOVED lines=9> */
[----:B------:R-:W-:Y:S01]  /*43ae0*/  ULDC.64 UR24, c[0x0][0x228] ;  /* 0x00008a0000187ab9 */ /* 0x000fe20000000a00 */
[----:B0-----:R-:W-:Y:S01]  /*43af0*/  VIADD R8, R8, UR5 ;  /* 0x0000000508087c36 */ /* 0x001fe20008000000 */
[----:B------:R-:W-:Y:S01]  /*43b00*/  ULDC UR5, c[0x0][0x248] ;  /* 0x0000920000057ab9 */ /* 0x000fe20000000800 */
[----:B------:R-:W-:-:S07]  /*43b10*/  ULDC UR10, c[0x0][0x248] ;  /* 0x00009200000a7ab9 */ /* 0x000fce0000000800 */
[----:B------:R-:W-:-:S04]  /*43b20*/  @P1 LOP3.LUT R52, R52, 0x4, RZ, 0xfc, !PT ;  /* 0x0000000434341812 */ /* 0x000fc800078efcff */
[----:B------:R-:W-:-:S04]  /*43b30*/  LOP3.LUT R52, R52, 0xfffffffd, RZ, 0xc0, !PT ;  /* 0xfffffffd34347812 */ /* 0x000fc800078ec0ff */
[----:B------:R-:W-:Y:S02]  /*43b40*/  @P0 LOP3.LUT R52, R52, 0x2, RZ, 0xfc, !PT ;  /* 0x0000000234340812 */ /* 0x000fe400078efcff */
[----:B------:R-:W-:Y:S01]  /*43b50*/  ISETP.GE.AND P0, PT, R2, UR31, PT ;  /* 0x0000001f02007c0c */ /* 0x000fe2000bf06270 */
[----:B------:R-:W-:Y:S01]  /*43b60*/  VIADD R2, R4, 0xc6 ;  /* 0x000000c604027836 */ /* 0x000fe20000000000 */
[----:B------:R-:W-:Y:S01]  /*43b70*/  LOP3.LUT R52, R52, 0xfffffffe, RZ, 0xc0, !PT ;  /* 0xfffffffe34347812 */ /* 0x000fe200078ec0ff */
[----:B------:R0:W-:Y:S01]  /*43b80*/  STL [R1+0x8f8], R8 ;  /* 0x0008f80801007387 */ /* 0x0001e20000100800 */
[----:B------:R-:W-:Y:S01]  /*43b90*/  ISETP.LT.AND P1, PT, R6, UR18, !P0 ;  /* 0x0000001206007c0c */ /* 0x000fe2000c721270 */
[----:B------:R-:W-:Y:S01]  /*43ba0*/  ULDC.64 UR30, c[0x0][0x228] ;  /* 0x00008a00001e7ab9 */ /* 0x000fe20000000a00 */
[----:B------:R-:W-:Y:S01]  /*43bb0*/  ISETP.LT.AND P0, PT, R5, UR14, !P0 ;  /* 0x0000000e05007c0c */ /* 0x000fe2000c701270 */
[----:B------:R-:W-:-:S12]  /*43bc0*/  ULDC UR14, c[0x0][0x248] ;  /* 0x00009200000e7ab9 */ /* 0x000fd80000000800 */
        /* <DEDUP_REMOVED lines=33> */
[----:B------:R-:W-:Y:S01]  /*43de0*/  ULDC.64 UR16, c[0x0][0x228] ;  /* 0x00008a0000107ab9 */ /* 0x000fe20000000a00 */
[----:B------:R-:W-:-:S08]  /*43df0*/  ULDC.64 UR18, c[0x0][0x228] ;  /* 0x00008a0000127ab9 */ /* 0x000fd00000000a00 */
[----:B------:R-:W-:Y:S01]  /*43e00*/  @P1 LOP3.LUT R53, R53, 0x4000000, RZ, 0xfc, !PT ;  /* 0x0400000035351812 */ /* 0x000fe200078efcff */
[----:B------:R0:W-:Y:S01]  /*43e10*/  STL [R1+0x900], R8 ;  /* 0x0009000801007387 */ /* 0x0001e20000100800 */
[----:B------:R-:W-:Y:S02]  /*43e20*/  ULDC UR12, c[0x0][0x248] ;  /* 0x00009200000c7ab9 */ /* 0x000fe40000000800 */
[----:B------:R-:W-:-:S04]  /*43e30*/  LOP3.LUT R53, R53, 0xfdffffff, RZ, 0xc0, !PT ;  /* 0xfdffffff35357812 */ /* 0x000fc800078ec0ff */
[----:B------:R-:W-:Y:S02]  /*43e40*/  @P0 LOP3.LUT R53, R53, 0x2000000, RZ, 0xfc, !PT ;  /* 0x0200000035350812 */ /* 0x000fe400078efcff */
[----:B------:R-:W-:Y:S01]  /*43e50*/  ISETP.GE.AND P0, PT, R2, UR7, PT ;  /* 0x0000000702007c0c */ /* 0x000fe2000bf06270 */
[----:B0-----:R-:W-:Y:S01]  /*43e60*/  VIADD R8, R8, UR6 ;  /* 0x0000000608087c36 */ /* 0x001fe20008000000 */
[----:B------:R-:W-:Y:S01]  /*43e70*/  LOP3.LUT R53, R53, 0xfeffffff, RZ, 0xc0, !PT ;  /* 0xfeffffff35357812 */ /* 0x000fe200078ec0ff */
[----:B------:R-:W-:Y:S01]  /*43e80*/  ULDC UR6, c[0x0][0x248] ;  /* 0x0000920000067ab9 */ /* 0x000fe20000000800 */
[----:B------:R-:W-:Y:S01]  /*43e90*/  ISETP.LT.AND P1, PT, R6, UR34, !P0 ;  /* 0x0000002206007c0c */ /* 0x000fe2000c721270 */
[----:B------:R-:W-:Y:S01]  /*43ea0*/  VIADD R2, R4, 0xc2 ;  /* 0x000000c204027836 */ /* 0x000fe20000000000 */
[----:B------:R0:W-:Y:S01]  /*43eb0*/  STL [R1+0x904], R8 ;  /* 0x0009040801007387 */ /* 0x0001e20000100800 */
[----:B------:R-:W-:Y:S01]  /*43ec0*/  ISETP.LT.AND P0, PT, R5, UR16, !P0 ;  /* 0x0000001005007c0c */ /* 0x000fe2000c701270 */
[----:B------:R-:W-:Y:S01]  /*43ed0*/  ULDC UR16, c[0x0][0x248] ;  /* 0x0000920000107ab9 */ /* 0x000fe20000000800 */
[----:B------:R-:W-:Y:S01]  /*43ee0*/  ULDC UR7, c[0x0][0x228] ;  /* 0x00008a0000077ab9 */ /* 0x000fe20000000800 */
[----:B0-----:R-:W-:-:S07]  /*43ef0*/  VIADD R8, R8, UR5 ;  /* 0x0000000508087c36 */ /* 0x001fce0008000000 */
[----:B------:R-:W-:Y:S01]  /*43f00*/  @P1 LOP3.LUT R53, R53, 0x1000000, RZ, 0xfc, !PT ;  /* 0x0100000035351812 */ /* 0x000fe200078efcff */
[----:B------:R-:W-:Y:S01]  /*43f10*/  ULDC UR5, c[0x0][0x248] ;  /* 0x0000920000057ab9 */ /* 0x000fe20000000800 */
[----:B------:R0:W-:Y:S02]  /*43f20*/  STL [R1+0x908], R8 ;  /* 0x0009080801007387 */ /* 0x0001e40000100800 */
        /* <DEDUP_REMOVED lines=15> */
[----:B------:R-:W-:Y:S01]  /*44020*/  ULDC.64 UR36, c[0x0][0x228] ;  /* 0x00008a0000247ab9 */ /* 0x000fe20000000a00 */
[----:B0-----:R-:W-:-:S04]  /*44030*/  VIADD R8, R8, UR6 ;  /* 0x0000000608087c36 */ /* 0x001fc80008000000 */
[----:B------:R-:W-:Y:S01]  /*44040*/  @P1 LOP3.LUT R53, R53, 0x400000, RZ, 0xfc, !PT ;  /* 0x0040000035351812 */ /* 0x000fe200078efcff */
[----:B------:R-:W-:Y:S01]  /*44050*/  ULDC UR6, c[0x0][0x248] ;  /* 0x0000920000067ab9 */ /* 0x000fe20000000800 */
        /* <DEDUP_REMOVED lines=17> */
[----:B0-----:R-:W-:Y:S01]  /*44170*/  VIADD R8, R8, UR6 ;  /* 0x0000000608087c36 */ /* 0x001fe20008000000 */
[----:B------:R-:W-:Y:S01]  /*44180*/  ISETP.LT.AND P0, PT, R5, UR22, !P0 ;  /* 0x0000001605007c0c */ /* 0x000fe2000c701270 */
[----:B------:R-:W-:-:S03]  /*44190*/  ULDC UR6, c[0x0][0x228] ;  /* 0x00008a0000067ab9 */ /* 0x000fc60000000800 */
        /* <DEDUP_REMOVED lines=12> */
[----:B------:R-:W-:-:S04]  /*44260*/  ULDC UR10, c[0x0][0x248] ;  /* 0x00009200000a7ab9 */ /* 0x000fc80000000800 */
[----:B------:R0:W-:Y:S01]  /*44270*/  STL [R1+0x934], R8 ;  /* 0x0009340801007387 */ /* 0x0001e20000100800 */
[----:B------:R-:W-:Y:S02]  /*44280*/  ISETP.LT.AND P1, PT, R6, UR29, !P0 ;  /* 0x0000001d06007c0c */ /* 0x000fe4000c721270 */
[----:B------:R-:W-:Y:S01]  /*44290*/  LOP3.LUT R53, R53, 0xfffbffff, RZ, 0xc0, !PT ;  /* 0xfffbffff35357812 */ /* 0x000fe200078ec0ff */
[----:B------:R-:W-:Y:S02]  /*442a0*/  VIADD R2, R4, 0xbf ;  /* 0x000000bf04027836 */ /* 0x000fe40000000000 */
[----:B0-----:R-:W-:Y:S01]  /*442b0*/  VIADD R8, R8, UR10 ;  /* 0x0000000a08087c36 */ /* 0x001fe20008000000 */
[----:B------:R-:W-:Y:S01]  /*442c0*/  ISETP.LT.AND P0, PT, R5, UR26, !P0 ;  /* 0x0000001a05007c0c */ /* 0x000fe2000c701270 */
[----:B------:R-:W-:Y:S01]  /*442d0*/  ULDC.64 UR28, c[0x0][0x228] ;  /* 0x00008a00001c7ab9 */ /* 0x000fe20000000a00 */
[----:B------:R-:W-:Y:S02]  /*442e0*/  ULDC UR10, c[0x0][0x228] ;  /* 0x00008a00000a7ab9 */ /* 0x000fe40000000800 */
        /* <DEDUP_REMOVED lines=21> */
[----:B------:R-:W-:Y:S01]  /*44440*/  ULDC UR12, c[0x0][0x228] ;  /* 0x00008a00000c7ab9 */ /* 0x000fe20000000800 */
[----:B0-----:R-:W-:Y:S01]  /*44450*/  VIADD R8, R8, UR14 ;  /* 0x0000000e08087c36 */ /* 0x001fe20008000000 */
[----:B------:R-:W-:-:S04]  /*44460*/  ULDC UR14, c[0x0][0x248] ;  /* 0x00009200000e7ab9 */ /* 0x000fc80000000800 */
[----:B------:R0:W-:Y:S01]  /*44470*/  STL [R1+0x94c], R8 ;  /* 0x00094c0801007387 */ /* 0x0001e20000100800 */
[----:B------:R-:W-:Y:S01]  /*44480*/  @P1 LOP3.LUT R53, R53, 0x10000, RZ, 0xfc, !PT ;  /* 0x0001000035351812 */ /* 0x000fe200078efcff */
[----:B0-----:R-:W-:Y:S01]  /*44490*/  VIADD R8, R8, UR14 ;  /* 0x0000000e08087c36 */ /* 0x001fe20008000000 */
[----:B------:R-:W-:Y:S02]  /*444a0*/  ULDC.64 UR14, c[0x0][0x228] ;  /* 0x00008a00000e7ab9 */ /* 0x000fe40000000a00 */
[----:B------:R-:W-:Y:S01]  /*444b0*/  ISETP.LT.AND P0, PT, R5, UR14, !P0 ;  /* 0x0000000e05007c0c */ /* 0x000fe2000c701270 */
[----:B------:R-:W-:Y:S01]  /*444c0*/  ULDC UR14, c[0x0][0x228] ;  /* 0x00008a00000e7ab9 */ /* 0x000fe20000000800 */
[----:B------:R-:W-:-:S11]  /*444d0*/  LOP3.LUT R53, R53, 0xffff7fff, RZ, 0xc0, !PT ;  /* 0xffff7fff35357812 */ /* 0x000fd600078ec0ff */
[----:B------:R-:W-:Y:S02]  /*444e0*/  @P0 LOP3.LUT R53, R53, 0x8000, RZ, 0xfc, !PT ;  /* 0x0000800035350812 */ /* 0x000fe400078efcff */
[----:B------:R-:W-:-:S04]  /*444f0*/  ISETP.GE.AND P0, PT, R2, UR21, PT ;  /* 0x0000001502007c0c */ /* 0x000fc8000bf06270 */
[----:B------:R-:W-:Y:S02]  /*44500*/  ISETP.LT.AND P1, PT, R6, UR40, !P0 ;  /* 0x0000002806007c0c */ /* 0x000fe4000c721270 */
[----:B------:R-:W-:Y:S02]  /*44510*/  ISETP.LT.AND P0, PT, R5, UR24, !P0 ;  /* 0x0000001805007c0c */ /* 0x000fe4000c701270 */
[----:B------:R-:W-:Y:S01]  /*44520*/  LOP3.LUT R53, R53, 0xffffbfff, RZ, 0xc0, !PT ;  /* 0xffffbfff35357812 */ /* 0x000fe200078ec0ff */
[----:B------:R0:W-:Y:S01]  /*44530*/  STL [R1+0x950], R8 ;  /* 0x0009500801007387 */ /* 0x0001e20000100800 */
[----:B------:R-:W-:Y:S01]  /*44540*/  VIADD R2, R4, 0xbd ;  /* 0x000000bd04027836 */ /* 0x000fe20000000000 */
        /* <DEDUP_REMOVED lines=9> */
[----:B------:R-:W-:Y:S02]  /*445e0*/  ISETP.LT.AND P1, PT, R6, UR42, !P0 ;  /* 0x0000002a06007c0c */ /* 0x000fe4000c721270 */
[----:B------:R-:W-:Y:S01]  /*445f0*/  LOP3.LUT R53, R53, 0xffffefff, RZ, 0xc0, !PT ;  /* 0xffffefff35357812 */ /* 0x000fe200078ec0ff */
[----:B------:R-:W-:Y:S01]  /*44600*/  VIADD R2, R4, 0xbc ;  /* 0x000000bc04027836 */ /* 0x000fe20000000000 */
[----:B------:R0:W-:Y:S01]  /*44610*/  STL [R1+0x958], R8 ;  /* 0x0009580801007387 */ /* 0x0001e20000100800 */
[----:B------:R-:W-:Y:S01]  /*44620*/  ULDC UR16, c[0x0][0x228] ;  /* 0x00008a0000107ab9 */ /* 0x000fe20000000800 */
        /* <DEDUP_REMOVED lines=15> */
[----:B------:R0:W-:Y:S01]  /*44720*/  STL [R1+0x960], R8 ;  /* 0x0009600801007387 */ /* 0x0001e20000100800 */
[----:B------:R-:W-:Y:S01]  /*44730*/  ISETP.LT.AND P0, PT, R5, UR28, !P0 ;  /* 0x0000001c05007c0c */ /* 0x000fe2000c701270 */
[----:B------:R-:W-:Y:S01]  /*44740*/  ULDC.64 UR40, c[0x0][0x228] ;  /* 0x00008a0000287ab9 */ /* 0x000fe20000000a00 */
[----:B------:R-:W-:-:S09]  /*44750*/  ULDC UR17, c[0x0][0x228] ;  /* 0x00008a0000117ab9 */ /* 0x000fd20000000800 */
        /* <DEDUP_REMOVED lines=27> */
[----:B------:R-:W-:Y:S01]  /*44910*/  ISETP.GE.AND P0, PT, R2, UR27, PT ;  /* 0x0000001b02007c0c */ /* 0x000fe2000bf06270 */
[----:B0-----:R-:W-:Y:S01]  /*44920*/  VIADD R8, R8, UR20 ;  /* 0x0000001408087c36 */ /* 0x001fe20008000000 */
[----:B------:R-:W-:Y:S01]  /*44930*/  LOP3.LUT R53, R53, 0xffffffef, RZ, 0xc0, !PT ;  /* 0xffffffef35357812 */ /* 0x000fe200078ec0ff */
[----:B------:R-:W-:Y:S01]  /*44940*/  VIADD R2, R4, 0xb8 ;  /* 0x000000b804027836 */ /* 0x000fe20000000000 */
[----:B------:R-:W-:Y:S01]  /*44950*/  ISETP.LT.AND P1, PT, R6, UR56, !P0 ;  /* 0x0000003806007c0c */ /* 0x000fe2000c721270 */
[----:B------:R-:W-:Y:S01]  /*44960*/  ULDC UR20, c[0x0][0x248] ;  /* 0x0000920000147ab9 */ /* 0x000fe20000000800 */
[----:B------:R-:W-:Y:S01]  /*44970*/  ISETP.LT.AND P0, PT, R5, UR22, !P0 ;  /* 0x0000001605007c0c */ /* 0x000fe2000c701270 */
[----:B------:R0:W-:Y:S01]  /*44980*/  STL [R1+0x968], R8 ;  /* 0x0009680801007387 */ /* 0x0001e20000100800 */
[----:B------:R-:W-:Y:S01]  /*44990*/  ULDC.64 UR26, c[0x0][0x228] ;  /* 0x00008a00001a7ab9 */ /* 0x000fe20000000a00 */
[----:B------:R-:W-:Y:S01]  /*449a0*/  ULDC UR22, c[0x0][0x248] ;  /* 0x0000920000167ab9 */ /* 0x000fe20000000800 */
[----:B------:R-:W-:Y:S01]  /*449b0*/  ULDC UR56, c[0x0][0x228] ;  /* 0x00008a0000387ab9 */ /* 0x000fe20000000800 */
[----:B0-----:R-:W-:-:S06]  /*449c0*/  VIADD R8, R8, UR18 ;  /* 0x0000001208087c36 */ /* 0x001fcc0008000000 */
[----:B------:R-:W-:Y:S01]  /*449d0*/  @P1 LOP3.LUT R53, R53, 0x10, RZ, 0xfc, !PT ;  /* 0x0000001035351812 */ /* 0x000fe200078efcff */
[----:B------:R-:W-:Y:S01]  /*449e0*/  ULDC UR18, c[0x0][0x248] ;  /* 0x0000920000127ab9 */ /* 0x000fe20000000800 */
[----:B------:R0:W-:Y:S02]  /*449f0*/  STL [R1+0x96c], R8 ;  /* 0x00096c0801007387 */ /* 0x0001e40000100800 */
        /* <DEDUP_REMOVED lines=9> */
[----:B------:R-:W-:Y:S01]  /*44a90*/  ULDC UR15, c[0x0][0x228] ;  /* 0x00008a00000f7ab9 */ /* 0x000fe20000000800 */
        /* <DEDUP_REMOVED lines=9> */
[----:B------:R0:W-:Y:S01]  /*44b30*/  STL [R1+0x978], R8 ;  /* 0x0009780801007387 */ /* 0x0001e20000100800 */
[----:B------:R-:W-:Y:S01]  /*44b40*/  LOP3.LUT R53, R53, 0xfffffffd, RZ, 0xc0, !PT ;  /* 0xfffffffd35357812 */ /* 0x000fe200078ec0ff */
[----:B0-----:R-:W-:Y:S01]  /*44b50*/  VIADD R8, R8, UR20 ;  /* 0x0000001408087c36 */ /* 0x001fe20008000000 */
[----:B------:R-:W-:-:S04]  /*44b60*/  ULDC UR20, c[0x0][0x248] ;  /* 0x0000920000147ab9 */ /* 0x000fc80000000800 */
[----:B------:R0:W-:Y:S01]  /*44b70*/  STL [R1+0x97c], R8 ;  /* 0x00097c0801007387 */ /* 0x0001e20000100800 */
[----:B------:R-:W-:Y:S01]  /*44b80*/  @P0 LOP3.LUT R53, R53, 0x2, RZ, 0xfc, !PT ;  /* 0x0000000235350812 */ /* 0x000fe200078efcff */
[----:B0-----:R-:W-:Y:S01]  /*44b90*/  VIADD R8, R8, UR20 ;  /* 0x0000001408087c36 */ /* 0x001fe20008000000 */
[----:B------:R-:W-:Y:S01]  /*44ba0*/  ISETP.GE.AND P0, PT, R2, UR25, PT ;  /* 0x0000001902007c0c */ /* 0x000fe2000bf06270 */
[----:B------:R-:W-:-:S03]  /*44bb0*/  ULDC UR20, c[0x0][0x228] ;  /* 0x00008a0000147ab9 */ /* 0x000fc60000000800 */
[----:B------:R0:W-:Y:S01]  /*44bc0*/  STL [R1+0x980], R8 ;  /* 0x0009800801007387 */ /* 0x0001e20000100800 */
[----:B------:R-:W-:Y:S01]  /*44bd0*/  ISETP.LT.AND P1, PT, R6, UR61, !P0 ;  /* 0x0000003d06007c0c */ /* 0x000fe2000c721270 */
[----:B------:R-:W-:Y:S01]  /*44be0*/  VIADD R2, R4, 0xb6 ;  /* 0x000000b604027836 */ /* 0x000fe20000000000 */
[----:B------:R-:W-:Y:S01]  /*44bf0*/  ISETP.LT.AND P0, PT, R5, UR34, !P0 ;  /* 0x0000002205007c0c */ /* 0x000fe2000c701270 */
[----:B------:R-:W-:Y:S01]  /*44c00*/  ULDC UR61, c[0x0][0x228] ;  /* 0x00008a00003d7ab9 */ /* 0x000fe20000000800 */
[----:B0-----:R-:W-:Y:S01]  /*44c10*/  VIADD R8, R8, UR24 ;  /* 0x0000001808087c36 */ /* 0x001fe20008000000 */
[----:B------:R-:W-:-:S04]  /*44c20*/  ULDC UR24, c[0x0][0x248] ;  /* 0x0000920000187ab9 */ /* 0x000fc80000000800 */
[----:B------:R0:W-:Y:S02]  /*44c30*/  STL [R1+0x984], R8 ;  /* 0x0009840801007387 */ /* 0x0001e40000100800 */
[----:B0-----:R-:W-:Y:S01]  /*44c40*/  VIADD R8, R8, UR24 ;  /* 0x0000001808087c36 */ /* 0x001fe20008000000 */
[----:B------:R-:W-:Y:S01]  /*44c50*/  LOP3.LUT R53, R53, 0xfffffffe, RZ, 0xc0, !PT ;  /* 0xfffffffe35357812 */ /* 0x000fe200078ec0ff */
[----:B------:R-:W-:-:S03]  /*44c60*/  ULDC UR24, c[0x0][0x248] ;  /* 0x0000920000187ab9 */ /* 0x000fc60000000800 */
[----:B------:R0:W-:Y:S01]  /*44c70*/  STL [R1+0x988], R8 ;  /* 0x0009880801007387 */ /* 0x0001e20000100800 */
[----:B------:R-:W-:Y:S01]  /*44c80*/  @P0 LOP3.LUT R54, R54, 0x80000000, RZ, 0xfc, !PT ;  /* 0x8000000036360812 */ /* 0x000fe200078efcff */
[----:B0-----:R-:W-:Y:S01]  /*44c90*/  VIADD R8, R8, UR22 ;  /* 0x0000001608087c36 */ /* 0x001fe20008000000 */
[----:B------:R-:W-:-:S04]  /*44ca0*/  ULDC UR22, c[0x0][0x248] ;  /* 0x0000920000167ab9 */ /* 0x000fc80000000800 */
[----:B------:R0:W-:Y:S01]  /*44cb0*/  STL [R1+0x98c], R8 ;  /* 0x00098c0801007387 */ /* 0x0001e20000100800 */
[----:B------:R-:W-:Y:S02]  /*44cc0*/  ISETP.GE.AND P0, PT, R2, UR21, PT ;  /* 0x0000001502007c0c */ /* 0x000fe4000bf06270 */
[----:B------:R-:W-:Y:S01]  /*44cd0*/  @P1 LOP3.LUT R53, R53, 0x1, RZ, 0xfc, !PT ;  /* 0x0000000135351812 */ /* 0x000fe200078efcff */
[----:B0-----:R-:W-:Y:S01]  /*44ce0*/  VIADD R8, R8, UR22 ;  /* 0x0000001608087c36 */ /* 0x001fe20008000000 */
[----:B------:R-:W-:Y:S02]  /*44cf0*/  ISETP.LT.AND P1, PT, R6, UR43, !P0 ;  /* 0x0000002b06007c0c */ /* 0x000fe4000c721270 */
[----:B------:R-:W-:Y:S01]  /*44d00*/  LOP3.LUT R54, R54, 0xbfffffff, RZ, 0xc0, !PT ;  /* 0xbfffffff36367812 */ /* 0x000fe200078ec0ff */
[----:B------:R-:W-:Y:S01]  /*44d10*/  VIADD R2, R4, 0xb5 ;  /* 0x000000b504027836 */ /* 0x000fe20000000000 */
[----:B------:R0:W-:Y:S01]  /*44d20*/  STL [R1+0x990], R8 ;  /* 0x0009900801007387 */ /* 0x0001e20000100800 */
[----:B------:R-:W-:Y:S01]  /*44d30*/  ULDC UR43, c[0x0][0x228] ;  /* 0x00008a00002b7ab9 */ /* 0x000fe20000000800 */
[----:B------:R-:W-:Y:S01]  /*44d40*/  ULDC UR22, c[0x0][0x228] ;  /* 0x00008a0000167ab9 */ /* 0x000fe20000000800 */
        /* <DEDUP_REMOVED lines=37> */
[----:B0-----:R-:W-:Y:S01]  /*44fa0*/  VIADD R8, R8, UR26 ;  /* 0x0000001a08087c36 */ /* 0x001fe20008000000 */
[----:B------:R-:W-:Y:S02]  /*44fb0*/  ULDC UR26, c[0x0][0x248] ;  /* 0x00009200001a7ab9 */ /* 0x000fe40000000800 */
[----:B------:R-:W-:Y:S02]  /*44fc0*/  @P0 LOP3.LUT R54, R54, 0x2000000, RZ, 0xfc, !PT ;  /* 0x0200000036360812 */ /* 0x000fe400078efcff */
        /* <DEDUP_REMOVED lines=35> */
[----:B------:R-:W-:Y:S01]  /*45200*/  ULDC UR43, c[0x0][0x228] ;  /* 0x00008a00002b7ab9 */ /* 0x000fe20000000800 */
[----:B------:R-:W-:Y:S01]  /*45210*/  ISETP.LT.AND P0, PT, R5, UR38, !P0 ;  /* 0x0000002605007c0c */ /* 0x000fe2000c701270 */
[----:B0-----:R-:W-:Y:S01]  /*45220*/  VIADD R8, R8, UR28 ;  /* 0x0000001c08087c36 */ /* 0x001fe20008000000 */
        /* <DEDUP_REMOVED lines=11> */
[----:B------:R-:W-:-:S10]  /*452e0*/  ULDC.64 UR34, c[0x0][0x228] ;  /* 0x00008a0000227ab9 */ /* 0x000fd40000000a00 */
        /* <DEDUP_REMOVED lines=30> */
[----:B------:R-:W-:-:S07]  /*454d0*/  ULDC UR53, c[0x0][0x228] ;  /* 0x00008a0000357ab9 */ /* 0x000fce0000000800 */
[----:B------:R-:W-:-:S04]  /*454e0*/  @P1 LOP3.LUT R54, R54, 0x1000, RZ, 0xfc, !PT ;  /* 0x0000100036361812 */ /* 0x000fc800078efcff */
[----:B------:R-:W-:Y:S01]  /*454f0*/  LOP3.LUT R54, R54, 0xfffff7ff, RZ, 0xc0, !PT ;  /* 0xfffff7ff36367812 */ /* 0x000fe200078ec0ff */
[----:B------:R0:W-:Y:S03]  /*45500*/  STL [R1+0x9b8], R8 ;  /* 0x0009b80801007387 */ /* 0x0001e60000100800 */
        /* <DEDUP_REMOVED lines=11> */
[----:B------:R-:W-:Y:S02]  /*455c0*/  ULDC.64 UR28, c[0x0][0x228] ;  /* 0x00008a00001c7ab9 */ /* 0x000fe40000000a00 */
[----:B------:R-:W-:-:S03]  /*455d0*/  ISETP.LT.AND P0, PT, R5, UR28, !P0 ;  /* 0x0000001c05007c0c */ /* 0x000fc6000c701270 */
[----:B------:R-:W-:-:S04]  /*455e0*/  @P1 LOP3.LUT R54, R54, 0x400, RZ, 0xfc, !PT ;  /* 0x0000040036361812 */ /* 0x000fc800078efcff */
[----:B------:R-:W-:-:S06]  /*455f0*/  LOP3.LUT R54, R54, 0xfffffdff, RZ, 0xc0, !PT ;  /* 0xfffffdff36367812 */ /* 0x000fcc00078ec0ff */
        /* <DEDUP_REMOVED lines=41> */
[----:B------:R-:W-:Y:S01]  /*45890*/  ISETP.GE.AND P0, PT, R2, UR43, PT ;  /* 0x0000002b02007c0c */ /* 0x000fe2000bf06270 */
[----:B------:R-:W-:Y:S01]  /*458a0*/  VIADD R2, R4, 0xa6 ;  /* 0x000000a604027836 */ /* 0x000fe20000000000 */
[----:B------:R-:W-:Y:S01]  /*458b0*/  LOP3.LUT R54, R54, 0xfffffffe, RZ, 0xc0, !PT ;  /* 0xfffffffe36367812 */ /* 0x000fe200078ec0ff */
[----:B------:R-:W-:Y:S01]  /*458c0*/  ULDC.64 UR42, c[0x0][0x228] ;  /* 0x00008a00002a7ab9 */ /* 0x000fe20000000a00 */
        /* <DEDUP_REMOVED lines=42> */
[----:B------:R-:W-:-:S09]  /*45b70*/  ULDC.64 UR32, c[0x0][0x228] ;  /* 0x00008a0000207ab9 */ /* 0x000fd20000000a00 */
        /* <DEDUP_REMOVED lines=9> */
[----:B------:R-:W-:Y:S01]  /*45c10*/  ISETP.LT.AND P0, PT, R5, UR32, !P0 ;  /* 0x0000002005007c0c */ /* 0x000fe2000c701270 */
[----:B------:R0:W-:Y:S01]  /*45c20*/  STL [R1+0x9c4], R8 ;  /* 0x0009c40801007387 */ /* 0x0001e20000100800 */
[----:B------:R-:W-:Y:S01]  /*45c30*/  ULDC.64 UR38, c[0x0][0x228] ;  /* 0x00008a0000267ab9 */ /* 0x000fe20000000a00 */
[----:B------:R-:W-:Y:S01]  /*45c40*/  ULDC UR53, c[0x0][0x228] ;  /* 0x00008a0000357ab9 */ /* 0x000fe20000000800 */
[----:B0-----:R-:W-:-:S07]  /*45c50*/  VIADD R8, R8, UR27 ;  /* 0x0000001b08087c36 */ /* 0x001fce0008000000 */
        /* <DEDUP_REMOVED lines=58> */
[----:B------:R-:W-:-:S03]  /*46000*/  ULDC UR55, c[0x0][0x228] ;  /* 0x00008a0000377ab9 */ /* 0x000fc60000000800 */
        /* <DEDUP_REMOVED lines=179> */
[----:B------:R-:W-:Y:S01]  /*46b40*/  VIADD R2, R4, 0x96 ;  /* 0x0000009604027836 */ /* 0x000fe20000000000 */
[----:B------:R-:W-:Y:S01]  /*46b50*/  LOP3.LUT R55, R55, 0xfffffffe, RZ, 0xc0, !PT ;  /* 0xfffffffe37377812 */ /* 0x000fe200078ec0ff */
[----:B------:R-:W-:Y:S01]  /*46b60*/  ULDC.64 UR42, c[0x0][0x228] ;  /* 0x00008a00002a7ab9 */ /* 0x000fe20000000a00 */
[----:B------:R0:W-:Y:S01]  /*46b70*/  STL [R1+0xa78], R8 ;  /* 0x000a780801007387 */ /* 0x0001e20000100800 */
[----:B------:R-:W-:Y:S01]  /*46b80*/  ISETP.LT.AND P1, PT, R6, UR6, !P0 ;  /* 0x0000000606007c0c */ /* 0x000fe2000c721270 */
[----:B------:R-:W-:Y:S01]  /*46b90*/  ULDC UR6, c[0x0][0x248] ;  /* 0x0000920000067ab9 */ /* 0x000fe20000000800 */
[----:B------:R-:W-:Y:S01]  /*46ba0*/  ISETP.LT.AND P0, PT, R5, UR34, !P0 ;  /* 0x0000002205007c0c */ /* 0x000fe2000c701270 */
[----:B0-----:R-:W-:Y:S01]  /*46bb0*/  VIADD R8, R8, UR23 ;  /* 0x0000001708087c36 */ /* 0x001fe20008000000 */
[----:B------:R-:W-:-:S04]  /*46bc0*/  ULDC UR23, c[0x0][0x248] ;  /* 0x0000920000177ab9 */ /* 0x000fc80000000800 */
        /* <DEDUP_REMOVED lines=8> */
[----:B------:R-:W-:Y:S02]  /*46c50*/  @P1 LOP3.LUT R55, R55, 0x1, RZ, 0xfc, !PT ;  /* 0x0000000137371812 */ /* 0x000fe400078efcff */
[----:B------:R-:W-:Y:S01]  /*46c60*/  LOP3.LUT R56, R56, 0xbfffffff, RZ, 0xc0, !PT ;  /* 0xbfffffff38387812 */ /* 0x000fe200078ec0ff */
[----:B------:R0:W-:Y:S01]  /*46c70*/  STL [R1+0xa84], R8 ;  /* 0x000a840801007387 */ /* 0x0001e20000100800 */
[----:B------:R-:W-:Y:S01]  /*46c80*/  ISETP.LT.AND P1, PT, R6, UR7, !P0 ;  /* 0x0000000706007c0c */ /* 0x000fe2000c721270 */
[----:B------:R-:W-:Y:S01]  /*46c90*/  VIADD R2, R4, 0x95 ;  /* 0x0000009504027836 */ /* 0x000fe20000000000 */
[----:B------:R-:W-:Y:S01]  /*46ca0*/  ULDC.64 UR36, c[0x0][0x228] ;  /* 0x00008a0000247ab9 */ /* 0x000fe20000000a00 */
[----:B0-----:R-:W-:-:S05]  /*46cb0*/  VIADD R8, R8, UR25 ;  /* 0x0000001908087c36 */ /* 0x001fca0008000000 */
[----:B------:R0:W-:Y:S01]  /*46cc0*/  STL [R1+0xa88], R8 ;  /* 0x000a880801007387 */ /* 0x0001e20000100800 */
[----:B------:R-:W-:Y:S01]  /*46cd0*/  ISETP.LT.AND P0, PT, R5, UR42, !P0 ;  /* 0x0000002a05007c0c */ /* 0x000fe2000c701270 */
[----:B------:R-:W-:Y:S01]  /*46ce0*/  ULDC UR42, c[0x0][0x228] ;  /* 0x00008a00002a7ab9 */ /* 0x000fe20000000800 */
[----:B0-----:R-:W-:Y:S01]  /*46cf0*/  VIADD R8, R8, UR23 ;  /* 0x0000001708087c36 */ /* 0x001fe20008000000 */
[----:B------:R-:W-:-:S04]  /*46d00*/  ULDC UR23, c[0x0][0x248] ;  /* 0x0000920000177ab9 */ /* 0x000fc80000000800 */
[----:B------:R0:W-:Y:S01]  /*46d10*/  STL [R1+0xa8c], R8 ;  /* 0x000a8c0801007387 */ /* 0x0001e20000100800 */
[----:B------:R-:W-:Y:S01]  /*46d20*/  @P1 LOP3.LUT R56, R56, 0x40000000, RZ, 0xfc, !PT ;  /* 0x4000000038381812 */ /* 0x000fe200078efcff */
[----:B0-----:R-:W-:-:S05]  /*46d30*/  VIADD R8, R8, UR23 ;  /* 0x0000001708087c36 */ /* 0x001fca0008000000 */
        /* <DEDUP_REMOVED lines=14> */
[----:B0-----:R-:W-:-:S07]  /*46e20*/  VIADD R8, R8, UR5 ;  /* 0x0000000508087c36 */ /* 0x001fce0008000000 */
        /* <DEDUP_REMOVED lines=37> */
[----:B------:R-:W-:-:S06]  /*47080*/  ULDC UR14, c[0x0][0x248] ;  /* 0x00009200000e7ab9 */ /* 0x000fcc0000000800 */
[----:B------:R-:W-:-:S04]  /*47090*/  @P1 LOP3.LUT R56, R56, 0x400000, RZ, 0xfc, !PT ;  /* 0x0040000038381812 */ /* 0x000fc800078efcff */
[----:B------:R-:W-:-:S04]  /*470a0*/  LOP3.LUT R56, R56, 0xffdfffff, RZ, 0xc0, !PT ;  /* 0xffdfffff38387812 */ /* 0x000fc800078ec0ff */
[----:B------:R-:W-:Y:S02]  /*470b0*/  @P0 LOP3.LUT R56, R56, 0x200000, RZ, 0xfc, !PT ;  /* 0x0020000038380812 */ /* 0x000fe400078efcff */
[----:B------:R-:W-:-:S04]  /*470c0*/  ISETP.GE.AND P0, PT, R2, UR41, PT ;  /* 0x0000002902007c0c */ /* 0x000fc8000bf06270 */
[----:B------:R-:W-:Y:S02]  /*470d0*/  ISETP.LT.AND P1, PT, R6, UR16, !P0 ;  /* 0x0000001006007c0c */ /* 0x000fe4000c721270 */
[----:B------:R-:W-:Y:S02]  /*470e0*/  ISETP.LT.AND P0, PT, R5, UR32, !P0 ;  /* 0x0000002005007c0c */ /* 0x000fe4000c701270 */
[----:B------:R-:W-:Y:S01]  /*470f0*/  LOP3.LUT R56, R56, 0xffefffff, RZ, 0xc0, !PT ;  /* 0xffefffff38387812 */ /* 0x000fe200078ec0ff */
[----:B------:R-:W-:-:S08]  /*47100*/  VIADD R2, R4, 0x90 ;  /* 0x0000009004027836 */ /* 0x000fd00000000000 */
        /* <DEDUP_REMOVED lines=40> */
[----:B------:R-:W-:Y:S01]  /*47390*/  ISETP.GE.AND P0, PT, R2, UR29, PT ;  /* 0x0000001d02007c0c */ /* 0x000fe2000bf06270 */
[----:B------:R0:W-:Y:S01]  /*473a0*/  STL [R1+0xaac], R8 ;  /* 0x000aac0801007387 */ /* 0x0001e20000100800 */
[----:B------:R-:W-:Y:S01]  /*473b0*/  LOP3.LUT R56, R56, 0xffffefff, RZ, 0xc0, !PT ;  /* 0xffffefff38387812 */ /* 0x000fe200078ec0ff */
[----:B------:R-:W-:Y:S01]  /*473c0*/  VIADD R2, R4, 0x8c ;  /* 0x0000008c04027836 */ /* 0x000fe20000000000 */
[----:B------:R-:W-:Y:S01]  /*473d0*/  ISETP.LT.AND P1, PT, R6, UR19, !P0 ;  /* 0x0000001306007c0c */ /* 0x000fe2000c721270 */
[----:B------:R-:W-:Y:S01]  /*473e0*/  ULDC.64 UR18, c[0x0][0x228] ;  /* 0x00008a0000127ab9 */ /* 0x000fe20000000a00 */
[----:B------:R-:W-:Y:S01]  /*473f0*/  ISETP.LT.AND P0, PT, R5, UR34, !P0 ;  /* 0x0000002205007c0c */ /* 0x000fe2000c701270 */
[----:B------:R-:W-:Y:S01]  /*47400*/  ULDC.64 UR28, c[0x0][0x228] ;  /* 0x00008a00001c7ab9 */ /* 0x000fe20000000a00 */
[----:B0-----:R-:W-:Y:S01]  /*47410*/  VIADD R8, R8, UR6 ;  /* 0x0000000608087c36 */ /* 0x001fe20008000000 */
[----:B------:R-:W-:-:S04]  /*47420*/  ULDC UR6, c[0x0][0x248] ;  /* 0x0000920000067ab9 */ /* 0x000fc80000000800 */
[----:B------:R0:W-:Y:S04]  /*47430*/  STL [R1+0xab0], R8 ;  /* 0x000ab00801007387 */ /* 0x0001e80000100800 */
[----:B------:R-:W-:Y:S01]  /*47440*/  @P1 LOP3.LUT R56, R56, 0x1000, RZ, 0xfc, !PT ;  /* 0x0000100038381812 */ /* 0x000fe200078efcff */
[----:B0-----:R-:W-:-:S03]  /*47450*/  VIADD R8, R8, UR5 ;  /* 0x0000000508087c36 */ /* 0x001fc60008000000 */
[----:B------:R-:W-:Y:S01]  /*47460*/  LOP3.LUT R56, R56, 0xfffff7ff, RZ, 0xc0, !PT ;  /* 0xfffff7ff38387812 */ /* 0x000fe200078ec0ff */
[----:B------:R-:W-:Y:S01]  /*47470*/  ULDC UR5, c[0x0][0x248] ;  /* 0x0000920000057ab9 */ /* 0x000fe20000000800 */
        /* <DEDUP_REMOVED lines=30> */
[----:B------:R-:W-:Y:S02]  /*47660*/  ULDC UR10, c[0x0][0x248] ;  /* 0x00009200000a7ab9 */ /* 0x000fe40000000800 */
[----:B------:R-:W-:Y:S02]  /*47670*/  ISETP.LT.AND P1, PT, R6, UR15, !P0 ;  /* 0x0000000f06007c0c */ /* 0x000fe4000c721270 */
[----:B------:R-:W-:Y:S01]  /*47680*/  LOP3.LUT R56, R56, 0xfffffeff, RZ, 0xc0, !PT ;  /* 0xfffffeff38387812 */ /* 0x000fe200078ec0ff */
[----:B------:R0:W-:Y:S01]  /*47690*/  STL [R1+0xacc], R8 ;  /* 0x000acc0801007387 */ /* 0x0001e20000100800 */
[----:B------:R-:W-:Y:S01]  /*476a0*/  ISETP.LT.AND P0, PT, R5, UR28, !P0 ;  /* 0x0000001c05007c0c */ /* 0x000fe2000c701270 */
[----:B------:R-:W-:Y:S01]  /*476b0*/  VIADD R2, R4, 0x8a ;  /* 0x0000008a04027836 */ /* 0x000fe20000000000 */
[----:B------:R-:W-:Y:S01]  /*476c0*/  ULDC.64 UR30, c[0x0][0x228] ;  /* 0x00008a00001e7ab9 */ /* 0x000fe20000000a00 */
[----:B------:R-:W-:Y:S01]  /*476d0*/  ULDC UR15, c[0x0][0x248] ;  /* 0x00009200000f7ab9 */ /* 0x000fe20000000800 */
[----:B0-----:R-:W-:-:S05]  /*476e0*/  VIADD R8, R8, UR10 ;  /* 0x0000000a08087c36 */ /* 0x001fca0008000000 */
        /* <DEDUP_REMOVED lines=19> */
[----:B------:R-:W-:Y:S01]  /*47820*/  ULDC.64 UR22, c[0x0][0x228] ;  /* 0x00008a0000167ab9 */ /* 0x000fe20000000a00 */
        /* <DEDUP_REMOVED lines=46> */
[----:B------:R-:W-:Y:S01]  /*47b10*/  ULDC UR13, c[0x0][0x228] ;  /* 0x00008a00000d7ab9 */ /* 0x000fe20000000800 */
[----:B0-----:R-:W-:-:S05]  /*47b20*/  VIADD R8, R8, UR18 ;  /* 0x0000001208087c36 */ /* 0x001fca0008000000 */
        /* <DEDUP_REMOVED lines=16> */
[----:B------:R-:W-:Y:S01]  /*47c30*/  ULDC UR24, c[0x0][0x248] ;  /* 0x0000920000187ab9 */ /* 0x000fe20000000800 */
[----:B------:R-:W-:-:S11]  /*47c40*/  ULDC UR17, c[0x0][0x228] ;  /* 0x00008a0000117ab9 */ /* 0x000fd60000000800 */
        /* <DEDUP_REMOVED lines=57> */
[----:B------:R-:W-:Y:S01]  /*47fe0*/  ULDC UR38, c[0x0][0x228] ;  /* 0x00008a0000267ab9 */ /* 0x000fe20000000800 */
[----:B------:R-:W-:Y:S01]  /*47ff0*/  ULDC UR23, c[0x0][0x228] ;  /* 0x00008a0000177ab9 */ /* 0x000fe20000000800 */
[----:B0-----:R-:W-:-:S07]  /*48000*/  VIADD R8, R8, UR18 ;  /* 0x0000001208087c36 */ /* 0x001fce0008000000 */
[----:B------:R-:W-:Y:S01]  /*48010*/  @P1 LOP3.LUT R57, R57, 0x400000, RZ, 0xfc, !PT ;  /* 0x0040000039391812 */ /* 0x000fe200078efcff */
[----:B------:R-:W-:-:S03]  /*48020*/  ULDC UR18, c[0x0][0x228] ;  /* 0x00008a0000127ab9 */ /* 0x000fc60000000800 */
        /* <DEDUP_REMOVED lines=56> */
[----:B------:R-:W-:Y:S01]  /*483b0*/  ULDC UR26, c[0x0][0x248] ;  /* 0x00009200001a7ab9 */ /* 0x000fe20000000800 */
        /* <DEDUP_REMOVED lines=71> */
[----:B0-----:R-:W-:Y:S01]  /*48830*/  VIADD R8, R8, UR25 ;  /* 0x0000001908087c36 */ /* 0x001fe20008000000 */
[----:B------:R-:W-:-:S07]  /*48840*/  ULDC UR25, c[0x0][0x248] ;  /* 0x0000920000197ab9 */ /* 0x000fce0000000800 */
        /* <DEDUP_REMOVED lines=60> */
[----:B------:R-:W-:-:S04]  /*48c10*/  ULDC UR26, c[0x0][0x248] ;  /* 0x00009200001a7ab9 */ /* 0x000fc80000000800 */
[----:B------:R0:W-:Y:S01]  /*48c20*/  STL [R1+0xcf4], R8 ;  /* 0x000cf40801007387 */ /* 0x0001e20000100800 */
[----:B------:R-:W-:Y:S01]  /*48c30*/  LOP3.LUT R57, R57, 0xfffffffe, RZ, 0xc0, !PT ;  /* 0xfffffffe39397812 */ /* 0x000fe200078ec0ff */
[----:B0-----:R-:W-:Y:S01]  /*48c40*/  VIADD R8, R8, UR25 ;  /* 0x0000001908087c36 */ /* 0x001fe20008000000 */
[----:B------:R-:W-:Y:S01]  /*48c50*/  @P0 LOP3.LUT R58, R58, 0x80000000, RZ, 0xfc, !PT ;  /* 0x800000003a3a0812 */ /* 0x000fe200078efcff */
[----:B------:R-:W-:-:S03]  /*48c60*/  ULDC UR25, c[0x0][0x248] ;  /* 0x0000920000197ab9 */ /* 0x000fc60000000800 */
[----:B------:R0:W-:Y:S01]  /*48c70*/  STL [R1+0xcf8], R8 ;  /* 0x000cf80801007387 */ /* 0x0001e20000100800 */
[----:B------:R-:W-:Y:S02]  /*48c80*/  ISETP.GE.AND P0, PT, R2, UR33, PT ;  /* 0x0000002102007c0c */ /* 0x000fe4000bf06270 */
[----:B------:R-:W-:Y:S01]  /*48c90*/  @P1 LOP3.LUT R57, R57, 0x1, RZ, 0xfc, !PT ;  /* 0x0000000139391812 */ /* 0x000fe200078efcff */
[----:B0-----:R-:W-:Y:S01]  /*48ca0*/  VIADD R8, R8, UR26 ;  /* 0x0000001a08087c36 */ /* 0x001fe20008000000 */
        /* <DEDUP_REMOVED lines=57> */
[----:B------:R-:W-:Y:S01]  /*49040*/  ULDC.64 UR36, c[0x0][0x228] ;  /* 0x00008a0000247ab9 */ /* 0x000fe20000000a00 */
[----:B------:R-:W-:Y:S01]  /*49050*/  ULDC UR26, c[0x0][0x248] ;  /* 0x00009200001a7ab9 */ /* 0x000fe20000000800 */
[----:B------:R-:W-:-:S08]  /*49060*/  ULDC UR59, c[0x0][0x228] ;  /* 0x00008a00003b7ab9 */ /* 0x000fd00000000800 */
        /* <DEDUP_REMOVED lines=10> */
[----:B------:R-:W-:Y:S01]  /*49110*/  ULDC UR58, c[0x0][0x228] ;  /* 0x00008a00003a7ab9 */ /* 0x000fe20000000800 */
        /* <DEDUP_REMOVED lines=116> */
[----:B------:R-:W-:-:S08]  /*49860*/  ULDC UR49, c[0x0][0x228] ;  /* 0x00008a0000317ab9 */ /* 0x000fd00000000800 */
        /* <DEDUP_REMOVED lines=88> */
[----:B------:R-:W-:-:S11]  /*49df0*/  ISETP.LT.AND P0, PT, R5, UR32, !P0 ;  /* 0x0000002005007c0c */ /* 0x000fd6000c701270 */
        /* <DEDUP_REMOVED lines=22> */
[----:B------:R-:W-:Y:S01]  /*49f60*/  ULDC.64 UR30, c[0x0][0x228] ;  /* 0x00008a00001e7ab9 */ /* 0x000fe20000000a00 */
[----:B------:R-:W-:-:S07]  /*49f70*/  ULDC UR6, c[0x0][0x248] ;  /* 0x0000920000067ab9 */ /* 0x000fce0000000800 */
        /* <DEDUP_REMOVED lines=12> */
[----:B0-----:R-:W-:Y:S01]  /*4a040*/  VIADD R8, R8, UR25 ;  /* 0x0000001908087c36 */ /* 0x001fe20008000000 */
[----:B------:R-:W-:-:S04]  /*4a050*/  ULDC UR25, c[0x0][0x248] ;  /* 0x0000920000197ab9 */ /* 0x000fc80000000800 */
[----:B------:R0:W-:Y:S05]  /*4a060*/  STL [R1+0xdd0], R8 ;  /* 0x000dd00801007387 */ /* 0x0001ea0000100800 */
[----:B------:R-:W-:Y:S01]  /*4a070*/  @P1 LOP3.LUT R59, R59, 0x400000, RZ, 0xfc, !PT ;  /* 0x004000003b3b1812 */ /* 0x000fe200078efcff */
[----:B0-----:R-:W-:-:S03]  /*4a080*/  VIADD R8, R8, UR26 ;  /* 0x0000001a08087c36 */ /* 0x001fc60008000000 */
[----:B------:R-:W-:Y:S02]  /*4a090*/  LOP3.LUT R59, R59, 0xffdfffff, RZ, 0xc0, !PT ;  /* 0xffdfffff3b3b7812 */ /* 0x000fe400078ec0ff */
        /* <DEDUP_REMOVED lines=10> */
[----:B0-----:R-:W-:-:S05]  /*4a140*/  VIADD R8, R8, UR25 ;  /* 0x0000001908087c36 */ /* 0x001fca0008000000 */
        /* <DEDUP_REMOVED lines=96> */
[----:B------:R-:W-:-:S08]  /*4a750*/  ULDC.64 UR36, c[0x0][0x228] ;  /* 0x00008a0000247ab9 */ /* 0x000fd00000000a00 */
        /* <DEDUP_REMOVED lines=24> */
[----:B------:R-:W-:Y:S01]  /*4a8e0*/  ULDC.64 UR38, c[0x0][0x228] ;  /* 0x00008a0000267ab9 */ /* 0x000fe20000000a00 */
[----:B0-----:R-:W-:Y:S01]  /*4a8f0*/  VIADD R8, R8, UR5 ;  /* 0x0000000508087c36 */ /* 0x001fe20008000000 */
[----:B------:R-:W-:Y:S01]  /*4a900*/  ISETP.LT.AND P0, PT, R5, UR30, !P0 ;  /* 0x0000001e05007c0c */ /* 0x000fe2000c701270 */
[----:B------:R-:W-:-:S03]  /*4a910*/  ULDC UR5, c[0x0][0x248] ;  /* 0x0000920000057ab9 */ /* 0x000fc60000000800 */
[----:B------:R0:W-:Y:S05]  /*4a920*/  STL [R1+0xf40], R8 ;  /* 0x000f400801007387 */ /* 0x0001ea0000100800 */
[----:B------:R-:W-:Y:S01]  /*4a930*/  @P1 LOP3.LUT R59, R59, 0x4, RZ, 0xfc, !PT ;  /* 0x000000043b3b1812 */ /* 0x000fe200078efcff */
[----:B0-----:R-:W-:-:S03]  /*4a940*/  VIADD R8, R8, UR6 ;  /* 0x0000000608087c36 */ /* 0x001fc60008000000 */
[----:B------:R-:W-:Y:S01]  /*4a950*/  LOP3.LUT R59, R59, 0xfffffffd, RZ, 0xc0, !PT ;  /* 0xfffffffd3b3b7812 */ /* 0x000fe200078ec0ff */
[----:B------:R-:W-:Y:S01]  /*4a960*/  ULDC UR6, c[0x0][0x248] ;  /* 0x0000920000067ab9 */ /* 0x000fe20000000800 */
[----:B------:R0:W-:Y:S02]  /*4a970*/  STL [R1+0xf44], R8 ;  /* 0x000f440801007387 */ /* 0x0001e40000100800 */
[----:B------:R-:W-:Y:S01]  /*4a980*/  @P0 LOP3.LUT R59, R59, 0x2, RZ, 0xfc, !PT ;  /* 0x000000023b3b0812 */ /* 0x000fe200078efcff */
[----:B0-----:R-:W-:Y:S01]  /*4a990*/  VIADD R8, R8, UR5 ;  /* 0x0000000508087c36 */ /* 0x001fe20008000000 */
[----:B------:R-:W-:Y:S01]  /*4a9a0*/  ULDC UR5, c[0x0][0x248] ;  /* 0x0000920000057ab9 */ /* 0x000fe20000000800 */
[----:B------:R-:W-:-:S03]  /*4a9b0*/  ISETP.GE.AND P0, PT, R2, UR11, PT ;  /* 0x0000000b02007c0c */ /* 0x000fc6000bf06270 */
[----:B------:R0:W-:Y:S01]  /*4a9c0*/  STL [R1+0xf4c], R8 ;  /* 0x000f4c0801007387 */ /* 0x0001e20000100800 */
[----:B------:R-:W-:Y:S01]  /*4a9d0*/  ISETP.LT.AND P1, PT, R6, UR20, !P0 ;  /* 0x0000001406007c0c */ /* 0x000fe2000c721270 */
[----:B------:R-:W-:Y:S01]  /*4a9e0*/  VIADD R2, R4, 0x56 ;  /* 0x0000005604027836 */ /* 0x000fe20000000000 */
[----:B------:R-:W-:Y:S01]  /*4a9f0*/  ISETP.LT.AND P0, PT, R5, UR18, !P0 ;  /* 0x0000001205007c0c */ /* 0x000fe2000c701270 */
[----:B------:R-:W-:Y:S01]  /*4aa00*/  ULDC UR18, c[0x0][0x248] ;  /* 0x0000920000127ab9 */ /* 0x000fe20000000800 */
[----:B------:R-:W-:Y:S01]  /*4aa10*/  LOP3.LUT R59, R59, 0xfffffffe, RZ, 0xc0, !PT ;  /* 0xfffffffe3b3b7812 */ /* 0x000fe200078ec0ff */
[----:B------:R-:W-:Y:S01]  /*4aa20*/  ULDC UR20, c[0x0][0x248] ;  /* 0x0000920000147ab9 */ /* 0x000fe20000000800 */
[----:B------:R-:W-:Y:S01]  /*4aa30*/  ULDC UR11, c[0x0][0x228] ;  /* 0x00008a00000b7ab9 */ /* 0x000fe20000000800 */
[----:B0-----:R-:W-:Y:S01]  /*4aa40*/  VIADD R8, R8, UR5 ;  /* 0x0000000508087c36 */ /* 0x001fe20008000000 */
[----:B------:R-:W-:-:S04]  /*4aa50*/  ULDC UR5, c[0x0][0x228] ;  /* 0x00008a0000057ab9 */ /* 0x000fc80000000800 */
[----:B------:R0:W-:Y:S02]  /*4aa60*/  STL [R1+0xf54], R8 ;  /* 0x000f540801007387 */ /* 0x0001e40000100800 */
        /* <DEDUP_REMOVED lines=8> */
[----:B------:R-:W-:Y:S02]  /*4aaf0*/  @P1 LOP3.LUT R59, R59, 0x1, RZ, 0xfc, !PT ;  /* 0x000000013b3b1812 */ /* 0x000fe400078efcff */
[----:B------:R-:W-:Y:S01]  /*4ab00*/  LOP3.LUT R188, R188, 0xbfffffff, RZ, 0xc0, !PT ;  /* 0xbfffffffbcbc7812 */ /* 0x000fe200078ec0ff */
[----:B------:R-:W-:Y:S01]  /*4ab10*/  VIADD R2, R4, 0x55 ;  /* 0x0000005504027836 */ /* 0x000fe20000000000 */
[----:B------:R-:W-:Y:S01]  /*4ab20*/  ULDC.64 UR26, c[0x0][0x228] ;  /* 0x00008a00001a7ab9 */ /* 0x000fe20000000a00 */
[----:B0-----:R-:W-:Y:S01]  /*4ab30*/  VIADD R8, R8, UR10 ;  /* 0x0000000a08087c36 */ /* 0x001fe20008000000 */
[----:B------:R-:W-:Y:S01]  /*4ab40*/  ULDC UR10, c[0x0][0x248] ;  /* 0x00009200000a7ab9 */ /* 0x000fe20000000800 */
[----:B------:R-:W-:-:S03]  /*4ab50*/  ISETP.LT.AND P1, PT, R6, UR22, !P0 ;  /* 0x0000001606007c0c */ /* 0x000fc6000c721270 */
[----:B------:R0:W-:Y:S01]  /*4ab60*/  STL [R1+0xf60], R8 ;  /* 0x000f600801007387 */ /* 0x0001e20000100800 */
[----:B------:R-:W-:Y:S01]  /*4ab70*/  ISETP.LT.AND P0, PT, R5, UR32, !P0 ;  /* 0x0000002005007c0c */ /* 0x000fe2000c701270 */
[----:B0-----:R-:W-:-:S08]  /*4ab80*/  VIADD R8, R8, UR10 ;  /* 0x0000000a08087c36 */ /* 0x001fd00008000000 */
        /* <DEDUP_REMOVED lines=109> */
[----:B------:R-:W-:Y:S01]  /*4b260*/  ULDC UR30, c[0x0][0x228] ;  /* 0x00008a00001e7ab9 */ /* 0x000fe20000000800 */
[----:B------:R0:W-:Y:S01]  /*4b270*/  STL [R1+0xfbc], R8 ;  /* 0x000fbc0801007387 */ /* 0x0001e20000100800 */
        /* <DEDUP_REMOVED lines=76> */
[----:B------:R-:W-:-:S08]  /*4b740*/  ULDC.64 UR30, c[0x0][0x228] ;  /* 0x00008a00001e7ab9 */ /* 0x000fd00000000a00 */
        /* <DEDUP_REMOVED lines=100> */
[----:B------:R-:W-:Y:S01]  /*4bd90*/  R2UR UR4, R26 ;  /* 0x000000001a0472ca */ /* 0x000fe200000e0000 */
[----:B------:R-:W-:Y:S01]  /*4bda0*/  VIADD R25, R4, 0x19 ;  /* 0x0000001904197836 */ /* 0x000fe20000000000 */
        /* <DEDUP_REMOVED lines=24> */
[----:B------:R-:W-:Y:S01]  /*4bf30*/  VIADD R24, R4, 0x18 ;  /* 0x0000001804187836 */ /* 0x000fe20000000000 */
        /* <DEDUP_REMOVED lines=49> */
[----:B------:R-:W-:Y:S01]  /*4c250*/  VIADD R20, R4, 0x14 ;  /* 0x0000001404147836 */ /* 0x000fe20000000000 */
[----:B------:R-:W-:-:S08]  /*4c260*/  ULDC UR55, c[0x0][0x248] ;  /* 0x0000920000377ab9 */ /* 0x000fd00000000800 */
        /* <DEDUP_REMOVED lines=11> */
[----:B------:R-:W-:Y:S01]  /*4c320*/  ULDC.64 UR34, c[0x0][0x228] ;  /* 0x00008a0000227ab9 */ /* 0x000fe20000000a00 */
        /* <DEDUP_REMOVED lines=14> */
[C---:B------:R-:W-:Y:S01]  /*4c410*/  VIADD R2, R4.reuse, 0x36 ;  /* 0x0000003604027836 */ /* 0x040fe20000000000 */
[----:B------:R-:W-:Y:S01]  /*4c420*/  LOP3.LUT R189, R189, 0xfffffffe, RZ, 0xc0, !PT ;  /* 0xfffffffebdbd7812 */ /* 0x000fe200078ec0ff */
[----:B------:R0:W-:Y:S01]  /*4c430*/  STL [R1+0xff8], R8 ;  /* 0x000ff80801007387 */ /* 0x0001e20000100800 */
[----:B------:R-:W-:Y:S01]  /*4c440*/  ISETP.LT.AND P0, PT, R5, UR34, !P0 ;  /* 0x0000002205007c0c */ /* 0x000fe2000c701270 */
[----:B------:R-:W-:Y:S01]  /*4c450*/  ULDC.64 UR32, c[0x0][0x228] ;  /* 0x00008a0000207ab9 */ /* 0x000fe20000000a00 */
[----:B------:R-:W-:Y:S01]  /*4c460*/  VIADD R19, R4, 0x13 ;  /* 0x0000001304137836 */ /* 0x000fe20000000000 */
[----:B------:R-:W-:Y:S01]  /*4c470*/  ULDC UR53, c[0x0][0x248] ;  /* 0x0000920000357ab9 */ /* 0x000fe20000000800 */
[----:B0-----:R-:W-:Y:S01]  /*4c480*/  VIADD R8, R8, UR13 ;  /* 0x0000000d08087c36 */ /* 0x001fe20008000000 */
[----:B------:R-:W-:-:S04]  /*4c490*/  ULDC UR13, c[0x0][0x248] ;  /* 0x00009200000d7ab9 */ /* 0x000fc80000000800 */
[----:B------:R0:W-:Y:S04]  /*4c4a0*/  STL [R1+0xffc], R8 ;  /* 0x000ffc0801007387 */ /* 0x0001e80000100800 */
        /* <DEDUP_REMOVED lines=9> */
[C---:B------:R-:W-:Y:S01]  /*4c540*/  VIADD R2, R4.reuse, 0x35 ;  /* 0x0000003504027836 */ /* 0x040fe20000000000 */
[----:B------:R0:W-:Y:S01]  /*4c550*/  STL [R1+0x1004], R8 ;  /* 0x0010040801007387 */ /* 0x0001e20000100800 */
[----:B------:R-:W-:Y:S01]  /*4c560*/  ULDC.64 UR36, c[0x0][0x228] ;  /* 0x00008a0000247ab9 */ /* 0x000fe20000000a00 */
[----:B------:R-:W-:Y:S01]  /*4c570*/  ULDC UR13, c[0x0][0x228] ;  /* 0x00008a00000d7ab9 */ /* 0x000fe20000000800 */
[----:B------:R-:W-:Y:S01]  /*4c580*/  VIADD R18, R4, 0x12 ;  /* 0x0000001204127836 */ /* 0x000fe20000000000 */
        /* <DEDUP_REMOVED lines=46> */
[----:B------:R-:W-:Y:S01]  /*4c870*/  VIADD R17, R4, 0x11 ;  /* 0x0000001104117836 */ /* 0x000fe20000000000 */
[----:B------:R-:W-:Y:S02]  /*4c880*/  ULDC UR50, c[0x0][0x248] ;  /* 0x0000920000327ab9 */ /* 0x000fe40000000800 */
        /* <DEDUP_REMOVED lines=43> */
[----:B------:R-:W-:-:S02]  /*4cb40*/  VIADD R16, R4, 0x10 ;  /* 0x0000001004107836 */ /* 0x000fc40000000000 */
        /* <DEDUP_REMOVED lines=207> */
[----:B------:R0:W-:Y:S01]  /*4d840*/  STL [R1+0x1080], R8 ;  /* 0x0010800801007387 */ /* 0x0001e20000100800 */
[----:B------:R-:W-:Y:S01]  /*4d850*/  LOP3.LUT R190, R190, 0xffffffef, RZ, 0xc0, !PT ;  /* 0xffffffefbebe7812 */ /* 0x000fe200078ec0ff */
[----:B------:R-:W-:Y:S01]  /*4d860*/  VIADD R2, R4, 0x28 ;  /* 0x0000002804027836 */ /* 0x000fe20000000000 */
[----:B------:R-:W-:Y:S01]  /*4d870*/  ULDC UR16, c[0x0][0x248] ;  /* 0x0000920000107ab9 */ /* 0x000fe20000000800 */
[----:B0-----:R-:W-:Y:S01]  /*4d880*/  VIADD R8, R8, UR21 ;  /* 0x0000001508087c36 */ /* 0x001fe20008000000 */
[----:B------:R-:W-:Y:S01]  /*4d890*/  ISETP.LT.AND P0, PT, R5, UR44, !P0 ;  /* 0x0000002c05007c0c */ /* 0x000fe2000c701270 */
[----:B------:R-:W-:-:S05]  /*4d8a0*/  ULDC UR21, c[0x0][0x248] ;  /* 0x0000920000157ab9 */ /* 0x000fca0000000800 */
[----:B------:R-:W-:Y:S01]  /*4d8b0*/  @P1 LOP3.LUT R190, R190, 0x10, RZ, 0xfc, !PT ;  /* 0x00000010bebe1812 */ /* 0x000fe200078efcff */
[C---:B------:R-:W-:Y:S01]  /*4d8c0*/  VIADD R14, R4.reuse, 0xe ;  /* 0x0000000e040e7836 */ /* 0x040fe20000000000 */
[----:B------:R0:W-:Y:S01]  /*4d8d0*/  STL [R1+0x1074], R8 ;  /* 0x0010740801007387 */ /* 0x0001e20000100800 */
[----:B------:R-:W-:Y:S01]  /*4d8e0*/  VIADD R13, R4, 0xd ;  /* 0x0000000d040d7836 */ /* 0x000fe20000000000 */
[----:B------:R-:W-:Y:S01]  /*4d8f0*/  ULDC UR44, c[0x0][0x248] ;  /* 0x00009200002c7ab9 */ /* 0x000fe20000000800 */
[----:B0-----:R-:W-:Y:S01]  /*4d900*/  VIADD R8, R8, UR25 ;  /* 0x0000001908087c36 */ /* 0x001fe20008000000 */
[----:B------:R-:W-:Y:S01]  /*4d910*/  LOP3.LUT R190, R190, 0xfffffff7, RZ, 0xc0, !PT ;  /* 0xfffffff7bebe7812 */ /* 0x000fe200078ec0ff */
[----:B------:R-:W-:-:S03]  /*4d920*/  ULDC UR25, c[0x0][0x248] ;  /* 0x0000920000197ab9 */ /* 0x000fc60000000800 */
        /* <DEDUP_REMOVED lines=13> */
[----:B0-----:R-:W-:Y:S01]  /*4da00*/  VIADD R8, R8, UR27 ;  /* 0x0000001b08087c36 */ /* 0x001fe20008000000 */
[----:B------:R-:W-:Y:S01]  /*4da10*/  ISETP.LT.AND P0, PT, R5, UR46, !P0 ;  /* 0x0000002e05007c0c */ /* 0x000fe2000c701270 */
[----:B------:R-:W-:-:S03]  /*4da20*/  ULDC UR27, c[0x0][0x248] ;  /* 0x00009200001b7ab9 */ /* 0x000fc60000000800 */
[----:B------:R0:W-:Y:S02]  /*4da30*/  STL [R1+0x103c], R8 ;  /* 0x00103c0801007387 */ /* 0x0001e40000100800 */
[----:B0-----:R-:W-:Y:S01]  /*4da40*/  VIADD R8, R8, UR23 ;  /* 0x0000001708087c36 */ /* 0x001fe20008000000 */
[----:B------:R-:W-:Y:S01]  /*4da50*/  @P1 LOP3.LUT R190, R190, 0x4, RZ, 0xfc, !PT ;  /* 0x00000004bebe1812 */ /* 0x000fe200078efcff */
[----:B------:R-:W-:-:S03]  /*4da60*/  ULDC UR23, c[0x0][0x248] ;  /* 0x0000920000177ab9 */ /* 0x000fc60000000800 */
[----:B------:R0:W-:Y:S02]  /*4da70*/  STL [R1+0x102c], R8 ;  /* 0x00102c0801007387 */ /* 0x0001e40000100800 */
[----:B0-----:R-:W-:Y:S01]  /*4da80*/  VIADD R8, R8, UR5 ;  /* 0x0000000508087c36 */ /* 0x001fe20008000000 */
[----:B------:R-:W-:Y:S01]  /*4da90*/  LOP3.LUT R190, R190, 0xfffffffd, RZ, 0xc0, !PT ;  /* 0xfffffffdbebe7812 */ /* 0x000fe200078ec0ff */
[----:B------:R-:W-:-:S03]  /*4daa0*/  ULDC UR5, c[0x0][0x248] ;  /* 0x0000920000057ab9 */ /* 0x000fc60000000800 */
        /* <DEDUP_REMOVED lines=8> */
[----:B------:R-:W-:Y:S01]  /*4db30*/  LOP3.LUT R190, R190, 0xfffffffe, RZ, 0xc0, !PT ;  /* 0xfffffffebebe7812 */ /* 0x000fe200078ec0ff */
[----:B------:R-:W-:Y:S01]  /*4db40*/  ULDC.64 UR32, c[0x0][0x228] ;  /* 0x00008a0000207ab9 */ /* 0x000fe20000000a00 */
[----:B0-----:R-:W-:Y:S01]  /*4db50*/  VIADD R8, R8, UR6 ;  /* 0x0000000608087c36 */ /* 0x001fe20008000000 */
[----:B------:R-:W-:Y:S01]  /*4db60*/  ISETP.LT.AND P0, PT, R5, UR34, !P0 ;  /* 0x0000002205007c0c */ /* 0x000fe2000c701270 */
[----:B------:R-:W-:Y:S01]  /*4db70*/  ULDC UR6, c[0x0][0x248] ;  /* 0x0000920000067ab9 */ /* 0x000fe20000000800 */
[----:B------:R-:W-:-:S06]  /*4db80*/  ULDC UR18, c[0x0][0x248] ;  /* 0x0000920000127ab9 */ /* 0x000fcc0000000800 */
[----:B------:R-:W-:Y:S01]  /*4db90*/  @P1 LOP3.LUT R190, R190, 0x1, RZ, 0xfc, !PT ;  /* 0x00000001bebe1812 */ /* 0x000fe200078efcff */
[----:B------:R0:W-:Y:S01]  /*4dba0*/  STL [R1+0x1008], R8 ;  /* 0x0010080801007387 */ /* 0x0001e20000100800 */
[----:B------:R-:W-:Y:S01]  /*4dbb0*/  ULDC UR34, c[0x0][0x248] ;  /* 0x0000920000227ab9 */ /* 0x000fe20000000800 */
[----:B0-----:R-:W-:Y:S02]  /*4dbc0*/  VIADD R8, R8, UR21 ;  /* 0x0000001508087c36 */ /* 0x001fe40008000000 */
[----:B------:R-:W-:Y:S01]  /*4dbd0*/  @P0 LOP3.LUT R191, R191, 0x80000000, RZ, 0xfc, !PT ;  /* 0x80000000bfbf0812 */ /* 0x000fe200078efcff */
[----:B------:R-:W-:Y:S02]  /*4dbe0*/  ULDC UR21, c[0x0][0x248] ;  /* 0x0000920000157ab9 */ /* 0x000fe40000000800 */
[----:B------:R0:W-:Y:S02]  /*4dbf0*/  STL [R1+0xff4], R8 ;  /* 0x000ff40801007387 */ /* 0x0001e40000100800 */
        /* <DEDUP_REMOVED lines=9> */
[----:B------:R-:W-:Y:S01]  /*4dc90*/  ISETP.LT.AND P0, PT, R5, UR32, !P0 ;  /* 0x0000002005007c0c */ /* 0x000fe2000c701270 */
[----:B------:R-:W-:Y:S01]  /*4dca0*/  ULDC UR23, c[0x0][0x248] ;  /* 0x0000920000177ab9 */ /* 0x000fe20000000800 */
[----:B------:R-:W-:Y:S02]  /*4dcb0*/  ULDC UR32, c[0x0][0x248] ;  /* 0x0000920000207ab9 */ /* 0x000fe40000000800 */
        /* <DEDUP_REMOVED lines=21> */
[----:B0-----:R-:W-:Y:S01]  /*4de10*/  VIADD R8, R8, UR30 ;  /* 0x0000001e08087c36 */ /* 0x001fe20008000000 */
[----:B------:R-:W-:-:S04]  /*4de20*/  ULDC.64 UR30, c[0x0][0x228] ;  /* 0x00008a00001e7ab9 */ /* 0x000fc80000000a00 */
        /* <DEDUP_REMOVED lines=20> */
[----:B0-----:R-:W-:-:S05]  /*4df70*/  VIADD R8, R8, UR11 ;  /* 0x0000000b08087c36 */ /* 0x001fca0008000000 */
[----:B------:R0:W-:Y:S02]  /*4df80*/  STL [R1+0xf64], R8 ;  /* 0x000f640801007387 */ /* 0x0001e40000100800 */
[----:B0-----:R-:W-:Y:S01]  /*4df90*/  VIADD R8, R8, UR5 ;  /* 0x0000000508087c36 */ /* 0x001fe20008000000 */
[----:B------:R-:W-:Y:S01]  /*4dfa0*/  @P1 LOP3.LUT R191, R191, 0x4000000, RZ, 0xfc, !PT ;  /* 0x04000000bfbf1812 */ /* 0x000fe200078efcff */
[----:B------:R-:W-:-:S03]  /*4dfb0*/  ULDC UR5, c[0x0][0x248] ;  /* 0x0000920000057ab9 */ /* 0x000fc60000000800 */
[----:B------:R0:W-:Y:S02]  /*4dfc0*/  STL [R1+0xf50], R8 ;  /* 0x000f500801007387 */ /* 0x0001e40000100800 */
[----:B0-----:R-:W-:Y:S01]  /*4dfd0*/  VIADD R8, R8, UR10 ;  /* 0x0000000a08087c36 */ /* 0x001fe20008000000 */
[----:B------:R-:W-:Y:S02]  /*4dfe0*/  ULDC.64 UR10, c[0x0][0x228] ;  /* 0x00008a00000a7ab9 */ /* 0x000fe40000000a00 */
[----:B------:R-:W-:Y:S01]  /*4dff0*/  ISETP.LT.AND P0, PT, R5, UR10, !P0 ;  /* 0x0000000a05007c0c */ /* 0x000fe2000c701270 */
[----:B------:R-:W-:Y:S01]  /*4e000*/  ULDC UR10, c[0x0][0x248] ;  /* 0x00009200000a7ab9 */ /* 0x000fe20000000800 */
[----:B------:R-:W-:Y:S01]  /*4e010*/  LOP3.LUT R191, R191, 0xfdffffff, RZ, 0xc0, !PT ;  /* 0xfdffffffbfbf7812 */ /* 0x000fe200078ec0ff */
[----:B------:R0:W-:Y:S02]  /*4e020*/  STL [R1+0xf48], R8 ;  /* 0x000f480801007387 */ /* 0x0001e40000100800 */
[----:B0-----:R-:W-:-:S08]  /*4e030*/  VIADD R8, R8, UR6 ;  /* 0x0000000608087c36 */ /* 0x001fd00008000000 */
[----:B------:R-:W-:Y:S01]  /*4e040*/  @P0 LOP3.LUT R191, R191, 0x2000000, RZ, 0xfc, !PT ;  /* 0x02000000bfbf0812 */ /* 0x000fe200078efcff */
[----:B------:R-:W-:Y:S01]  /*4e050*/  ULDC UR6, c[0x0][0x248] ;  /* 0x0000920000067ab9 */ /* 0x000fe20000000800 */
[----:B------:R-:W-:Y:S01]  /*4e060*/  ISETP.GE.AND P0, PT, R2, UR43, PT ;  /* 0x0000002b02007c0c */ /* 0x000fe2000bf06270 */
[----:B------:R0:W-:Y:S01]  /*4e070*/  STL [R1+0xf34], R8 ;  /* 0x000f340801007387 */ /* 0x0001e20000100800 */
[----:B------:R-:W-:Y:S01]  /*4e080*/  LOP3.LUT R191, R191, 0xfeffffff, RZ, 0xc0, !PT ;  /* 0xfeffffffbfbf7812 */ /* 0x000fe200078ec0ff */
[----:B------:R-:W-:Y:S01]  /*4e090*/  VIADD R2, R4, 0x22 ;  /* 0x0000002204027836 */ /* 0x000fe20000000000 */
[----:B------:R-:W-:Y:S01]  /*4e0a0*/  ISETP.LT.AND P1, PT, R6, UR28, !P0 ;  /* 0x0000001c06007c0c */ /* 0x000fe2000c721270 */
[----:B------:R-:W-:Y:S01]  /*4e0b0*/  ULDC.64 UR42, c[0x0][0x228] ;  /* 0x00008a00002a7ab9 */ /* 0x000fe20000000a00 */
[----:B------:R-:W-:Y:S01]  /*4e0c0*/  ULDC UR28, c[0x0][0x248] ;  /* 0x00009200001c7ab9 */ /* 0x000fe20000000800 */
[----:B0-----:R-:W-:Y:S01]  /*4e0d0*/  VIADD R8, R8, UR12 ;  /* 0x0000000c08087c36 */ /* 0x001fe20008000000 */
[----:B------:R-:W-:-:S04]  /*4e0e0*/  ULDC UR12, c[0x0][0x248] ;  /* 0x00009200000c7ab9 */ /* 0x000fc80000000800 */
[----:B------:R0:W-:Y:S05]  /*4e0f0*/  STL [R1+0xf2c], R8 ;  /* 0x000f2c0801007387 */ /* 0x0001ea0000100800 */
[----:B------:R-:W-:Y:S01]  /*4e100*/  @P1 LOP3.LUT R191, R191, 0x1000000, RZ, 0xfc, !PT ;  /* 0x01000000bfbf1812 */ /* 0x000fe200078efcff */
[----:B0-----:R-:W-:Y:S01]  /*4e110*/  VIADD R8, R8, UR14 ;  /* 0x0000000e08087c36 */ /* 0x001fe20008000000 */
[----:B------:R-:W-:Y:S02]  /*4e120*/  ULDC.64 UR14, c[0x0][0x228] ;  /* 0x00008a00000e7ab9 */ /* 0x000fe40000000a00 */
[----:B------:R-:W-:Y:S01]  /*4e130*/  ISETP.LT.AND P0, PT, R5, UR14, !P0 ;  /* 0x0000000e05007c0c */ /* 0x000fe2000c701270 */
[----:B------:R-:W-:Y:S01]  /*4e140*/  ULDC UR14, c[0x0][0x248] ;  /* 0x00009200000e7ab9 */ /* 0x000fe20000000800 */
[----:B------:R-:W-:Y:S01]  /*4e150*/  LOP3.LUT R191, R191, 0xff7fffff, RZ, 0xc0, !PT ;  /* 0xff7fffffbfbf7812 */ /* 0x000fe200078ec0ff */
[----:B------:R0:W-:Y:S10]  /*4e160*/  STL [R1+0xdf8], R8 ;  /* 0x000df80801007387 */ /* 0x0001f40000100800 */
[----:B------:R-:W-:-:S02]  /*4e170*/  @P0 LOP3.LUT R191, R191, 0x800000, RZ, 0xfc, !PT ;  /* 0x00800000bfbf0812 */ /* 0x000fc400078efcff */
[----:B------:R-:W-:Y:S01]  /*4e180*/  ISETP.GE.AND P0, PT, R2, UR45, PT ;  /* 0x0000002d02007c0c */ /* 0x000fe2000bf06270 */
[----:B0-----:R-:W-:Y:S01]  /*4e190*/  VIADD R8, R8, UR38 ;  /* 0x0000002608087c36 */ /* 0x001fe20008000000 */
[----:B------:R-:W-:Y:S01]  /*4e1a0*/  LOP3.LUT R191, R191, 0xffbfffff, RZ, 0xc0, !PT ;  /* 0xffbfffffbfbf7812 */ /* 0x000fe200078ec0ff */
[----:B------:R-:W-:Y:S01]  /*4e1b0*/  VIADD R2, R4, 0x21 ;  /* 0x0000002104027836 */ /* 0x000fe20000000000 */
[----:B------:R-:W-:Y:S01]  /*4e1c0*/  ISETP.LT.AND P1, PT, R6, UR26, !P0 ;  /* 0x0000001a06007c0c */ /* 0x000fe2000c721270 */
[----:B------:R-:W-:Y:S01]  /*4e1d0*/  ULDC UR38, c[0x0][0x248] ;  /* 0x0000920000267ab9 */ /* 0x000fe20000000800 */
[----:B------:R0:W-:Y:S02]  /*4e1e0*/  STL [R1+0xdf0], R8 ;  /* 0x000df00801007387 */ /* 0x0001e40000100800 */
[----:B0-----:R-:W-:Y:S01]  /*4e1f0*/  VIADD R8, R8, UR25 ;  /* 0x0000001908087c36 */ /* 0x001fe20008000000 */
[----:B------:R-:W-:Y:S02]  /*4e200*/  ULDC.64 UR24, c[0x0][0x228] ;  /* 0x00008a0000187ab9 */ /* 0x000fe40000000a00 */
        /* <DEDUP_REMOVED lines=11> */
[----:B------:R-:W-:Y:S01]  /*4e2c0*/  ULDC.64 UR46, c[0x0][0x228] ;  /* 0x00008a00002e7ab9 */ /* 0x000fe20000000a00 */
[----:B------:R0:W-:Y:S01]  /*4e2d0*/  STL [R1+0xdd4], R8 ;  /* 0x000dd40801007387 */ /* 0x0001e20000100800 */
[----:B------:R-:W-:Y:S01]  /*4e2e0*/  VIADD R12, R4, 0xc ;  /* 0x0000000c040c7836 */ /* 0x000fe20000000000 */
[----:B------:R-:W-:Y:S01]  /*4e2f0*/  ULDC UR40, c[0x0][0x248] ;  /* 0x0000920000287ab9 */ /* 0x000fe20000000800 */
[----:B0-----:R-:W-:Y:S01]  /*4e300*/  VIADD R8, R8, UR21 ;  /* 0x0000001508087c36 */ /* 0x001fe20008000000 */
[----:B------:R-:W-:-:S02]  /*4e310*/  ULDC.64 UR20, c[0x0][0x228] ;  /* 0x00008a0000147ab9 */ /* 0x000fc40000000a00 */
[----:B------:R-:W-:Y:S01]  /*4e320*/  ISETP.LT.AND P0, PT, R5, UR20, !P0 ;  /* 0x0000001405007c0c */ /* 0x000fe2000c701270 */
[----:B------:R-:W-:-:S04]  /*4e330*/  ULDC UR20, c[0x0][0x248] ;  /* 0x0000920000147ab9 */ /* 0x000fc80000000800 */
[----:B------:R-:W-:-:S04]  /*4e340*/  @P1 LOP3.LUT R191, R191, 0x100000, RZ, 0xfc, !PT ;  /* 0x00100000bfbf1812 */ /* 0x000fc800078efcff */
[----:B------:R-:W-:-:S04]  /*4e350*/  LOP3.LUT R191, R191, 0xfff7ffff, RZ, 0xc0, !PT ;  /* 0xfff7ffffbfbf7812 */ /* 0x000fc800078ec0ff */
[----:B------:R-:W-:Y:S02]  /*4e360*/  @P0 LOP3.LUT R191, R191, 0x80000, RZ, 0xfc, !PT ;  /* 0x00080000bfbf0812 */ /* 0x000fe400078efcff */
[----:B------:R-:W-:-:S04]  /*4e370*/  ISETP.GE.AND P0, PT, R2, UR35, PT ;  /* 0x0000002302007c0c */ /* 0x000fc8000bf06270 */
[----:B------:R-:W-:Y:S01]  /*4e380*/  ISETP.LT.AND P1, PT, R6, UR19, !P0 ;  /* 0x0000001306007c0c */ /* 0x000fe2000c721270 */
[----:B------:R0:W-:Y:S01]  /*4e390*/  STL [R1+0xdc4], R8 ;  /* 0x000dc40801007387 */ /* 0x0001e20000100800 */
[----:B------:R-:W-:Y:S01]  /*4e3a0*/  LOP3.LUT R191, R191, 0xfffbffff, RZ, 0xc0, !PT ;  /* 0xfffbffffbfbf7812 */ /* 0x000fe200078ec0ff */
[----:B0-----:R-:W-:Y:S01]  /*4e3b0*/  VIADD R8, R8, UR16 ;  /* 0x0000001008087c36 */ /* 0x001fe20008000000 */
[----:B------:R-:W-:Y:S02]  /*4e3c0*/  ULDC.64 UR16, c[0x0][0x228] ;  /* 0x00008a0000107ab9 */ /* 0x000fe40000000a00 */
[----:B------:R-:W-:-:S07]  /*4e3d0*/  ISETP.LT.AND P0, PT, R5, UR16, !P0 ;  /* 0x0000001005007c0c */ /* 0x000fce000c701270 */
[----:B------:R-:W-:Y:S01]  /*4e3e0*/  @P1 LOP3.LUT R191, R191, 0x40000, RZ, 0xfc, !PT ;  /* 0x00040000bfbf1812 */ /* 0x000fe200078efcff */
[----:B------:R-:W-:Y:S01]  /*4e3f0*/  VIADD R2, R4, 0x1f ;  /* 0x0000001f04027836 */ /* 0x000fe20000000000 */
[----:B------:R0:W-:Y:S02]  /*4e400*/  STL [R1+0xdb8], R8 ;  /* 0x000db80801007387 */ /* 0x0001e40000100800 */
[----:B------:R-:W-:Y:S01]  /*4e410*/  LOP3.LUT R191, R191, 0xfffdffff, RZ, 0xc0, !PT ;  /* 0xfffdffffbfbf7812 */ /* 0x000fe200078ec0ff */
[----:B0-----:R-:W-:-:S03]  /*4e420*/  VIADD R8, R8, UR36 ;  /* 0x0000002408087c36 */ /* 0x001fc60008000000 */
[----:B------:R-:W-:Y:S01]  /*4e430*/  @P0 LOP3.LUT R191, R191, 0x20000, RZ, 0xfc, !PT ;  /* 0x00020000bfbf0812 */ /* 0x000fe200078efcff */
[----:B------:R-:W-:Y:S01]  /*4e440*/  ULDC UR36, c[0x0][0x248] ;  /* 0x0000920000247ab9 */ /* 0x000fe20000000800 */
[----:B------:R-:W-:Y:S01]  /*4e450*/  ISETP.GE.AND P0, PT, R2, UR33, PT ;  /* 0x0000002102007c0c */ /* 0x000fe2000bf06270 */
[----:B------:R0:W-:Y:S03]  /*4e460*/  STL [R1+0xda8], R8 ;  /* 0x000da80801007387 */ /* 0x0001e60000100800 */
[----:B------:R-:W-:Y:S02]  /*4e470*/  ISETP.LT.AND P1, PT, R6, UR13, !P0 ;  /* 0x0000000d06007c0c */ /* 0x000fe4000c721270 */
[----:B------:R-:W-:Y:S01]  /*4e480*/  LOP3.LUT R191, R191, 0xfffeffff, RZ, 0xc0, !PT ;  /* 0xfffeffffbfbf7812 */ /* 0x000fe200078ec0ff */
[----:B------:R-:W-:Y:S01]  /*4e490*/  VIADD R2, R4, 0x1e ;  /* 0x0000001e04027836 */ /* 0x000fe20000000000 */
[----:B------:R-:W-:Y:S01]  /*4e4a0*/  ULDC UR13, c[0x0][0x248] ;  /* 0x00009200000d7ab9 */ /* 0x000fe20000000800 */
[----:B0-----:R-:W-:Y:S01]  /*4e4b0*/  VIADD R8, R8, UR32 ;  /* 0x0000002008087c36 */ /* 0x001fe20008000000 */
[----:B------:R-:W-:-:S04]  /*4e4c0*/  ULDC UR32, c[0x0][0x248] ;  /* 0x0000920000207ab9 */ /* 0x000fc80000000800 */
[----:B------:R0:W-:Y:S03]  /*4e4d0*/  STL [R1+0xd9c], R8 ;  /* 0x000d9c0801007387 */ /* 0x0001e60000100800 */
[----:B------:R-:W-:Y:S01]  /*4e4e0*/  @P1 LOP3.LUT R191, R191, 0x10000, RZ, 0xfc, !PT ;  /* 0x00010000bfbf1812 */ /* 0x000fe200078efcff */
[----:B0-----:R-:W-:Y:S01]  /*4e4f0*/  VIADD R8, R8, UR18 ;  /* 0x0000001208087c36 */ /* 0x001fe20008000000 */
[----:B------:R-:W-:Y:S02]  /*4e500*/  ULDC.64 UR18, c[0x0][0x228] ;  /* 0x00008a0000127ab9 */ /* 0x000fe40000000a00 */
[----:B------:R-:W-:Y:S02]  /*4e510*/  ISETP.LT.AND P0, PT, R5, UR18, !P0 ;  /* 0x0000001205007c0c */ /* 0x000fe4000c701270 */
        /* <DEDUP_REMOVED lines=14> */
[----:B------:R-:W-:-:S05]  /*4e600*/  ISETP.LT.AND P0, PT, R5, UR22, !P0 ;  /* 0x0000001605007c0c */ /* 0x000fca000c701270 */
        /* <DEDUP_REMOVED lines=10> */
[----:B------:R-:W-:Y:S01]  /*4e6b0*/  VIADD R9, R4, 0xa ;  /* 0x0000000a04097836 */ /* 0x000fe20000000000 */
[----:B------:R-:W-:-:S08]  /*4e6c0*/  ULDC UR11, c[0x0][0x248] ;  /* 0x00009200000b7ab9 */ /* 0x000fd00000000800 */
[----:B------:R-:W-:Y:S01]  /*4e6d0*/  @P1 LOP3.LUT R191, R191, 0x1000, RZ, 0xfc, !PT ;  /* 0x00001000bfbf1812 */ /* 0x000fe200078efcff */
[----:B0-----:R-:W-:Y:S01]  /*4e6e0*/  VIADD R8, R8, UR5 ;  /* 0x0000000508087c36 */ /* 0x001fe20008000000 */
[----:B------:R-:W-:Y:S02]  /*4e6f0*/  ULDC UR5, c[0x0][0x248] ;  /* 0x0000920000057ab9 */ /* 0x000fe40000000800 */
        /* <DEDUP_REMOVED lines=8> */
[----:B------:R-:W-:Y:S01]  /*4e780*/  VIADD R252, R4, 0x9 ;  /* 0x0000000904fc7836 */ /* 0x000fe20000000000 */
[----:B------:R-:W-:Y:S01]  /*4e790*/  ULDC UR15, c[0x0][0x248] ;  /* 0x00009200000f7ab9 */ /* 0x000fe20000000800 */
[----:B0-----:R-:W-:Y:S01]  /*4e7a0*/  VIADD R8, R8, UR6 ;  /* 0x0000000608087c36 */ /* 0x001fe20008000000 */
[----:B------:R-:W-:Y:S01]  /*4e7b0*/  ISETP.LT.AND P0, PT, R5, UR29, !P0 ;  /* 0x0000001d05007c0c */ /* 0x000fe2000c701270 */
[----:B------:R-:W-:-:S03]  /*4e7c0*/  ULDC UR6, c[0x0][0x248] ;  /* 0x0000920000067ab9 */ /* 0x000fc60000000800 */
[----:B------:R0:W-:Y:S04]  /*4e7d0*/  STL [R1+0xd54], R8 ;  /* 0x000d540801007387 */ /* 0x0001e80000100800 */
        /* <DEDUP_REMOVED lines=10> */
[----:B0-----:R-:W-:Y:S01]  /*4e880*/  VIADD R8, R8, UR14 ;  /* 0x0000000e08087c36 */ /* 0x001fe20008000000 */
[----:B------:R-:W-:Y:S01]  /*4e890*/  LOP3.LUT R191, R191, 0xfffffeff, RZ, 0xc0, !PT ;  /* 0xfffffeffbfbf7812 */ /* 0x000fe200078ec0ff */
[----:B------:R-:W-:-:S03]  /*4e8a0*/  ULDC UR14, c[0x0][0x248] ;  /* 0x00009200000e7ab9 */ /* 0x000fc60000000800 */
[----:B------:R0:W-:Y:S02]  /*4e8b0*/  STL [R1+0xd30], R8 ;  /* 0x000d300801007387 */ /* 0x0001e40000100800 */
[----:B0-----:R-:W-:Y:S01]  /*4e8c0*/  VIADD R8, R8, UR30 ;  /* 0x0000001e08087c36 */ /* 0x001fe20008000000 */
[----:B------:R-:W-:Y:S02]  /*4e8d0*/  ULDC.64 UR30, c[0x0][0x228] ;  /* 0x00008a00001e7ab9 */ /* 0x000fe40000000a00 */
[----:B------:R-:W-:Y:S02]  /*4e8e0*/  ISETP.LT.AND P1, PT, R6, UR30, !P0 ;  /* 0x0000001e06007c0c */ /* 0x000fe4000c721270 */
[----:B------:R-:W-:Y:S01]  /*4e8f0*/  ISETP.LT.AND P0, PT, R5, UR54, !P0 ;  /* 0x0000003605007c0c */ /* 0x000fe2000c701270 */
[----:B------:R0:W-:Y:S01]  /*4e900*/  STL [R1+0xd20], R8 ;  /* 0x000d200801007387 */ /* 0x0001e20000100800 */
[----:B------:R-:W-:Y:S01]  /*4e910*/  VIADD R195, R4, 0x8 ;  /* 0x0000000804c37836 */ /* 0x000fe20000000000 */
[----:B------:R-:W-:-:S08]  /*4e920*/  ULDC UR54, c[0x0][0x248] ;  /* 0x0000920000367ab9 */ /* 0x000fd00000000800 */
[----:B------:R-:W-:-:S04]  /*4e930*/  @P1 LOP3.LUT R191, R191, 0x100, RZ, 0xfc, !PT ;  /* 0x00000100bfbf1812 */ /* 0x000fc800078efcff */
[----:B------:R-:W-:Y:S01]  /*4e940*/  LOP3.LUT R191, R191, 0xffffff7f, RZ, 0xc0, !PT ;  /* 0xffffff7fbfbf7812 */ /* 0x000fe200078ec0ff */
[----:B0-----:R-:W-:Y:S01]  /*4e950*/  VIADD R8, R8, UR34 ;  /* 0x0000002208087c36 */ /* 0x001fe20008000000 */
[----:B------:R-:W-:Y:S02]  /*4e960*/  ULDC.64 UR34, c[0x0][0x228] ;  /* 0x00008a0000227ab9 */ /* 0x000fe40000000a00 */
[----:B------:R-:W-:Y:S02]  /*4e970*/  @P0 LOP3.LUT R191, R191, 0x80, RZ, 0xfc, !PT ;  /* 0x00000080bfbf0812 */ /* 0x000fe400078efcff */
[----:B------:R-:W-:-:S04]  /*4e980*/  ISETP.GE.AND P0, PT, R26, UR21, PT ;  /* 0x000000151a007c0c */ /* 0x000fc8000bf06270 */
[----:B------:R-:W-:Y:S02]  /*4e990*/  ISETP.LT.AND P1, PT, R6, UR34, !P0 ;  /* 0x0000002206007c0c */ /* 0x000fe4000c721270 */
[----:B------:R-:W-:Y:S01]  /*4e9a0*/  ISETP.LT.AND P0, PT, R5, UR51, !P0 ;  /* 0x0000003305007c0c */ /* 0x000fe2000c701270 */
[----:B------:R0:W-:Y:S01]  /*4e9b0*/  STL [R1+0xd14], R8 ;  /* 0x000d140801007387 */ /* 0x0001e20000100800 */
[----:B------:R-:W-:Y:S01]  /*4e9c0*/  LOP3.LUT R191, R191, 0xffffffbf, RZ, 0xc0, !PT ;  /* 0xffffffbfbfbf7812 */ /* 0x000fe200078ec0ff */
[----:B------:R-:W-:-:S08]  /*4e9d0*/  ULDC UR51, c[0x0][0x228] ;  /* 0x00008a0000337ab9 */ /* 0x000fd00000000800 */
[----:B------:R-:W-:Y:S01]  /*4e9e0*/  @P1 LOP3.LUT R191, R191, 0x40, RZ, 0xfc, !PT ;  /* 0x00000040bfbf1812 */ /* 0x000fe200078efcff */
[----:B0-----:R-:W-:-:S03]  /*4e9f0*/  VIADD R8, R8, UR38 ;  /* 0x0000002608087c36 */ /* 0x001fc60008000000 */
[----:B------:R-:W-:Y:S02]  /*4ea00*/  LOP3.LUT R191, R191, 0xffffffdf, RZ, 0xc0, !PT ;  /* 0xffffffdfbfbf7812 */ /* 0x000fe400078ec0ff */
[----:B------:R0:W-:Y:S02]  /*4ea10*/  STL [R1+0xd04], R8 ;  /* 0x000d040801007387 */ /* 0x0001e40000100800 */
[----:B------:R-:W-:Y:S02]  /*4ea20*/  @P0 LOP3.LUT R191, R191, 0x20, RZ, 0xfc, !PT ;  /* 0x00000020bfbf0812 */ /* 0x000fe400078efcff */
[----:B------:R-:W-:Y:S01]  /*4ea30*/  ISETP.GE.AND P0, PT, R25, UR17, PT ;  /* 0x0000001119007c0c */ /* 0x000fe2000bf06270 */
[----:B------:R-:W-:Y:S01]  /*4ea40*/  ULDC.64 UR16, c[0x0][0x228] ;  /* 0x00008a0000107ab9 */ /* 0x000fe20000000a00 */
[----:B0-----:R-:W-:Y:S01]  /*4ea50*/  VIADD R8, R8, UR39 ;  /* 0x0000002708087c36 */ /* 0x001fe20008000000 */
[----:B------:R-:W-:Y:S01]  /*4ea60*/  ULDC.64 UR38, c[0x0][0x228] ;  /* 0x00008a0000267ab9 */ /* 0x000fe20000000a00 */
[----:B------:R-:W4:Y:S01]  /*4ea70*/  LDL.LU R26, [R1+0x1bc4] ;  /* 0x001bc400011a7983 */ /* 0x000f220000300800 */
[----:B------:R-:W-:-:S02]  /*4ea80*/  ISETP.LT.AND P1, PT, R6, UR38, !P0 ;  /* 0x0000002606007c0c */ /* 0x000fc4000c721270 */
[----:B------:R-:W-:Y:S01]  /*4ea90*/  ISETP.LT.AND P0, PT, R5, UR51, !P0 ;  /* 0x0000003305007c0c */ /* 0x000fe2000c701270 */
[----:B------:R-:W-:Y:S01]  /*4eaa0*/  ULDC UR51, c[0x0][0x228] ;  /* 0x00008a0000337ab9 */ /* 0x000fe20000000800 */
[----:B------:R-:W-:-:S09]  /*4eab0*/  LOP3.LUT R191, R191, 0xffffffef, RZ, 0xc0, !PT ;  /* 0xffffffefbfbf7812 */ /* 0x000fd200078ec0ff */
[----:B------:R-:W-:-:S04]  /*4eac0*/  @P1 LOP3.LUT R191, R191, 0x10, RZ, 0xfc, !PT ;  /* 0x00000010bfbf1812 */ /* 0x000fc800078efcff */
[----:B------:R-:W-:-:S04]  /*4ead0*/  LOP3.LUT R191, R191, 0xfffffff7, RZ, 0xc0, !PT ;  /* 0xfffffff7bfbf7812 */ /* 0x000fc800078ec0ff */
[----:B------:R-:W-:Y:S02]  /*4eae0*/  @P0 LOP3.LUT R191, R191, 0x8, RZ, 0xfc, !PT ;  /* 0x00000008bfbf0812 */ /* 0x000fe400078efcff */
[----:B------:R-:W-:Y:S01]  /*4eaf0*/  ISETP.GE.AND P0, PT, R24, UR19, PT ;  /* 0x0000001318007c0c */ /* 0x000fe2000bf06270 */
[----:B------:R-:W-:-:S03]  /*4eb00*/  ULDC.64 UR18, c[0x0][0x228] ;  /* 0x00008a0000127ab9 */ /* 0x000fc60000000a00 */
[----:B------:R-:W-:Y:S02]  /*4eb10*/  ISETP.LT.AND P1, PT, R6, UR42, !P0 ;  /* 0x0000002a06007c0c */ /* 0x000fe4000c721270 */
[----:B------:R-:W-:Y:S01]  /*4eb20*/  ISETP.LT.AND P0, PT, R5, UR51, !P0 ;  /* 0x0000003305007c0c */ /* 0x000fe2000c701270 */
[----:B------:R-:W-:Y:S01]  /*4eb30*/  ULDC UR51, c[0x0][0x228] ;  /* 0x00008a0000337ab9 */ /* 0x000fe20000000800 */
[----:B------:R-:W-:-:S09]  /*4eb40*/  LOP3.LUT R191, R191, 0xfffffffb, RZ, 0xc0, !PT ;  /* 0xfffffffbbfbf7812 */ /* 0x000fd200078ec0ff */
[----:B------:R-:W-:-:S04]  /*4eb50*/  @P1 LOP3.LUT R191, R191, 0x4, RZ, 0xfc, !PT ;  /* 0x00000004bfbf1812 */ /* 0x000fc800078efcff */
[----:B------:R-:W-:-:S04]  /*4eb60*/  LOP3.LUT R191, R191, 0xfffffffd, RZ, 0xc0, !PT ;  /* 0xfffffffdbfbf7812 */ /* 0x000fc800078ec0ff */
[----:B------:R-:W-:Y:S02]  /*4eb70*/  @P0 LOP3.LUT R191, R191, 0x2, RZ, 0xfc, !PT ;  /* 0x00000002bfbf0812 */ /* 0x000fe400078efcff */
[----:B------:R-:W-:Y:S01]  /*4eb80*/  ISETP.GE.AND P0, PT, R23, UR23, PT ;  /* 0x0000001717007c0c */ /* 0x000fe2000bf06270 */
[----:B------:R0:W-:Y:S01]  /*4eb90*/  STL [R1+0xcfc], R8 ;  /* 0x000cfc0801007387 */ /* 0x0001e20000100800 */
[----:B------:R-:W-:Y:S01]  /*4eba0*/  LOP3.LUT R191, R191, 0xfffffffe, RZ, 0xc0, !PT ;  /* 0xfffffffebfbf7812 */ /* 0x000fe200078ec0ff */
[----:B------:R-:W-:Y:S01]  /*4ebb0*/  ULDC.64 UR22, c[0x0][0x228] ;  /* 0x00008a0000167ab9 */ /* 0x000fe20000000a00 */
[----:B------:R-:W-:Y:S02]  /*4ebc0*/  ISETP.LT.AND P1, PT, R6, UR46, !P0 ;  /* 0x0000002e06007c0c */ /* 0x000fe4000c721270 */
[----:B------:R-:W-:Y:S01]  /*4ebd0*/  ISETP.LT.AND P0, PT, R5, UR51, !P0 ;  /* 0x0000003305007c0c */ /* 0x000fe2000c701270 */
[----:B------:R-:W-:-:S12]  /*4ebe0*/  ULDC UR51, c[0x0][0x228] ;  /* 0x00008a0000337ab9 */ /* 0x000fd80000000800 */
[----:B------:R-:W-:Y:S02]  /*4ebf0*/  @P0 LOP3.LUT R192, R192, 0x80000000, RZ, 0xfc, !PT ;  /* 0x80000000c0c00812 */ /* 0x000fe400078efcff */
[----:B------:R-:W-:Y:S01]  /*4ec00*/  ISETP.GE.AND P0, PT, R22, UR27, PT ;  /* 0x0000001b16007c0c */ /* 0x000fe2000bf06270 */
[----:B0-----:R-:W-:Y:S01]  /*4ec10*/  VIADD R8, R8, UR41 ;  /* 0x0000002908087c36 */ /* 0x001fe20008000000 */
[----:B------:R-:W-:Y:S01]  /*4ec20*/  @P1 LOP3.LUT R191, R191, 0x1, RZ, 0xfc, !PT ;  /* 0x00000001bfbf1812 */ /* 0x000fe200078efcff */
[----:B------:R-:W-:Y:S01]  /*4ec30*/  ULDC.64 UR26, c[0x0][0x228] ;  /* 0x00008a00001a7ab9 */ /* 0x000fe20000000a00 */
[----:B------:R-:W-:Y:S01]  /*4ec40*/  ISETP.LT.AND P1, PT, R6, UR16, !P0 ;  /* 0x0000001006007c0c */ /* 0x000fe2000c721270 */
[----:B------:R-:W-:Y:S01]  /*4ec50*/  ULDC UR16, c[0x0][0x228] ;  /* 0x00008a0000107ab9 */ /* 0x000fe20000000800 */
        /* <DEDUP_REMOVED lines=10> */
[----:B------:R-:W-:Y:S01]  /*4ed00*/  ISETP.LT.AND P1, PT, R6, UR18, !P0 ;  /* 0x0000001206007c0c */ /* 0x000fe2000c721270 */
[----:B------:R-:W4:Y:S01]  /*4ed10*/  LDL.LU R25, [R1+0x1bc0] ;  /* 0x001bc00001197983 */ /* 0x000f220000300800 */
[----:B------:R-:W-:Y:S01]  /*4ed20*/  ISETP.LT.AND P0, PT, R5, UR51, !P0 ;  /* 0x0000003305007c0c */ /* 0x000fe2000c701270 */
[----:B------:R-:W-:Y:S01]  /*4ed30*/  ULDC UR51, c[0x0][0x228] ;  /* 0x00008a0000337ab9 */ /* 0x000fe20000000800 */
[----:B------:R-:W-:Y:S01]  /*4ed40*/  ULDC UR18, c[0x0][0x228] ;  /* 0x00008a0000127ab9 */ /* 0x000fe20000000800 */
[----:B0-----:R-:W-:-:S08]  /*4ed50*/  VIADD R8, R8, UR37 ;  /* 0x0000002508087c36 */ /* 0x001fd00008000000 */
[----:B------:R-:W-:-:S04]  /*4ed60*/  @P1 LOP3.LUT R192, R192, 0x10000000, RZ, 0xfc, !PT ;  /* 0x10000000c0c01812 */ /* 0x000fc800078efcff */
[----:B------:R-:W-:Y:S01]  /*4ed70*/  LOP3.LUT R192, R192, 0xf7ffffff, RZ, 0xc0, !PT ;  /* 0xf7ffffffc0c07812 */ /* 0x000fe200078ec0ff */
[----:B------:R0:W-:Y:S03]  /*4ed80*/  STL [R1+0xcdc], R8 ;  /* 0x000cdc0801007387 */ /* 0x0001e60000100800 */
[----:B------:R-:W-:Y:S01]  /*4ed90*/  @P0 LOP3.LUT R192, R192, 0x8000000, RZ, 0xfc, !PT ;  /* 0x08000000c0c00812 */ /* 0x000fe200078efcff */
[----:B------:R-:W4:Y:S01]  /*4eda0*/  LDL.LU R24, [R1+0x1bbc] ;  /* 0x001bbc0001187983 */ /* 0x000f220000300800 */
[----:B------:R-:W-:Y:S01]  /*4edb0*/  ISETP.GE.AND P0, PT, R20, UR35, PT ;  /* 0x0000002314007c0c */ /* 0x000fe2000bf06270 */
[----:B------:R-:W-:Y:S01]  /*4edc0*/  ULDC.64 UR34, c[0x0][0x228] ;  /* 0x00008a0000227ab9 */ /* 0x000fe20000000a00 */
[----:B0-----:R-:W-:Y:S01]  /*4edd0*/  VIADD R8, R8, UR20 ;  /* 0x0000001408087c36 */ /* 0x001fe20008000000 */
[----:B------:R-:W-:Y:S02]  /*4ede0*/  ULDC.64 UR20, c[0x0][0x228] ;  /* 0x00008a0000147ab9 */ /* 0x000fe40000000a00 */
        /* <DEDUP_REMOVED lines=14> */
[----:B------:R-:W-:-:S10]  /*4eed0*/  ULDC UR51, c[0x0][0x228] ;  /* 0x00008a0000337ab9 */ /* 0x000fd40000000800 */
[----:B------:R-:W-:-:S04]  /*4eee0*/  @P1 LOP3.LUT R192, R192, 0x1000000, RZ, 0xfc, !PT ;  /* 0x01000000c0c01812 */ /* 0x000fc800078efcff */
[----:B------:R-:W-:Y:S01]  /*4eef0*/  LOP3.LUT R192, R192, 0xff7fffff, RZ, 0xc0, !PT ;  /* 0xff7fffffc0c07812 */ /* 0x000fe200078ec0ff */
[----:B0-----:R-:W-:Y:S01]  /*4ef00*/  VIADD R8, R8, UR24 ;  /* 0x0000001808087c36 */ /* 0x001fe20008000000 */
[----:B------:R-:W-:Y:S02]  /*4ef10*/  ULDC.64 UR24, c[0x0][0x228] ;  /* 0x00008a0000187ab9 */ /* 0x000fe40000000a00 */
        /* <DEDUP_REMOVED lines=10> */
[----:B------:R-:W-:-:S04]  /*4efc0*/  LOP3.LUT R192, R192, 0xffdfffff, RZ, 0xc0, !PT ;  /* 0xffdfffffc0c07812 */ /* 0x000fc800078ec0ff */
[----:B------:R-:W-:Y:S02]  /*4efd0*/  @P0 LOP3.LUT R192, R192, 0x200000, RZ, 0xfc, !PT ;  /* 0x00200000c0c00812 */ /* 0x000fe400078efcff */
[----:B------:R-:W-:Y:S01]  /*4efe0*/  ISETP.GE.AND P0, PT, R17, UR47, PT ;  /* 0x0000002f11007c0c */ /* 0x000fe2000bf06270 */
[----:B0-----:R-:W-:Y:S01]  /*4eff0*/  VIADD R8, R8, UR28 ;  /* 0x0000001c08087c36 */ /* 0x001fe20008000000 */
[----:B------:R-:W-:Y:S01]  /*4f000*/  LOP3.LUT R192, R192, 0xffefffff, RZ, 0xc0, !PT ;  /* 0xffefffffc0c07812 */ /* 0x000fe200078ec0ff */
[----:B------:R-:W-:Y:S01]  /*4f010*/  ULDC.64 UR28, c[0x0][0x228] ;  /* 0x00008a00001c7ab9 */ /* 0x000fe20000000a00 */
[----:B------:R-:W-:Y:S01]  /*4f020*/  ISETP.LT.AND P1, PT, R6, UR26, !P0 ;  /* 0x0000001a06007c0c */ /* 0x000fe2000c721270 */
[----:B------:R-:W-:Y:S01]  /*4f030*/  VIADD R194, R4, 0x7 ;  /* 0x0000000704c27836 */ /* 0x000fe20000000000 */
[----:B------:R-:W-:Y:S01]  /*4f040*/  ISETP.LT.AND P0, PT, R5, UR51, !P0 ;  /* 0x0000003305007c0c */ /* 0x000fe2000c701270 */
[----:B------:R-:W-:-:S10]  /*4f050*/  ULDC.64 UR46, c[0x0][0x228] ;  /* 0x00008a00002e7ab9 */ /* 0x000fd40000000a00 */
[----:B------:R-:W-:-:S04]  /*4f060*/  @P1 LOP3.LUT R192, R192, 0x100000, RZ, 0xfc, !PT ;  /* 0x00100000c0c01812 */ /* 0x000fc800078efcff */
[----:B------:R-:W-:-:S04]  /*4f070*/  LOP3.LUT R192, R192, 0xfff7ffff, RZ, 0xc0, !PT ;  /* 0xfff7ffffc0c07812 */ /* 0x000fc800078ec0ff */
[----:B------:R-:W-:Y:S02]  /*4f080*/  @P0 LOP3.LUT R192, R192, 0x80000, RZ, 0xfc, !PT ;  /* 0x00080000c0c00812 */ /* 0x000fe400078efcff */
[----:B------:R-:W-:-:S04]  /*4f090*/  ISETP.GE.AND P0, PT, R16, UR17, PT ;  /* 0x0000001110007c0c */ /* 0x000fc8000bf06270 */
[----:B------:R-:W-:Y:S02]  /*4f0a0*/  ISETP.LT.AND P1, PT, R6, UR28, !P0 ;  /* 0x0000001c06007c0c */ /* 0x000fe4000c721270 */
[----:B------:R-:W-:Y:S01]  /*4f0b0*/  ISETP.LT.AND P0, PT, R5, UR16, !P0 ;  /* 0x0000001005007c0c */ /* 0x000fe2000c701270 */
[----:B------:R-:W-:Y:S01]  /*4f0c0*/  ULDC UR16, c[0x0][0x228] ;  /* 0x00008a0000107ab9 */ /* 0x000fe20000000800 */
[----:B------:R-:W-:-:S09]  /*4f0d0*/  LOP3.LUT R192, R192, 0xfffbffff, RZ, 0xc0, !PT ;  /* 0xfffbffffc0c07812 */ /* 0x000fd200078ec0ff */
[----:B------:R-:W-:-:S04]  /*4f0e0*/  @P1 LOP3.LUT R192, R192, 0x40000, RZ, 0xfc, !PT ;  /* 0x00040000c0c01812 */ /* 0x000fc800078efcff */
[----:B------:R-:W-:-:S04]  /*4f0f0*/  LOP3.LUT R192, R192, 0xfffdffff, RZ, 0xc0, !PT ;  /* 0xfffdffffc0c07812 */ /* 0x000fc800078ec0ff */
[----:B------:R-:W-:Y:S02]  /*4f100*/  @P0 LOP3.LUT R192, R192, 0x20000, RZ, 0xfc, !PT ;  /* 0x00020000c0c00812 */ /* 0x000fe400078efcff */
[----:B------:R-:W-:-:S04]  /*4f110*/  ISETP.GE.AND P0, PT, R15, UR19, PT ;  /* 0x000000130f007c0c */ /* 0x000fc8000bf06270 */
[----:B------:R-:W-:Y:S02]  /*4f120*/  ISETP.LT.AND P1, PT, R6, UR30, !P0 ;  /* 0x0000001e06007c0c */ /* 0x000fe4000c721270 */
[----:B------:R-:W-:Y:S01]  /*4f130*/  ISETP.LT.AND P0, PT, R5, UR16, !P0 ;  /* 0x0000001005007c0c */ /* 0x000fe2000c701270 */
[----:B------:R0:W-:Y:S01]  /*4f140*/  STL [R1+0xcb4], R8 ;  /* 0x000cb40801007387 */ /* 0x0001e20000100800 */
[----:B------:R-:W-:Y:S01]  /*4f150*/  LOP3.LUT R192, R192, 0xfffeffff, RZ, 0xc0, !PT ;  /* 0xfffeffffc0c07812 */ /* 0x000fe200078ec0ff */
[----:B------:R-:W-:Y:S02]  /*4f160*/  ULDC UR16, c[0x0][0x228] ;  /* 0x00008a0000107ab9 */ /* 0x000fe40000000800 */
[----:B------:R-:W4:Y:S06]  /*4f170*/  LDL.LU R21, [R1+0x1bb0] ;  /* 0x001bb00001157983 */ /* 0x000f2c0000300800 */
        /* <DEDUP_REMOVED lines=20> */
[----:B------:R-:W-:Y:S01]  /*4f2c0*/  @P1 LOP3.LUT R192, R192, 0x1000, RZ, 0xfc, !PT ;  /* 0x00001000c0c01812 */ /* 0x000fe200078efcff */
[----:B0-----:R-:W-:Y:S01]  /*4f2d0*/  VIADD R8, R8, UR36 ;  /* 0x0000002408087c36 */ /* 0x001fe20008000000 */
[----:B------:R-:W-:-:S02]  /*4f2e0*/  ULDC.64 UR36, c[0x0][0x228] ;  /* 0x00008a0000247ab9 */ /* 0x000fc40000000a00 */
[----:B------:R-:W-:Y:S02]  /*4f2f0*/  LOP3.LUT R192, R192, 0xfffff7ff, RZ, 0xc0, !PT ;  /* 0xfffff7ffc0c07812 */ /* 0x000fe400078ec0ff */
[----:B------:R0:W-:Y:S02]  /*4f300*/  STL [R1+0xca0], R8 ;  /* 0x000ca00801007387 */ /* 0x0001e40000100800 */
[----:B------:R-:W-:Y:S02]  /*4f310*/  @P0 LOP3.LUT R192, R192, 0x800, RZ, 0xfc, !PT ;  /* 0x00000800c0c00812 */ /* 0x000fe400078efcff */
[----:B------:R-:W-:Y:S01]  /*4f320*/  ISETP.GE.AND P0, PT, R12, UR25, PT ;  /* 0x000000190c007c0c */ /* 0x000fe2000bf06270 */
[----:B------:R-:W4:Y:S01]  /*4f330*/  LDL.LU R19, [R1+0x1ba8] ;  /* 0x001ba80001137983 */ /* 0x000f220000300800 */
[----:B0-----:R-:W-:Y:S02]  /*4f340*/  VIADD R8, R8, UR40 ;  /* 0x0000002808087c36 */ /* 0x001fe40008000000 */
[----:B------:R-:W-:Y:S01]  /*4f350*/  ISETP.LT.AND P1, PT, R6, UR36, !P0 ;  /* 0x0000002406007c0c */ /* 0x000fe2000c721270 */
[----:B------:R-:W-:-:S02]  /*4f360*/  ULDC.64 UR40, c[0x0][0x228] ;  /* 0x00008a0000287ab9 */ /* 0x000fc40000000a00 */
[----:B------:R0:W-:Y:S04]  /*4f370*/  STL [R1+0xc94], R8 ;  /* 0x000c940801007387 */ /* 0x0001e80000100800 */
[----:B------:R-:W4:Y:S01]  /*4f380*/  LDL.LU R18, [R1+0x1ba4] ;  /* 0x001ba40001127983 */ /* 0x000f220000300800 */
[----:B0-----:R-:W-:Y:S01]  /*4f390*/  VIADD R8, R8, UR44 ;  /* 0x0000002c08087c36 */ /* 0x001fe20008000000 */
[----:B------:R-:W-:Y:S01]  /*4f3a0*/  ISETP.LT.AND P0, PT, R5, UR16, !P0 ;  /* 0x0000001005007c0c */ /* 0x000fe2000c701270 */
[----:B------:R-:W-:-:S03]  /*4f3b0*/  ULDC.64 UR44, c[0x0][0x228] ;  /* 0x00008a00002c7ab9 */ /* 0x000fc60000000a00 */
[----:B------:R0:W-:Y:S01]  /*4f3c0*/  STL [R1+0xc88], R8 ;  /* 0x000c880801007387 */ /* 0x0001e20000100800 */
[----:B------:R-:W-:-:S03]  /*4f3d0*/  LOP3.LUT R192, R192, 0xfffffbff, RZ, 0xc0, !PT ;  /* 0xfffffbffc0c07812 */ /* 0x000fc600078ec0ff */
[----:B------:R-:W4:Y:S01]  /*4f3e0*/  LDL.LU R17, [R1+0x1ba0] ;  /* 0x001ba00001117983 */ /* 0x000f220000300800 */
[----:B0-----:R-:W-:Y:S01]  /*4f3f0*/  VIADD R8, R8, UR48 ;  /* 0x0000003008087c36 */ /* 0x001fe20008000000 */
[----:B------:R-:W-:Y:S01]  /*4f400*/  @P1 LOP3.LUT R192, R192, 0x400, RZ, 0xfc, !PT ;  /* 0x00000400c0c01812 */ /* 0x000fe200078efcff */
[C---:B------:R-:W-:Y:S01]  /*4f410*/  VIADD R193, R4.reuse, 0x6 ;  /* 0x0000000604c17836 */ /* 0x040fe20000000000 */
[----:B------:R-:W-:Y:S01]  /*4f420*/  R2UR UR16, R11 ;  /* 0x000000000b1072ca */ /* 0x000fe200000e0000 */
[----:B------:R-:W-:Y:S01]  /*4f430*/  VIADD R2, R4, 0x5 ;  /* 0x0000000504027836 */ /* 0x000fe20000000000 */
[----:B------:R0:W-:Y:S01]  /*4f440*/  STL [R1+0xc78], R8 ;  /* 0x000c780801007387 */ /* 0x0001e20000100800 */
[----:B------:R-:W-:Y:S01]  /*4f450*/  LOP3.LUT R192, R192, 0xfffffdff, RZ, 0xc0, !PT ;  /* 0xfffffdffc0c07812 */ /* 0x000fe200078ec0ff */
[----:B------:R-:W-:Y:S02]  /*4f460*/  ULDC.64 UR48, c[0x0][0x228] ;  /* 0x00008a0000307ab9 */ /* 0x000fe40000000a00 */
[----:B------:R-:W4:Y:S01]  /*4f470*/  LDL.LU R16, [R1+0x1b9c] ;  /* 0x001b9c0001107983 */ /* 0x000f220000300800 */
[----:B0-----:R-:W-:Y:S01]  /*4f480*/  VIADD R8, R8, UR50 ;  /* 0x0000003208087c36 */ /* 0x001fe20008000000 */
[----:B------:R-:W-:Y:S01]  /*4f490*/  @P0 LOP3.LUT R192, R192, 0x200, RZ, 0xfc, !PT ;  /* 0x00000200c0c00812 */ /* 0x000fe200078efcff */
[----:B------:R-:W-:-:S03]  /*4f4a0*/  ULDC.64 UR50, c[0x0][0x228] ;  /* 0x00008a0000327ab9 */ /* 0x000fc60000000a00 */
[----:B------:R0:W-:Y:S01]  /*4f4b0*/  STL [R1+0xc70], R8 ;  /* 0x000c700801007387 */ /* 0x0001e20000100800 */
[----:B------:R-:W-:-:S03]  /*4f4c0*/  ISETP.GE.AND P0, PT, R10, UR27, PT ;  /* 0x0000001b0a007c0c */ /* 0x000fc6000bf06270 */
[----:B------:R-:W4:Y:S01]  /*4f4d0*/  LDL.LU R15, [R1+0x1b98] ;  /* 0x001b9800010f7983 */ /* 0x000f220000300800 */
[----:B0-----:R-:W-:Y:S01]  /*4f4e0*/  VIADD R8, R8, UR55 ;  /* 0x0000003708087c36 */ /* 0x001fe20008000000 */
[----:B------:R-:W-:-:S04]  /*4f4f0*/  ISETP.LT.AND P2, PT, R6, UR38, !P0 ;  /* 0x0000002606007c0c */ /* 0x000fc8000c741270 */
[----:B------:R0:W-:Y:S04]  /*4f500*/  STL [R1+0xc68], R8 ;  /* 0x000c680801007387 */ /* 0x0001e80000100800 */
[----:B------:R-:W4:Y:S01]  /*4f510*/  LDL.LU R14, [R1+0x1b94] ;  /* 0x001b9400010e7983 */ /* 0x000f220000300800 */
[----:B0-----:R-:W-:-:S05]  /*4f520*/  VIADD R8, R8, UR5 ;  /* 0x0000000508087c36 */ /* 0x001fca0008000000 */
[----:B------:R0:W-:Y:S01]  /*4f530*/  STL [R1+0xc5c], R8 ;  /* 0x000c5c0801007387 */ /* 0x0001e20000100800 */
[----:B------:R-:W-:Y:S02]  /*4f540*/  ISETP.LT.AND P1, PT, R5, UR18, !P0 ;  /* 0x0000001205007c0c */ /* 0x000fe4000c721270 */
[----:B------:R-:W-:Y:S01]  /*4f550*/  LOP3.LUT R192, R192, 0xfffffeff, RZ, 0xc0, !PT ;  /* 0xfffffeffc0c07812 */ /* 0x000fe200078ec0ff */
[----:B------:R-:W4:Y:S01]  /*4f560*/  LDL.LU R13, [R1+0x1b90] ;  /* 0x001b9000010d7983 */ /* 0x000f220000300800 */
[----:B0-----:R-:W-:Y:S01]  /*4f570*/  VIADD R8, R8, UR6 ;  /* 0x0000000608087c36 */ /* 0x001fe20008000000 */
[----:B------:R-:W-:-:S04]  /*4f580*/  ISETP.GE.AND P0, PT, R9, UR29, PT ;  /* 0x0000001d09007c0c */ /* 0x000fc8000bf06270 */
[----:B------:R0:W-:Y:S01]  /*4f590*/  STL [R1+0xc54], R8 ;  /* 0x000c540801007387 */ /* 0x0001e20000100800 */
[----:B------:R-:W-:-:S03]  /*4f5a0*/  @P2 LOP3.LUT R192, R192, 0x100, RZ, 0xfc, !PT ;  /* 0x00000100c0c02812 */ /* 0x000fc600078efcff */
[----:B------:R-:W4:Y:S01]  /*4f5b0*/  LDL.LU R12, [R1+0x1b8c] ;  /* 0x001b8c00010c7983 */ /* 0x000f220000300800 */
[----:B0-----:R-:W-:Y:S01]  /*4f5c0*/  VIADD R8, R8, UR7 ;  /* 0x0000000708087c36 */ /* 0x001fe20008000000 */
[----:B------:R-:W-:Y:S02]  /*4f5d0*/  ISETP.LT.AND P2, PT, R6, UR40, !P0 ;  /* 0x0000002806007c0c */ /* 0x000fe4000c741270 */
[----:B------:R-:W-:Y:S02]  /*4f5e0*/  LOP3.LUT R192, R192, 0xffffff7f, RZ, 0xc0, !PT ;  /* 0xffffff7fc0c07812 */ /* 0x000fe400078ec0ff */
[----:B------:R0:W-:Y:S02]  /*4f5f0*/  STL [R1+0xc4c], R8 ;  /* 0x000c4c0801007387 */ /* 0x0001e40000100800 */
[----:B------:R-:W-:Y:S02]  /*4f600*/  @P1 LOP3.LUT R192, R192, 0x80, RZ, 0xfc, !PT ;  /* 0x00000080c0c01812 */ /* 0x000fe400078efcff */
[----:B------:R-:W4:Y:S04]  /*4f610*/  LDL.LU R11, [R1+0x1b88] ;  /* 0x001b8800010b7983 */ /* 0x000f280000300800 */
[----:B------:R-:W4:Y:S01]  /*4f620*/  LDL.LU R10, [R1+0x1b84] ;  /* 0x001b8400010a7983 */ /* 0x000f220000300800 */
[----:B0-----:R-:W-:Y:S01]  /*4f630*/  VIADD R8, R8, UR10 ;  /* 0x0000000a08087c36 */ /* 0x001fe20008000000 */
[----:B------:R-:W-:-:S04]  /*4f640*/  ISETP.LT.AND P1, PT, R5, UR61, !P0 ;  /* 0x0000003d05007c0c */ /* 0x000fc8000c721270 */
[----:B------:R0:W-:Y:S01]  /*4f650*/  STL [R1+0xc3c], R8 ;  /* 0x000c3c0801007387 */ /* 0x0001e20000100800 */
[----:B------:R-:W-:-:S03]  /*4f660*/  LOP3.LUT R192, R192, 0xffffffbf, RZ, 0xc0, !PT ;  /* 0xffffffbfc0c07812 */ /* 0x000fc600078ec0ff */
[----:B------:R-:W4:Y:S01]  /*4f670*/  LDL.LU R9, [R1+0x1b80] ;  /* 0x001b800001097983 */ /* 0x000f220000300800 */
[----:B0-----:R-:W-:Y:S01]  /*4f680*/  VIADD R8, R8, UR11 ;  /* 0x0000000b08087c36 */ /* 0x001fe20008000000 */
[----:B------:R-:W-:Y:S02]  /*4f690*/  ISETP.GE.AND P0, PT, R252, UR31, PT ;  /* 0x0000001ffc007c0c */ /* 0x000fe4000bf06270 */
[----:B------:R-:W-:Y:S02]  /*4f6a0*/  @P2 LOP3.LUT R192, R192, 0x40, RZ, 0xfc, !PT ;  /* 0x00000040c0c02812 */ /* 0x000fe400078efcff */
[----:B------:R0:W-:Y:S01]  /*4f6b0*/  STL [R1+0xc30], R8 ;  /* 0x000c300801007387 */ /* 0x0001e20000100800 */
[----:B------:R-:W-:Y:S02]  /*4f6c0*/  ISETP.LT.AND P2, PT, R6, UR42, !P0 ;  /* 0x0000002a06007c0c */ /* 0x000fe4000c741270 */
[----:B------:R-:W-:Y:S01]  /*4f6d0*/  LOP3.LUT R192, R192, 0xffffffdf, RZ, 0xc0, !PT ;  /* 0xffffffdfc0c07812 */ /* 0x000fe200078ec0ff */
[----:B0-----:R-:W-:-:S04]  /*4f6e0*/  VIADD R8, R8, UR12 ;  /* 0x0000000c08087c36 */ /* 0x001fc80008000000 */
[----:B------:R-:W-:Y:S01]  /*4f6f0*/  VIADD R252, R8, UR13 ;  /* 0x0000000d08fc7c36 */ /* 0x000fe20008000000 */
[----:B------:R0:W-:Y:S01]  /*4f700*/  STL [R1+0xc20], R8 ;  /* 0x000c200801007387 */ /* 0x0001e20000100800 */
[----:B------:R-:W-:Y:S02]  /*4f710*/  @P1 LOP3.LUT R192, R192, 0x20, RZ, 0xfc, !PT ;  /* 0x00000020c0c01812 */ /* 0x000fe400078efcff */
[----:B------:R-:W-:Y:S02]  /*4f720*/  ISETP.LT.AND P1, PT, R5, UR60, !P0 ;  /* 0x0000003c05007c0c */ /* 0x000fe4000c721270 */
[----:B------:R-:W-:Y:S01]  /*4f730*/  LOP3.LUT R192, R192, 0xffffffef, RZ, 0xc0, !PT ;  /* 0xffffffefc0c07812 */ /* 0x000fe200078ec0ff */
[----:B0-----:R-:W4:Y:S04]  /*4f740*/  LDL.LU R8, [R1+0x1b7c] ;  /* 0x001b7c0001087983 */ /* 0x001f280000300800 */
[----:B------:R0:W-:Y:S01]  /*4f750*/  STL [R1+0xc18], R252 ;  /* 0x000c18fc01007387 */ /* 0x0001e20000100800 */
[----:B------:R-:W-:-:S02]  /*4f760*/  ISETP.GE.AND P0, PT, R195, UR33, PT ;  /* 0x00000021c3007c0c */ /* 0x000fc4000bf06270 */
[----:B------:R-:W-:Y:S01]  /*4f770*/  @P2 LOP3.LUT R192, R192, 0x10, RZ, 0xfc, !PT ;  /* 0x00000010c0c02812 */ /* 0x000fe200078efcff */
[----:B0-----:R-:W-:-:S04]  /*4f780*/  VIADD R252, R252, UR14 ;  /* 0x0000000efcfc7c36 */ /* 0x001fc80008000000 */
[----:B------:R-:W-:Y:S01]  /*4f790*/  VIADD R195, R252, UR15 ;  /* 0x0000000ffcc37c36 */ /* 0x000fe20008000000 */
[----:B------:R0:W-:Y:S01]  /*4f7a0*/  STL [R1+0xc08], R252 ;  /* 0x000c08fc01007387 */ /* 0x0001e20000100800 */
[----:B------:R-:W-:-:S03]  /*4f7b0*/  ISETP.LT.AND P2, PT, R6, UR44, !P0 ;  /* 0x0000002c06007c0c */ /* 0x000fc6000c741270 */
[----:B------:R1:W-:Y:S01]  /*4f7c0*/  STL [R1+0xc00], R195 ;  /* 0x000c00c301007387 */ /* 0x0003e20000100800 */
[----:B------:R-:W-:Y:S01]  /*4f7d0*/  LOP3.LUT R192, R192, 0xfffffff7, RZ, 0xc0, !PT ;  /* 0xfffffff7c0c07812 */ /* 0x000fe200078ec0ff */
[----:B0-----:R-:W0:Y:S01]  /*4f7e0*/  S2R R252, SR_TID.X ;  /* 0x0000000000fc7919 */ /* 0x001e220000002100 */
[----:B-1----:R-:W-:Y:S02]  /*4f7f0*/  VIADD R195, R195, UR52 ;  /* 0x00000034c3c37c36 */ /* 0x002fe40008000000 */
[----:B------:R-:W-:-:S03]  /*4f800*/  @P1 LOP3.LUT R192, R192, 0x8, RZ, 0xfc, !PT ;  /* 0x00000008c0c01812 */ /* 0x000fc600078efcff */
[----:B------:R1:W-:Y:S01]  /*4f810*/  STL [R1+0xadc], R195 ;  /* 0x000adcc301007387 */ /* 0x0003e20000100800 */
[----:B------:R-:W-:Y:S02]  /*4f820*/  ISETP.LT.AND P1, PT, R5, UR59, !P0 ;  /* 0x0000003b05007c0c */ /* 0x000fe4000c721270 */
[----:B------:R-:W-:Y:S01]  /*4f830*/  LOP3.LUT R192, R192, 0xfffffffb, RZ, 0xc0, !PT ;  /* 0xfffffffbc0c07812 */ /* 0x000fe200078ec0ff */
[----:B-1----:R-:W-:-:S03]  /*4f840*/  VIADD R195, R195, UR53 ;  /* 0x00000035c3c37c36 */ /* 0x002fc60008000000 */
[----:B------:R-:W-:Y:S02]  /*4f850*/  @P2 LOP3.LUT R192, R192, 0x4, RZ, 0xfc, !PT ;  /* 0x00000004c0c02812 */ /* 0x000fe400078efcff */
[----:B------:R1:W-:Y:S02]  /*4f860*/  STL [R1+0xad4], R195 ;  /* 0x000ad4c301007387 */ /* 0x0003e40000100800 */
[----:B------:R-:W-:Y:S02]  /*4f870*/  LOP3.LUT R192, R192, 0xfffffffd, RZ, 0xc0, !PT ;  /* 0xfffffffdc0c07812 */ /* 0x000fe400078ec0ff */
[----:B------:R-:W-:Y:S01]  /*4f880*/  ISETP.GE.AND P0, PT, R194, UR35, PT ;  /* 0x00000023c2007c0c */ /* 0x000fe2000bf06270 */
[----:B-1----:R-:W-:Y:S01]  /*4f890*/  VIADD R195, R195, UR54 ;  /* 0x00000036c3c37c36 */ /* 0x002fe20008000000 */
[----:B------:R-:W-:-:S04]  /*4f8a0*/  @P1 LOP3.LUT R192, R192, 0x2, RZ, 0xfc, !PT ;  /* 0x00000002c0c01812 */ /* 0x000fc800078efcff */
[----:B------:R1:W-:Y:S01]  /*4f8b0*/  STL [R1+0x110c], R195 ;  /* 0x00110cc301007387 */ /* 0x0003e20000100800 */
[----:B------:R-:W-:Y:S01]  /*4f8c0*/  ISETP.LT.AND P1, PT, R6, UR46, !P0 ;  /* 0x0000002e06007c0c */ /* 0x000fe2000c721270 */
[C---:B0-----:R-:W-:Y:S01]  /*4f8d0*/  IMAD.SHL.U32 R194, R252.reuse, 0x40, RZ ;  /* 0x00000040fcc27824 */ /* 0x041fe200078e00ff */
[----:B------:R-:W-:Y:S01]  /*4f8e0*/  ISETP.GE.AND P2, PT, R193, UR37, PT ;  /* 0x00000025c1007c0c */ /* 0x000fe2000bf46270 */
[----:B------:R-:W-:Y:S01]  /*4f8f0*/  IMAD.SHL.U32 R193, R252, 0x10, RZ ;  /* 0x00000010fcc17824 */ /* 0x000fe200078e00ff */
[----:B------:R-:W-:Y:S01]  /*4f900*/  LOP3.LUT R192, R192, 0xfffffffe, RZ, 0xc0, !PT ;  /* 0xfffffffec0c07812 */ /* 0x000fe200078ec0ff */
[----:B------:R-:W-:Y:S01]  /*4f910*/  IMAD.SHL.U32 R252, R252, 0x8, RZ ;  /* 0x00000008fcfc7824 */ /* 0x000fe200078e00ff */
[----:B------:R-:W-:Y:S02]  /*4f920*/  ISETP.GE.AND P4, PT, R2, UR39, PT ;  /* 0x0000002702007c0c */ /* 0x000fe4000bf86270 */
[----:B------:R-:W-:Y:S02]  /*4f930*/  LOP3.LUT R2, R194, 0x400, RZ, 0xc0, !PT ;  /* 0x00000400c2027812 */ /* 0x000fe400078ec0ff */
[----:B------:R-:W-:-:S03]  /*4f940*/  ISETP.LT.AND P3, PT, R6, UR57, !P4 ;  /* 0x0000003906007c0c */ /* 0x000fc6000e761270 */
[----:B------:R-:W-:Y:S02]  /*4f950*/  @P1 LOP3.LUT R192, R192, 0x1, RZ, 0xfc, !PT ;  /* 0x00000001c0c01812 */ /* 0x000fe400078efcff */
[----:B------:R-:W-:Y:S02]  /*4f960*/  ISETP.LT.AND P1, PT, R6, UR48, !P2 ;  /* 0x0000003006007c0c */ /* 0x000fe4000d721270 */
[C---:B------:R-:W-:Y:S02]  /*4f970*/  ISETP.LT.AND P0, PT, R5.reuse, UR58, !P0 ;  /* 0x0000003a05007c0c */ /* 0x040fe4000c701270 */
[C---:B------:R-:W-:Y:S02]  /*4f980*/  ISETP.LT.AND P2, PT, R5.reuse, UR50, !P2 ;  /* 0x0000003205007c0c */ /* 0x040fe4000d741270 */
[----:B------:R-:W-:Y:S02]  /*4f990*/  ISETP.LT.AND P4, PT, R5, UR56, !P4 ;  /* 0x0000003805007c0c */ /* 0x000fe4000e781270 */
[----:B------:R-:W-:-:S02]  /*4f9a0*/  LOP3.LUT R193, R193, 0xf0, RZ, 0xc0, !PT ;  /* 0x000000f0c1c17812 */ /* 0x000fc400078ec0ff */
[----:B------:R-:W-:Y:S02]  /*4f9b0*/  LOP3.LUT R194, R252, 0x300, RZ, 0xc0, !PT ;  /* 0x00000300fcc27812 */ /* 0x000fe400078ec0ff */
[----:B------:R-:W-:Y:S01]  /*4f9c0*/  ISETP.GE.AND P5, PT, R5, UR16, PT ;  /* 0x0000001005007c0c */ /* 0x000fe2000bfa6270 */
[----:B------:R-:W-:Y:S01]  /*4f9d0*/  BAR.SYNC.DEFER_BLOCKING 0x0 ;  /* 0x0000000000007b1d */ /* 0x000fe20000010000 */
[----:B------:R-:W-:-:S05]  /*4f9e0*/  IADD3 R2, R2, UR4, R193 ;  /* 0x0000000402027c10 */ /* 0x000fca000fffe0c1 */
[----:B------:R-:W0:Y:S01]  /*4f9f0*/  S2R R252, SR_TID.X ;  /* 0x0000000000fc7919 */ /* 0x000e220000002100 */
[----:B------:R-:W-:Y:S01]  /*4fa00*/  IMAD.IADD R2, R2, 0x1, R194 ;  /* 0x0000000102027824 */ /* 0x000fe200078e02c2 */
[----:B-1----:R-:W2:Y:S01]  /*4fa10*/  LDL R195, [R1+0x910] ;  /* 0x0009100001c37983 */ /* 0x002ea20000100800 */
[----:B------:R-:W-:Y:S01]  /*4fa20*/  ISETP.LT.AND P5, PT, R4, UR51, !P5 ;  /* 0x0000003304007c0c */ /* 0x000fe2000efa1270 */
[----:B------:R-:W-:Y:S01]  /*4fa30*/  ULDC UR5, c[0x0][0x228] ;  /* 0x00008a0000057ab9 */ /* 0x000fe20000000800 */
[----:B------:R-:W-:Y:S01]  /*4fa40*/  ULDC UR6, c[0x0][0x22c] ;  /* 0x00008b0000067ab9 */ /* 0x000fe20000000800 */
[----:B------:R-:W-:Y:S04]  /*4fa50*/  STL [R1+0x1bfc], R192 ;  /* 0x001bfcc001007387 */ /* 0x000fe80000100800 */
[----:B------:R-:W-:Y:S04]  /*4fa60*/  STL [R1+0x1bf4], R191 ;  /* 0x001bf4bf01007387 */ /* 0x000fe80000100800 */
[----:B------:R-:W-:Y:S04]  /*4fa70*/  STSM.16.M88.4 [R2], R156 ;  /* 0x0000009c02007844 */ /* 0x000fe80000000200 */
[----:B------:R-:W-:Y:S04]  /*4fa80*/  STL [R1+0x1bf0], R190 ;  /* 0x001bf0be01007387 */ /* 0x000fe80000100800 */
[----:B------:R-:W-:Y:S04]  /*4fa90*/  STL [R1+0x1be0], R189 ;  /* 0x001be0bd01007387 */ /* 0x000fe80000100800 */
[----:B------:R-:W-:Y:S04]  /*4faa0*/  STL [R1+0x1bdc], R188 ;  /* 0x001bdcbc01007387 */ /* 0x000fe80000100800 */
[----:B------:R-:W-:Y:S01]  /*4fab0*/  STL [R1+0x1bd4], R59 ;  /* 0x001bd43b01007387 */ /* 0x000fe20000100800 */
[----:B0-----:R-:W-:-:S03]  /*4fac0*/  LOP3.LUT R252, R252, 0x7f, RZ, 0xc0, !PT ;  /* 0x0000007ffcfc7812 */ /* 0x001fc600078ec0ff */
[----:B------:R-:W-:Y:S01]  /*4fad0*/  STL [R1+0x1bd0], R58 ;  /* 0x001bd03a01007387 */ /* 0x000fe20000100800 */
[----:B------:R-:W-:Y:S01]  /*4fae0*/  LEA R252, R252, UR4, 0x4 ;  /* 0x00000004fcfc7c11 */ /* 0x000fe2000f8e20ff */
[----:B------:R-:W-:Y:S02]  /*4faf0*/  ULDC UR4, c[0x0][0x228] ;  /* 0x00008a0000047ab9 */ /* 0x000fe40000000800 */
        /* <DEDUP_REMOVED lines=12> */
[----:B------:R-:W-:Y:S06]  /*4fbc0*/  BAR.SYNC.DEFER_BLOCKING 0x0 ;  /* 0x0000000000007b1d */ /* 0x000fec0000010000 */
[----:B------:R-:W-:Y:S04]  /*4fbd0*/  STL [R1+0x1b7c], R3 ;  /* 0x001b7c0301007387 */ /* 0x000fe80000100800 */
[----:B------:R-:W-:Y:S04]  /*4fbe0*/  STL [R1+0x1c00], R193 ;  /* 0x001c00c101007387 */ /* 0x000fe80000100800 */
[----:B------:R-:W0:Y:S01]  /*4fbf0*/  LDS.128 R48, [R252] ;  /* 0x00000000fc307984 */ /* 0x000e220000000c00 */
[----:B------:R-:W-:Y:S06]  /*4fc00*/  BAR.SYNC.DEFER_BLOCKING 0x0 ;  /* 0x0000000000007b1d */ /* 0x000fec0000010000 */
[----:B------:R-:W-:Y:S04]  /*4fc10*/  STSM.16.M88.4 [R2], R148 ;  /* 0x0000009402007844 */ /* 0x000fe80000000200 */
[----:B0-----:R-:W-:Y:S01]  /*4fc20*/  STL [R1+0x4c0], R48 ;  /* 0x0004c03001007387 */ /* 0x001fe20000100800 */
[----:B------:R-:W-:-:S03]  /*4fc30*/  IMAD.MOV.U32 R193, RZ, RZ, R49 ;  /* 0x000000ffffc17224 */ /* 0x000fc600078e0031 */
[----:B------:R-:W-:Y:S01]  /*4fc40*/  STL.64 [R1+0x4c8], R50 ;  /* 0x0004c83201007387 */ /* 0x000fe20000100a00 */
[----:B------:R-:W-:Y:S06]  /*4fc50*/  BAR.SYNC.DEFER_BLOCKING 0x0 ;  /* 0x0000000000007b1d */ /* 0x000fec0000010000 */
[----:B------:R-:W0:Y:S02]  /*4fc60*/  LDS.128 R48, [R252] ;  /* 0x00000000fc307984 */ /* 0x000e240000000c00 */
        /* <DEDUP_REMOVED lines=9> */
[----:B0-----:R-:W-:Y:S04]  /*4fd00*/  STL.64 [R1+0x4a0], R48 ;  /* 0x0004a03001007387 */ /* 0x001fe80000100a00 */
[----:B------:R-:W-:Y:S01]  /*4fd10*/  STL.64 [R1+0x4a8], R50 ;  /* 0x0004a83201007387 */ /* 0x000fe20000100a00 */
[----:B------:R-:W-:Y:S01]  /*4fd20*/  BAR.SYNC.DEFER_BLOCKING 0x0 ;  /* 0x0000000000007b1d */ /* 0x000fe20000010000 */
[----:B--2---:R-:W-:-:S05]  /*4fd30*/  IMAD.WIDE R194, R195, 0x2, R66 ;  /* 0x00000002c3c27825 */ /* 0x004fca00078e0242 */
[----:B------:R-:W0:Y:S02]  /*4fd40*/  LDS.128 R48, [R252] ;  /* 0x00000000fc307984 */ /* 0x000e240000000c00 */
[----:B------:R-:W-:Y:S06]  /*4fd50*/  BAR.SYNC.DEFER_BLOCKING 0x0 ;  /* 0x0000000000007b1d */ /* 0x000fec0000010000 */
[----:B------:R-:W-:Y:S04]  /*4fd60*/  STSM.16.M88.4 [R2], R124 ;  /* 0x0000007c02007844 */ /* 0x000fe80000000200 */
[----:B0-----:R-:W-:Y:S04]  /*4fd70*/  STL.64 [R1+0x490], R48 ;  /* 0x0004903001007387 */ /* 0x001fe80000100a00 */
        /* <DEDUP_REMOVED lines=9> */
[----:B------:R-:W-:Y:S04]  /*4fe10*/  STL [R1+0x1bf8], R191 ;  /* 0x001bf8bf01007387 */ /* 0x000fe80000100800 */
[----:B------:R-:W0:Y:S01]  /*4fe20*/  LDS.128 R48, [R252] ;  /* 0x00000000fc307984 */ /* 0x000e220000000c00 */
[----:B------:R-:W-:Y:S06]  /*4fe30*/  BAR.SYNC.DEFER_BLOCKING 0x0 ;  /* 0x0000000000007b1d */ /* 0x000fec0000010000 */
[----:B------:R-:W-:Y:S04]  /*4fe40*/  STSM.16.M88.4 [R2], R108 ;  /* 0x0000006c02007844 */ /* 0x000fe80000000200 */
[----:B0-----:R-:W-:Y:S04]  /*4fe50*/  STL.64 [R1+0x470], R48 ;  /* 0x0004703001007387 */ /* 0x001fe80000100a00 */
[----:B------:R-:W-:Y:S01]  /*4fe60*/  STL.64 [R1+0x478], R50 ;  /* 0x0004783201007387 */ /* 0x000fe20000100a00 */
[----:B------:R-:W-:Y:S06]  /*4fe70*/  BAR.SYNC.DEFER_BLOCKING 0x0 ;  /* 0x0000000000007b1d */ /* 0x000fec0000010000 */
[----:B------:R-:W0:Y:S02]  /*4fe80*/  LDS.128 R48, [R252] ;  /* 0x00000000fc307984 */ /* 0x000e240000000c00 */
[----:B------:R-:W-:Y:S06]  /*4fe90*/  BAR.SYNC.DEFER_BLOCKING 0x0 ;  /* 0x0000000000007b1d */ /* 0x000fec0000010000 */
[----:B------:R-:W-:Y:S02]  /*4fea0*/  STSM.16.M88.4 [R2], R100 ;  /* 0x0000006402007844 */ /* 0x000fe40000000200 */
[----:B------:R-:W-:Y:S06]  /*4feb0*/  BAR.SYNC.DEFER_BLOCKING 0x0 ;  /* 0x0000000000007b1d */ /* 0x000fec0000010000 */
[----:B0-----:R-:W-:Y:S04]  /*4fec0*/  STL.64 [R1+0x460], R48 ;  /* 0x0004603001007387 */ /* 0x001fe80000100a00 */
[----:B------:R-:W-:Y:S04]  /*4fed0*/  STL.64 [R1+0x468], R50 ;  /* 0x0004683201007387 */ /* 0x000fe80000100a00 */
[----:B------:R-:W0:Y:S01]  /*4fee0*/  LDS.128 R48, [R252] ;  /* 0x00000000fc307984 */ /* 0x000e220000000c00 */
        /* <DEDUP_REMOVED lines=9> */
[----:B0-----:R-:W-:Y:S01]  /*4ff80*/  STL [R1+0x440], R48 ;  /* 0x0004403001007387 */ /* 0x001fe20000100800 */
[----:B------:R-:W-:-:S03]  /*4ff90*/  IMAD.MOV.U32 R190, RZ, RZ, R49 ;  /* 0x000000ffffbe7224 */ /* 0x000fc600078e0031 */
        /* <DEDUP_REMOVED lines=21> */
[----:B---3--:R-:W-:Y:S02]  /*500f0*/  STSM.16.M88.4 [R2], R68 ;  /* 0x0000004402007844 */ /* 0x008fe40000000200 */
[----:B------:R-:W-:Y:S06]  /*50100*/  BAR.SYNC.DEFER_BLOCKING 0x0 ;  /* 0x0000000000007b1d */ /* 0x000fec0000010000 */
[----:B0-----:R-:W-:Y:S04]  /*50110*/  STL.64 [R1+0x400], R48 ;  /* 0x0004003001007387 */ /* 0x001fe80000100a00 */
[----:B------:R-:W-:Y:S04]  /*50120*/  STL.64 [R1+0x408], R50 ;  /* 0x0004083201007387 */ /* 0x000fe80000100a00 */
[----:B------:R-:W0:Y:S01]  /*50130*/  LDS.128 R48, [R252] ;  /* 0x00000000fc307984 */ /* 0x000e220000000c00 */
[----:B------:R-:W-:Y:S06]  /*50140*/  BAR.SYNC.DEFER_BLOCKING 0x0 ;  /* 0x0000000000007b1d */ /* 0x000fec0000010000 */
[----:B----4-:R-:W-:Y:S02]  /*50150*/  STSM.16.M88.4 [R2], R60 ;  /* 0x0000003c02007844 */ /* 0x010fe40000000200 */
[----:B------:R-:W-:Y:S06]  /*50160*/  BAR.SYNC.DEFER_BLOCKING 0x0 ;  /* 0x0000000000007b1d */ /* 0x000fec0000010000 */
[----:B0-----:R-:W-:Y:S01]  /*50170*/  STL [R1+0x3f0], R48 ;  /* 0x0003f03001007387 */ /* 0x001fe20000100800 */
[----:B------:R-:W-:-:S03]  /*50180*/  IMAD.MOV.U32 R189, RZ, RZ, R49 ;  /* 0x000000ffffbd7224 */ /* 0x000fc600078e0031 */
[----:B------:R-:W-:Y:S04]  /*50190*/  STL.64 [R1+0x3f8], R50 ;  /* 0x0003f83201007387 */ /* 0x000fe80000100a00 */
[----:B------:R-:W-:Y:S04]  /*501a0*/  STL [R1+0x1be4], R189 ;  /* 0x001be4bd01007387 */ /* 0x000fe80000100800 */
        /* <DEDUP_REMOVED lines=15> */
[----:B------:R-:W-:Y:S01]  /*502a0*/  BAR.SYNC.DEFER_BLOCKING 0x0 ;  /* 0x0000000000007b1d */ /* 0x000fe20000010000 */
[----:B0-----:R-:W-:-:S05]  /*502b0*/  IMAD.MOV.U32 R188, RZ, RZ, R45 ;  /* 0x000000ffffbc7224 */ /* 0x001fca00078e002d */
[----:B------:R-:W-:Y:S04]  /*502c0*/  STL [R1+0x3a0], R44 ;  /* 0x0003a02c01007387 */ /* 0x000fe80000100800 */
        /* <DEDUP_REMOVED lines=216> */
[----:B------:R-:W2:Y:S04]  /*51050*/  LDL.LU R156, [R1+0x330] ;  /* 0x00033000019c7983 */ /* 0x000ea80000300800 */
[----:B------:R-:W0:Y:S01]  /*51060*/  LDS.128 R8, [R252] ;  /* 0x00000000fc087984 */ /* 0x000e220000000c00 */
[----:B------:R-:W-:Y:S06]  /*51070*/  BAR.SYNC.DEFER_BLOCKING 0x0 ;  /* 0x0000000000007b1d */ /* 0x000fec0000010000 */
[----:B0-----:R-:W-:Y:S04]  /*51080*/  STL.64 [R1+0x150], R8 ;  /* 0x0001500801007387 */ /* 0x001fe80000100a00 */
[----:B------:R-:W-:Y:S04]  /*51090*/  STL.64 [R1+0x158], R10 ;  /* 0x0001580a01007387 */ /* 0x000fe80000100a00 */
[----:B------:R-:W2:Y:S04]  /*510a0*/  LDL.LU R157, [R1+0x334] ;  /* 0x00033400019d7983 */ /* 0x000ea80000300800 */
[----:B------:R-:W2:Y:S04]  /*510b0*/  LDL.LU R158, [R1+0x338] ;  /* 0x00033800019e7983 */ /* 0x000ea80000300800 */
[----:B------:R-:W2:Y:S04]  /*510c0*/  LDL.LU R159, [R1+0x33c] ;  /* 0x00033c00019f7983 */ /* 0x000ea80000300800 */
[----:B------:R-:W-:Y:S01]  /*510d0*/  STSM.16.M88.4 [R2], R236 ;  /* 0x000000ec02007844 */ /* 0x000fe20000000200 */
        /* <DEDUP_REMOVED lines=9> */
[----:B0-----:R-:W-:Y:S04]  /*51170*/  STL [R1+0x130], R8 ;  /* 0x0001300801007387 */ /* 0x001fe80000100800 */
[----:B------:R-:W-:Y:S04]  /*51180*/  STL.64 [R1+0x138], R10 ;  /* 0x0001380a01007387 */ /* 0x000fe80000100a00 */
[----:B------:R-:W3:Y:S04]  /*51190*/  LDL.LU R124, [R1+0x360] ;  /* 0x00036000017c7983 */ /* 0x000ee80000300800 */
[----:B------:R-:W3:Y:S04]  /*511a0*/  LDL.LU R125, [R1+0x364] ;  /* 0x00036400017d7983 */ /* 0x000ee80000300800 */
[----:B------:R-:W3:Y:S04]  /*511b0*/  LDL.LU R126, [R1+0x368] ;  /* 0x00036800017e7983 */ /* 0x000ee80000300800 */
[----:B------:R-:W3:Y:S04]  /*511c0*/  LDL.LU R127, [R1+0x36c] ;  /* 0x00036c00017f7983 */ /* 0x000ee80000300800 */
[----:B------:R-:W-:Y:S01]  /*511d0*/  STSM.16.M88.4 [R2], R244 ;  /* 0x000000f402007844 */ /* 0x000fe20000000200 */
[----:B------:R-:W-:Y:S06]  /*511e0*/  BAR.SYNC.DEFER_BLOCKING 0x0 ;  /* 0x0000000000007b1d */ /* 0x000fec0000010000 */
[----:B------:R-:W4:Y:S04]  /*511f0*/  LDL.LU R132, [R1+0x390] ;  /* 0x0003900001847983 */ /* 0x000f280000300800 */
[----:B------:R-:W4:Y:S04]  /*51200*/  LDL.LU R133, [R1+0x394] ;  /* 0x0003940001857983 */ /* 0x000f280000300800 */
[----:B------:R-:W4:Y:S04]  /*51210*/  LDL.LU R134, [R1+0x398] ;  /* 0x0003980001867983 */ /* 0x000f280000300800 */
[----:B------:R-:W4:Y:S01]  /*51220*/  LDL.LU R135, [R1+0x39c] ;  /* 0x00039c0001877983 */ /* 0x000f220000300800 */
[----:B------:R-:W-:-:S03]  /*51230*/  IMAD.MOV.U32 R51, RZ, RZ, R9 ;  /* 0x000000ffff337224 */ /* 0x000fc600078e0009 */
[----:B------:R-:W0:Y:S01]  /*51240*/  LDS.128 R8, [R252] ;  /* 0x00000000fc087984 */ /* 0x000e220000000c00 */
[----:B------:R-:W-:Y:S06]  /*51250*/  BAR.SYNC.DEFER_BLOCKING 0x0 ;  /* 0x0000000000007b1d */ /* 0x000fec0000010000 */
[----:B------:R-:W4:Y:S04]  /*51260*/  LDL.LU R148, [R1+0x3c0] ;  /* 0x0003c00001947983 */ /* 0x000f280000300800 */
[----:B------:R-:W4:Y:S04]  /*51270*/  LDL.LU R149, [R1+0x3c4] ;  /* 0x0003c40001957983 */ /* 0x000f280000300800 */
[----:B------:R-:W4:Y:S04]  /*51280*/  LDL.LU R150, [R1+0x3c8] ;  /* 0x0003c80001967983 */ /* 0x000f280000300800 */
[----:B------:R-:W4:Y:S04]  /*51290*/  LDL.LU R151, [R1+0x3cc] ;  /* 0x0003cc0001977983 */ /* 0x000f280000300800 */
[----:B------:R-:W-:Y:S01]  /*512a0*/  STSM.16.M88.4 [R2], R248 ;  /* 0x000000f802007844 */ /* 0x000fe20000000200 */
[----:B------:R-:W-:Y:S06]  /*512b0*/  BAR.SYNC.DEFER_BLOCKING 0x0 ;  /* 0x0000000000007b1d */ /* 0x000fec0000010000 */
[----:B0-----:R-:W-:Y:S04]  /*512c0*/  STL.64 [R1+0x120], R8 ;  /* 0x0001200801007387 */ /* 0x001fe80000100a00 */
[----:B------:R-:W-:Y:S04]  /*512d0*/  STL.64 [R1+0x128], R10 ;  /* 0x0001280a01007387 */ /* 0x000fe80000100a00 */
[----:B------:R-:W0:Y:S01]  /*512e0*/  LDS.128 R8, [R252] ;  /* 0x00000000fc087984 */ /* 0x000e220000000c00 */
[----:B------:R-:W-:Y:S06]  /*512f0*/  BAR.SYNC.DEFER_BLOCKING 0x0 ;  /* 0x0000000000007b1d */ /* 0x000fec0000010000 */
[----:B0-----:R-:W-:Y:S04]  /*51300*/  STL [R1+0x110], R8 ;  /* 0x0001100801007387 */ /* 0x001fe80000100800 */
[----:B--2---:R-:W-:Y:S01]  /*51310*/  STSM.16.M88.4 [R2], R156 ;  /* 0x0000009c02007844 */ /* 0x004fe20000000200 */
[----:B------:R-:W-:-:S03]  /*51320*/  IMAD.MOV.U32 R7, RZ, RZ, R9 ;  /* 0x000000ffff077224 */ /* 0x000fc600078e0009 */
[----:B------:R-:W-:Y:S01]  /*51330*/  STL.64 [R1+0x118], R10 ;  /* 0x0001180a01007387 */ /* 0x000fe20000100a00 */
[----:B------:R-:W-:Y:S06]  /*51340*/  BAR.SYNC.DEFER_BLOCKING 0x0 ;  /* 0x0000000000007b1d */ /* 0x000fec0000010000 */
        /* <DEDUP_REMOVED lines=8> */
[----:B------:R-:W2:Y:S04]  /*513d0*/  LDL.LU R156, [R1+0x5f0] ;  /* 0x0005f000019c7983 */ /* 0x000ea80000300800 */
[----:B------:R-:W2:Y:S04]  /*513e0*/  LDL.LU R157, [R1+0x5f4] ;  /* 0x0005f400019d7983 */ /* 0x000ea80000300800 */
[----:B------:R-:W2:Y:S04]  /*513f0*/  LDL.LU R158, [R1+0x5f8] ;  /* 0x0005f800019e7983 */ /* 0x000ea80000300800 */
[----:B------:R-:W2:Y:S04]  /*51400*/  LDL.LU R159, [R1+0x5fc] ;  /* 0x0005fc00019f7983 */ /* 0x000ea80000300800 */
[----:B---3--:R-:W-:Y:S01]  /*51410*/  STSM.16.M88.4 [R2], R124 ;  /* 0x0000007c02007844 */ /* 0x008fe20000000200 */
[----:B------:R-:W-:Y:S06]  /*51420*/  BAR.SYNC.DEFER_BLOCKING 0x0 ;  /* 0x0000000000007b1d */ /* 0x000fec0000010000 */
[----:B------:R-:W0:Y:S02]  /*51430*/  LDS.128 R8, [R252] ;  /* 0x00000000fc087984 */ /* 0x000e240000000c00 */
[----:B------:R-:W-:Y:S06]  /*51440*/  BAR.SYNC.DEFER_BLOCKING 0x0 ;  /* 0x0000000000007b1d */ /* 0x000fec0000010000 */
[----:B----4-:R-:W-:Y:S04]  /*51450*/  STSM.16.M88.4 [R2], R132 ;  /* 0x0000008402007844 */ /* 0x010fe80000000200 */
[----:B0-----:R-:W-:Y:S04]  /*51460*/  STL.64 [R1+0xf0], R8 ;  /* 0x0000f00801007387 */ /* 0x001fe80000100a00 */
[----:B------:R-:W-:Y:S01]  /*51470*/  STL.64 [R1+0xf8], R10 ;  /* 0x0000f80a01007387 */ /* 0x000fe20000100a00 */
[----:B------:R-:W-:Y:S06]  /*51480*/  BAR.SYNC.DEFER_BLOCKING 0x0 ;  /* 0x0000000000007b1d */ /* 0x000fec0000010000 */
[----:B------:R-:W0:Y:S02]  /*51490*/  LDS.128 R8, [R252] ;  /* 0x00000000fc087984 */ /* 0x000e240000000c00 */
[----:B------:R-:W-:Y:S06]  /*514a0*/  BAR.SYNC.DEFER_BLOCKING 0x0 ;  /* 0x0000000000007b1d */ /* 0x000fec0000010000 */
[----:B0-----:R-:W-:Y:S04]  /*514b0*/  STL.64 [R1+0xe0], R8 ;  /* 0x0000e00801007387 */ /* 0x001fe80000100a00 */
[----:B------:R-:W-:Y:S04]  /*514c0*/  STL.64 [R1+0xe8], R10 ;  /* 0x0000e80a01007387 */ /* 0x000fe80000100a00 */
[----:B------:R-:W3:Y:S04]  /*514d0*/  LDL.LU R124, [R1+0x600] ;  /* 0x00060000017c7983 */ /* 0x000ee80000300800 */
[----:B------:R-:W3:Y:S04]  /*514e0*/  LDL.LU R125, [R1+0x604] ;  /* 0x00060400017d7983 */ /* 0x000ee80000300800 */
[----:B------:R-:W3:Y:S04]  /*514f0*/  LDL.LU R126, [R1+0x608] ;  /* 0x00060800017e7983 */ /* 0x000ee80000300800 */
[----:B------:R-:W3:Y:S04]  /*51500*/  LDL.LU R127, [R1+0x60c] ;  /* 0x00060c00017f7983 */ /* 0x000ee80000300800 */
[----:B------:R0:W-:Y:S01]  /*51510*/  STSM.16.M88.4 [R2], R148 ;  /* 0x0000009402007844 */ /* 0x0001e20000000200 */
[----:B------:R-:W-:Y:S06]  /*51520*/  BAR.SYNC.DEFER_BLOCKING 0x0 ;  /* 0x0000000000007b1d */ /* 0x000fec0000010000 */
[----:B------:R-:W4:Y:S04]  /*51530*/  LDL.LU R132, [R1+0x610] ;  /* 0x0006100001847983 */ /* 0x000f280000300800 */
[----:B------:R-:W4:Y:S04]  /*51540*/  LDL.LU R133, [R1+0x614] ;  /* 0x0006140001857983 */ /* 0x000f280000300800 */
[----:B------:R-:W4:Y:S04]  /*51550*/  LDL.LU R134, [R1+0x618] ;  /* 0x0006180001867983 */ /* 0x000f280000300800 */
[----:B------:R-:W4:Y:S04]  /*51560*/  LDL.LU R135, [R1+0x61c] ;  /* 0x00061c0001877983 */ /* 0x000f280000300800 */
[----:B------:R-:W1:Y:S01]  /*51570*/  LDS.128 R8, [R252] ;  /* 0x00000000fc087984 */ /* 0x000e620000000c00 */
[----:B------:R-:W-:Y:S06]  /*51580*/  BAR.SYNC.DEFER_BLOCKING 0x0 ;  /* 0x0000000000007b1d */ /* 0x000fec0000010000 */
[----:B0-----:R-:W4:Y:S04]  /*51590*/  LDL.LU R148, [R1+0x620] ;  /* 0x0006200001947983 */ /* 0x001f280000300800 */
[----:B------:R-:W4:Y:S04]  /*515a0*/  LDL.LU R149, [R1+0x624] ;  /* 0x0006240001957983 */ /* 0x000f280000300800 */
[----:B------:R-:W4:Y:S04]  /*515b0*/  LDL.LU R150, [R1+0x628] ;  /* 0x0006280001967983 */ /* 0x000f280000300800 */
[----:B------:R-:W4:Y:S04]  /*515c0*/  LDL.LU R151, [R1+0x62c] ;  /* 0x00062c0001977983 */ /* 0x000f280000300800 */
[----:B--2---:R-:W-:Y:S01]  /*515d0*/  STSM.16.M88.4 [R2], R140 ;  /* 0x0000008c02007844 */ /* 0x004fe20000000200 */
[----:B-1----:R-:W-:-:S03]  /*515e0*/  IMAD.MOV.U32 R50, RZ, RZ, R9 ;  /* 0x000000ffff327224 */ /* 0x002fc600078e0009 */
[----:B------:R-:W-:Y:S04]  /*515f0*/  STL [R1+0xd0], R8 ;  /* 0x0000d00801007387 */ /* 0x000fe80000100800 */
[----:B------:R-:W-:Y:S01]  /*51600*/  STL.64 [R1+0xd8], R10 ;  /* 0x0000d80a01007387 */ /* 0x000fe20000100a00 */
[----:B------:R-:W-:Y:S06]  /*51610*/  BAR.SYNC.DEFER_BLOCKING 0x0 ;  /* 0x0000000000007b1d */ /* 0x000fec0000010000 */
[----:B------:R-:W0:Y:S02]  /*51620*/  LDS.128 R8, [R252] ;  /* 0x00000000fc087984 */ /* 0x000e240000000c00 */
[----:B------:R-:W-:Y:S06]  /*51630*/  BAR.SYNC.DEFER_BLOCKING 0x0 ;  /* 0x0000000000007b1d */ /* 0x000fec0000010000 */
[----:B0-----:R-:W-:Y:S04]  /*51640*/  STL.64 [R1+0xc0], R8 ;  /* 0x0000c00801007387 */ /* 0x001fe80000100a00 */
[----:B------:R-:W-:Y:S04]  /*51650*/  STL.64 [R1+0xc8], R10 ;  /* 0x0000c80a01007387 */ /* 0x000fe80000100a00 */
[----:B------:R-:W2:Y:S04]  /*51660*/  LDL.LU R140, [R1+0x630] ;  /* 0x00063000018c7983 */ /* 0x000ea80000300800 */
[----:B------:R-:W2:Y:S04]  /*51670*/  LDL.LU R141, [R1+0x634] ;  /* 0x00063400018d7983 */ /* 0x000ea80000300800 */
[----:B------:R-:W2:Y:S04]  /*51680*/  LDL.LU R142, [R1+0x638] ;  /* 0x00063800018e7983 */ /* 0x000ea80000300800 */
[----:B------:R-:W2:Y:S04]  /*51690*/  LDL.LU R143, [R1+0x63c] ;  /* 0x00063c00018f7983 */ /* 0x000ea80000300800 */
[----:B------:R-:W-:Y:S01]  /*516a0*/  STSM.16.M88.4 [R2], R156 ;  /* 0x0000009c02007844 */ /* 0x000fe20000000200 */
[----:B------:R-:W-:Y:S06]  /*516b0*/  BAR.SYNC.DEFER_BLOCKING 0x0 ;  /* 0x0000000000007b1d */ /* 0x000fec0000010000 */
[----:B------:R-:W0:Y:S02]  /*516c0*/  LDS.128 R8, [R252] ;  /* 0x00000000fc087984 */ /* 0x000e240000000c00 */
[----:B------:R-:W-:Y:S06]  /*516d0*/  BAR.SYNC.DEFER_BLOCKING 0x0 ;  /* 0x0000000000007b1d */ /* 0x000fec0000010000 */
[----:B0-----:R-:W-:Y:S01]  /*516e0*/  STL [R1+0xb0], R8 ;  /* 0x0000b00801007387 */ /* 0x001fe20000100800 */
[----:B------:R-:W-:-:S02]  /*516f0*/  IMAD.MOV.U32 R0, RZ, RZ, R9 ;  /* 0x000000ffff007224 */ /* 0x000fc400078e0009 */
[----:B------:R-:W-:Y:S01]  /*51700*/  IMAD.MOV.U32 R49, RZ, RZ, R10 ;  /* 0x000000ffff317224 */ /* 0x000fe200078e000a */
[----:B------:R-:W-:Y:S04]  /*51710*/  STL [R1+0xbc], R11 ;  /* 0x0000bc0b01007387 */ /* 0x000fe80000100800 */
        /* <DEDUP_REMOVED lines=9> */
[----:B------:R1:W-:Y:S04]  /*517b0*/  STL [R1+0x1b90], R49 ;  /* 0x001b903101007387 */ /* 0x0003e80000100800 */
[----:B0-----:R-:W-:Y:S01]  /*517c0*/  STL [R1+0xa4], R9 ;  /* 0x0000a40901007387 */ /* 0x001fe20000100800 */
[----:B-1----:R-:W-:-:S03]  /*517d0*/  IMAD.MOV.U32 R49, RZ, RZ, R8 ;  /* 0x000000ffff317224 */ /* 0x002fc600078e0008 */
[----:B------:R-:W-:Y:S01]  /*517e0*/  STL.64 [R1+0xa8], R10 ;  /* 0x0000a80a01007387 */ /* 0x000fe20000100a00 */
[----:B------:R-:W-:Y:S06]  /*517f0*/  BAR.SYNC.DEFER_BLOCKING 0x0 ;  /* 0x0000000000007b1d */ /* 0x000fec0000010000 */
[----:B------:R-:W0:Y:S02]  /*51800*/  LDS.128 R8, [R252] ;  /* 0x00000000fc087984 */ /* 0x000e240000000c00 */
[----:B------:R-:W-:Y:S06]  /*51810*/  BAR.SYNC.DEFER_BLOCKING 0x0 ;  /* 0x0000000000007b1d */ /* 0x000fec0000010000 */
[----:B------:R1:W-:Y:S04]  /*51820*/  STSM.16.M88.4 [R2], R148 ;  /* 0x0000009402007844 */ /* 0x0003e80000000200 */
[----:B0-----:R-:W-:Y:S04]  /*51830*/  STL.64 [R1+0x90], R8 ;  /* 0x0000900801007387 */ /* 0x001fe80000100a00 */
[----:B------:R-:W-:Y:S01]  /*51840*/  STL.64 [R1+0x98], R10 ;  /* 0x0000980a01007387 */ /* 0x000fe20000100a00 */
[----:B------:R-:W-:Y:S06]  /*51850*/  BAR.SYNC.DEFER_BLOCKING 0x0 ;  /* 0x0000000000007b1d */ /* 0x000fec0000010000 */
[----:B------:R-:W3:Y:S04]  /*51860*/  LDL.LU R116, [R1+0x650] ;  /* 0x0006500001747983 */ /* 0x000ee80000300800 */
[----:B------:R-:W3:Y:S04]  /*51870*/  LDL.LU R117, [R1+0x654] ;  /* 0x0006540001757983 */ /* 0x000ee80000300800 */
[----:B------:R-:W3:Y:S04]  /*51880*/  LDL.LU R118, [R1+0x658] ;  /* 0x0006580001767983 */ /* 0x000ee80000300800 */
[----:B------:R-:W3:Y:S04]  /*51890*/  LDL.LU R119, [R1+0x65c] ;  /* 0x00065c0001777983 */ /* 0x000ee80000300800 */
[----:B------:R-:W0:Y:S01]  /*518a0*/  LDS.128 R8, [R252] ;  /* 0x00000000fc087984 */ /* 0x000e220000000c00 */
[----:B------:R-:W-:Y:S06]  /*518b0*/  BAR.SYNC.DEFER_BLOCKING 0x0 ;  /* 0x0000000000007b1d */ /* 0x000fec0000010000 */
[----:B-1----:R-:W4:Y:S04]  /*518c0*/  LDL.LU R148, [R1+0x660] ;  /* 0x0006600001947983 */ /* 0x002f280000300800 */
[----:B--2---:R-:W-:Y:S04]  /*518d0*/  STSM.16.M88.4 [R2], R140 ;  /* 0x0000008c02007844 */ /* 0x004fe80000000200 */
[----:B0-----:R-:W-:Y:S04]  /*518e0*/  STL.64 [R1+0x80], R8 ;  /* 0x0000800801007387 */ /* 0x001fe80000100a00 */
[----:B------:R-:W-:Y:S01]  /*518f0*/  STL.64 [R1+0x88], R10 ;  /* 0x0000880a01007387 */ /* 0x000fe20000100a00 */
[----:B------:R-:W-:Y:S06]  /*51900*/  BAR.SYNC.DEFER_BLOCKING 0x0 ;  /* 0x0000000000007b1d */ /* 0x000fec0000010000 */
[----:B------:R-:W4:Y:S04]  /*51910*/  LDL.LU R149, [R1+0x664] ;  /* 0x0006640001957983 */ /* 0x000f280000300800 */
[----:B------:R-:W4:Y:S04]  /*51920*/  LDL.LU R150, [R1+0x668] ;  /* 0x0006680001967983 */ /* 0x000f280000300800 */
[----:B------:R-:W4:Y:S04]  /*51930*/  LDL.LU R151, [R1+0x66c] ;  /* 0x00066c0001977983 */ /* 0x000f280000300800 */
        /* <DEDUP_REMOVED lines=16> */
[----:B------:R0:W-:Y:S01]  /*51a40*/  STSM.16.M88.4 [R2], R156 ;  /* 0x0000009c02007844 */ /* 0x0001e20000000200 */
[----:B------:R-:W-:Y:S06]  /*51a50*/  BAR.SYNC.DEFER_BLOCKING 0x0 ;  /* 0x0000000000007b1d */ /* 0x000fec0000010000 */
[----:B0-----:R-:W2:Y:S04]  /*51a60*/  LDL.LU R156, [R1+0x6a0] ;  /* 0x0006a000019c7983 */ /* 0x001ea80000300800 */
[----:B------:R-:W2:Y:S04]  /*51a70*/  LDL.LU R157, [R1+0x6a4] ;  /* 0x0006a400019d7983 */ /* 0x000ea80000300800 */
[----:B------:R-:W2:Y:S04]  /*51a80*/  LDL.LU R158, [R1+0x6a8] ;  /* 0x0006a800019e7983 */ /* 0x000ea80000300800 */
[----:B------:R-:W0:Y:S01]  /*51a90*/  LDS.128 R8, [R252] ;  /* 0x00000000fc087984 */ /* 0x000e220000000c00 */
[----:B------:R-:W-:Y:S06]  /*51aa0*/  BAR.SYNC.DEFER_BLOCKING 0x0 ;  /* 0x0000000000007b1d */ /* 0x000fec0000010000 */
[----:B------:R-:W2:Y:S04]  /*51ab0*/  LDL.LU R159, [R1+0x6ac] ;  /* 0x0006ac00019f7983 */ /* 0x000ea80000300800 */
[----:B0-----:R-:W-:Y:S04]  /*51ac0*/  STL.64 [R1+0x60], R8 ;  /* 0x0000600801007387 */ /* 0x001fe80000100a00 */
[----:B------:R-:W-:Y:S04]  /*51ad0*/  STL.64 [R1+0x68], R10 ;  /* 0x0000680a01007387 */ /* 0x000fe80000100a00 */
[----:B---3--:R-:W-:Y:S01]  /*51ae0*/  STSM.16.M88.4 [R2], R116 ;  /* 0x0000007402007844 */ /* 0x008fe20000000200 */
[----:B------:R-:W-:Y:S06]  /*51af0*/  BAR.SYNC.DEFER_BLOCKING 0x0 ;  /* 0x0000000000007b1d */ /* 0x000fec0000010000 */
[----:B------:R-:W0:Y:S02]  /*51b00*/  LDS.128 R8, [R252] ;  /* 0x00000000fc087984 */ /* 0x000e240000000c00 */
[----:B------:R-:W-:Y:S06]  /*51b10*/  BAR.SYNC.DEFER_BLOCKING 0x0 ;  /* 0x0000000000007b1d */ /* 0x000fec0000010000 */
[----:B----4-:R1:W-:Y:S01]  /*51b20*/  STSM.16.M88.4 [R2], R148 ;  /* 0x0000009402007844 */ /* 0x0103e20000000200 */
[----:B0-----:R-:W-:-:S03]  /*51b30*/  IMAD.MOV.U32 R48, RZ, RZ, R9 ;  /* 0x000000ffff307224 */ /* 0x001fc600078e0009 */
[----:B------:R-:W-:Y:S04]  /*51b40*/  STL [R1+0x50], R8 ;  /* 0x0000500801007387 */ /* 0x000fe80000100800 */
[----:B------:R-:W-:Y:S01]  /*51b50*/  STL.64 [R1+0x58], R10 ;  /* 0x0000580a01007387 */ /* 0x000fe20000100a00 */
[----:B------:R-:W-:Y:S06]  /*51b60*/  BAR.SYNC.DEFER_BLOCKING 0x0 ;  /* 0x0000000000007b1d */ /* 0x000fec0000010000 */
[----:B-1----:R-:W3:Y:S04]  /*51b70*/  LDL.LU R148, [R1+0x6b0] ;  /* 0x0006b00001947983 */ /* 0x002ee80000300800 */
[----:B------:R-:W3:Y:S04]  /*51b80*/  LDL.LU R149, [R1+0x6b4] ;  /* 0x0006b40001957983 */ /* 0x000ee80000300800 */
[----:B------:R-:W3:Y:S04]  /*51b90*/  LDL.LU R150, [R1+0x6b8] ;  /* 0x0006b80001967983 */ /* 0x000ee80000300800 */
[----:B------:R-:W3:Y:S04]  /*51ba0*/  LDL.LU R151, [R1+0x6bc] ;  /* 0x0006bc0001977983 */ /* 0x000ee80000300800 */
[----:B------:R-:W0:Y:S01]  /*51bb0*/  LDS.128 R8, [R252] ;  /* 0x00000000fc087984 */ /* 0x000e220000000c00 */
[----:B------:R-:W-:Y:S06]  /*51bc0*/  BAR.SYNC.DEFER_BLOCKING 0x0 ;  /* 0x0000000000007b1d */ /* 0x000fec0000010000 */
[----:B--2---:R-:W-:Y:S04]  /*51bd0*/  STSM.16.M88.4 [R2], R124 ;  /* 0x0000007c02007844 */ /* 0x004fe80000000200 */
[----:B0-----:R-:W-:Y:S04]  /*51be0*/  STL.64 [R1+0x40], R8 ;  /* 0x0000400801007387 */ /* 0x001fe80000100a00 */
[----:B------:R-:W-:Y:S01]  /*51bf0*/  STL.64 [R1+0x48], R10 ;  /* 0x0000480a01007387 */ /* 0x000fe20000100a00 */
[----:B------:R-:W-:Y:S06]  /*51c00*/  BAR.SYNC.DEFER_BLOCKING 0x0 ;  /* 0x0000000000007b1d */ /* 0x000fec0000010000 */
[----:B------:R-:W0:Y:S02]  /*51c10*/  LDS.128 R8, [R252] ;  /* 0x00000000fc087984 */ /* 0x000e240000000c00 */
[----:B------:R-:W-:Y:S06]  /*51c20*/  BAR.SYNC.DEFER_BLOCKING 0x0 ;  /* 0x0000000000007b1d */ /* 0x000fec0000010000 */
[----:B------:R-:W-:Y:S04]  /*51c30*/  STSM.16.M88.4 [R2], R132 ;  /* 0x0000008402007844 */ /* 0x000fe80000000200 */
[----:B0-----:R-:W-:Y:S01]  /*51c40*/  STL.64 [R1+0x30], R8 ;  /* 0x0000300801007387 */ /* 0x001fe20000100a00 */
[----:B------:R-:W-:-:S03]  /*51c50*/  IMAD.MOV.U32 R3, RZ, RZ, R10 ;  /* 0x000000ffff037224 */ /* 0x000fc600078e000a */
[----:B------:R-:W-:Y:S01]  /*51c60*/  STL [R1+0x3c], R11 ;  /* 0x00003c0b01007387 */ /* 0x000fe20000100800 */
[----:B------:R-:W-:Y:S06]  /*51c70*/  BAR.SYNC.DEFER_BLOCKING 0x0 ;  /* 0x0000000000007b1d */ /* 0x000fec0000010000 */
[----:B------:R-:W0:Y:S02]  /*51c80*/  LDS.128 R8, [R252] ;  /* 0x00000000fc087984 */ /* 0x000e240000000c00 */
[----:B------:R-:W-:Y:S06]  /*51c90*/  BAR.SYNC.DEFER_BLOCKING 0x0 ;  /* 0x0000000000007b1d */ /* 0x000fec0000010000 */
[----:B------:R-:W-:Y:S04]  /*51ca0*/  STSM.16.M88.4 [R2], R140 ;  /* 0x0000008c02007844 */ /* 0x000fe80000000200 */
[----:B------:R1:W-:Y:S04]  /*51cb0*/  STL [R1+0x1b80], R3 ;  /* 0x001b800301007387 */ /* 0x0003e80000100800 */
[----:B0-----:R-:W-:Y:S01]  /*51cc0*/  STL [R1+0x24], R9 ;  /* 0x0000240901007387 */ /* 0x001fe20000100800 */
[----:B-1----:R-:W-:-:S03]  /*51cd0*/  IMAD.MOV.U32 R3, RZ, RZ, R8 ;  /* 0x000000ffff037224 */ /* 0x002fc600078e0008 */
        /* <DEDUP_REMOVED lines=10> */
[----:B------:R0:W-:Y:S01]  /*51d80*/  STSM.16.M88.4 [R2], R156 ;  /* 0x0000009c02007844 */ /* 0x0001e20000000200 */
[----:B------:R-:W-:Y:S06]  /*51d90*/  BAR.SYNC.DEFER_BLOCKING 0x0 ;  /* 0x0000000000007b1d */ /* 0x000fec0000010000 */
[----:B0-----:R-:W4:Y:S04]  /*51da0*/  LDL.LU R156, [R1+0x6d0] ;  /* 0x0006d000019c7983 */ /* 0x001f280000300800 */
[----:B------:R-:W4:Y:S04]  /*51db0*/  LDL.LU R157, [R1+0x6d4] ;  /* 0x0006d400019d7983 */ /* 0x000f280000300800 */
[----:B------:R-:W4:Y:S04]  /*51dc0*/  LDL.LU R158, [R1+0x6d8] ;  /* 0x0006d800019e7983 */ /* 0x000f280000300800 */
[----:B------:R-:W4:Y:S04]  /*51dd0*/  LDL.LU R159, [R1+0x6dc] ;  /* 0x0006dc00019f7983 */ /* 0x000f280000300800 */
[----:B------:R-:W0:Y:S01]  /*51de0*/  LDS.128 R8, [R252] ;  /* 0x00000000fc087984 */ /* 0x000e220000000c00 */
[----:B------:R-:W-:Y:S06]  /*51df0*/  BAR.SYNC.DEFER_BLOCKING 0x0 ;  /* 0x0000000000007b1d */ /* 0x000fec0000010000 */
[----:B0-----:R-:W-:Y:S04]  /*51e00*/  STL.64 [R1], R8 ;  /* 0x0000000801007387 */ /* 0x001fe80000100a00 */
[----:B------:R-:W-:Y:S04]  /*51e10*/  STL.64 [R1+0x8], R10 ;  /* 0x0000080a01007387 */ /* 0x000fe80000100a00 */
        /* <DEDUP_REMOVED lines=15> */
[----:B---3--:R0:W-:Y:S04]  /*51f10*/  STSM.16.M88.4 [R2], R148 ;  /* 0x0000009402007844 */ /* 0x0081e80000000200 */
[----:B------:R-:W3:Y:S01]  /*51f20*/  LDL.LU R143, [R1+0x71c] ;  /* 0x00071c00018f7983 */ /* 0x000ee20000300800 */
[----:B------:R-:W-:Y:S06]  /*51f30*/  BAR.SYNC.DEFER_BLOCKING 0x0 ;  /* 0x0000000000007b1d */ /* 0x000fec0000010000 */
[----:B0-----:R-:W3:Y:S04]  /*51f40*/  LDL.LU R148, [R1+0x720] ;  /* 0x0007200001947983 */ /* 0x001ee80000300800 */
[----:B------:R-:W3:Y:S04]  /*51f50*/  LDL.LU R149, [R1+0x724] ;  /* 0x0007240001957983 */ /* 0x000ee80000300800 */
[----:B------:R-:W3:Y:S04]  /*51f60*/  LDL.LU R150, [R1+0x728] ;  /* 0x0007280001967983 */ /* 0x000ee80000300800 */
[----:B------:R-:W3:Y:S04]  /*51f70*/  LDL.LU R151, [R1+0x72c] ;  /* 0x00072c0001977983 */ /* 0x000ee80000300800 */
[----:B------:R-:W0:Y:S01]  /*51f80*/  LDS.128 R248, [R252] ;  /* 0x00000000fcf87984 */ /* 0x000e220000000c00 */
[----:B------:R-:W-:Y:S06]  /*51f90*/  BAR.SYNC.DEFER_BLOCKING 0x0 ;  /* 0x0000000000007b1d */ /* 0x000fec0000010000 */
[----:B--2---:R-:W-:Y:S02]  /*51fa0*/  STSM.16.M88.4 [R2], R108 ;  /* 0x0000006c02007844 */ /* 0x004fe40000000200 */
[----:B------:R-:W-:Y:S06]  /*51fb0*/  BAR.SYNC.DEFER_BLOCKING 0x0 ;  /* 0x0000000000007b1d */ /* 0x000fec0000010000 */
[----:B------:R-:W1:Y:S02]  /*51fc0*/  LDS.128 R244, [R252] ;  /* 0x00000000fcf47984 */ /* 0x000e640000000c00 */
[----:B------:R-:W-:Y:S06]  /*51fd0*/  BAR.SYNC.DEFER_BLOCKING 0x0 ;  /* 0x0000000000007b1d */ /* 0x000fec0000010000 */
[----:B----4-:R2:W-:Y:S02]  /*51fe0*/  STSM.16.M88.4 [R2], R156 ;  /* 0x0000009c02007844 */ /* 0x0105e40000000200 */
[----:B------:R-:W-:Y:S06]  /*51ff0*/  BAR.SYNC.DEFER_BLOCKING 0x0 ;  /* 0x0000000000007b1d */ /* 0x000fec0000010000 */
[----:B--2---:R-:W2:Y:S04]  /*52000*/  LDL.LU R156, [R1+0x730] ;  /* 0x00073000019c7983 */ /* 0x004ea80000300800 */
[----:B------:R-:W2:Y:S04]  /*52010*/  LDL.LU R157, [R1+0x734] ;  /* 0x00073400019d7983 */ /* 0x000ea80000300800 */
[----:B------:R-:W2:Y:S04]  /*52020*/  LDL.LU R158, [R1+0x738] ;  /* 0x00073800019e7983 */ /* 0x000ea80000300800 */
[----:B------:R-:W4:Y:S01]  /*52030*/  LDS.128 R240, [R252] ;  /* 0x00000000fcf07984 */ /* 0x000f220000000c00 */
[----:B------:R-:W-:Y:S06]  /*52040*/  BAR.SYNC.DEFER_BLOCKING 0x0 ;  /* 0x0000000000007b1d */ /* 0x000fec0000010000 */
[----:B------:R-:W2:Y:S04]  /*52050*/  LDL.LU R159, [R1+0x73c] ;  /* 0x00073c00019f7983 */ /* 0x000ea80000300800 */
[----:B------:R-:W4:Y:S04]  /*52060*/  LDL.LU R108, [R1+0x740] ;  /* 0x00074000016c7983 */ /* 0x000f280000300800 */
[----:B------:R-:W4:Y:S04]  /*52070*/  LDL.LU R109, [R1+0x744] ;  /* 0x00074400016d7983 */ /* 0x000f280000300800 */
[----:B------:R-:W4:Y:S04]  /*52080*/  LDL.LU R110, [R1+0x748] ;  /* 0x00074800016e7983 */ /* 0x000f280000300800 */
[----:B------:R-:W-:Y:S01]  /*52090*/  STSM.16.M88.4 [R2], R116 ;  /* 0x0000007402007844 */ /* 0x000fe20000000200 */
[----:B------:R-:W-:Y:S06]  /*520a0*/  BAR.SYNC.DEFER_BLOCKING 0x0 ;  /* 0x0000000000007b1d */ /* 0x000fec0000010000 */
[----:B------:R-:W4:Y:S04]  /*520b0*/  LDL.LU R111, [R1+0x74c] ;  /* 0x00074c00016f7983 */ /* 0x000f280000300800 */
[----:B------:R-:W1:Y:S01]  /*520c0*/  LDS.128 R236, [R252] ;  /* 0x00000000fcec7984 */ /* 0x000e620000000c00 */
[----:B------:R-:W-:Y:S06]  /*520d0*/  BAR.SYNC.DEFER_BLOCKING 0x0 ;  /* 0x0000000000007b1d */ /* 0x000fec0000010000 */
[----:B------:R-:W-:Y:S02]  /*520e0*/  STSM.16.M88.4 [R2], R124 ;  /* 0x0000007c02007844 */ /* 0x000fe40000000200 */
[----:B------:R-:W-:Y:S06]  /*520f0*/  BAR.SYNC.DEFER_BLOCKING 0x0 ;  /* 0x0000000000007b1d */ /* 0x000fec0000010000 */
[----:B------:R-:W1:Y:S02]  /*52100*/  LDS.128 R232, [R252] ;  /* 0x00000000fce87984 */ /* 0x000e640000000c00 */
[----:B------:R-:W-:Y:S06]  /*52110*/  BAR.SYNC.DEFER_BLOCKING 0x0 ;  /* 0x0000000000007b1d */ /* 0x000fec0000010000 */
[----:B------:R-:W-:Y:S02]  /*52120*/  STSM.16.M88.4 [R2], R132 ;  /* 0x0000008402007844 */ /* 0x000fe40000000200 */
[----:B------:R-:W-:Y:S06]  /*52130*/  BAR.SYNC.DEFER_BLOCKING 0x0 ;  /* 0x0000000000007b1d */ /* 0x000fec0000010000 */
[----:B------:R-:W1:Y:S02]  /*52140*/  LDS.128 R228, [R252] ;  /* 0x00000000fce47984 */ /* 0x000e640000000c00 */
[----:B------:R-:W-:Y:S06]  /*52150*/  BAR.SYNC.DEFER_BLOCKING 0x0 ;  /* 0x0000000000007b1d */ /* 0x000fec0000010000 */
[----:B---3--:R-:W-:Y:S02]  /*52160*/  STSM.16.M88.4 [R2], R140 ;  /* 0x0000008c02007844 */ /* 0x008fe40000000200 */
[----:B------:R-:W-:Y:S06]  /*52170*/  BAR.SYNC.DEFER_BLOCKING 0x0 ;  /* 0x0000000000007b1d */ /* 0x000fec0000010000 */
[----:B------:R-:W3:Y:S02]  /*52180*/  LDS.128 R224, [R252] ;  /* 0x00000000fce07984 */ /* 0x000ee40000000c00 */
[----:B------:R-:W-:Y:S06]  /*52190*/  BAR.SYNC.DEFER_BLOCKING 0x0 ;  /* 0x0000000000007b1d */ /* 0x000fec0000010000 */
[----:B------:R0:W-:Y:S02]  /*521a0*/  STSM.16.M88.4 [R2], R148 ;  /* 0x0000009402007844 */ /* 0x0001e40000000200 */
[----:B------:R-:W-:Y:S06]  /*521b0*/  BAR.SYNC.DEFER_BLOCKING 0x0 ;  /* 0x0000000000007b1d */ /* 0x000fec0000010000 */
        /* <DEDUP_REMOVED lines=16> */
[----:B------:R-:W0:Y:S01]  /*522c0*/  LDS.128 R220, [R252] ;  /* 0x00000000fcdc7984 */ /* 0x000e220000000c00 */
[----:B------:R-:W-:Y:S06]  /*522d0*/  BAR.SYNC.DEFER_BLOCKING 0x0 ;  /* 0x0000000000007b1d */ /* 0x000fec0000010000 */
[----:B------:R-:W3:Y:S04]  /*522e0*/  LDL.LU R140, [R1+0x790] ;  /* 0x00079000018c7983 */ /* 0x000ee80000300800 */
[----:B------:R-:W3:Y:S04]  /*522f0*/  LDL.LU R141, [R1+0x794] ;  /* 0x00079400018d7983 */ /* 0x000ee80000300800 */
[----:B------:R-:W3:Y:S04]  /*52300*/  LDL.LU R142, [R1+0x798] ;  /* 0x00079800018e7983 */ /* 0x000ee80000300800 */
[----:B------:R-:W3:Y:S04]  /*52310*/  LDL.LU R143, [R1+0x79c] ;  /* 0x00079c00018f7983 */ /* 0x000ee80000300800 */
[----:B--2---:R2:W-:Y:S01]  /*52320*/  STSM.16.M88.4 [R2], R156 ;  /* 0x0000009c02007844 */ /* 0x0045e20000000200 */
[----:B------:R-:W-:Y:S06]  /*52330*/  BAR.SYNC.DEFER_BLOCKING 0x0 ;  /* 0x0000000000007b1d */ /* 0x000fec0000010000 */
[----:B--2---:R-:W2:Y:S04]  /*52340*/  LDL.LU R156, [R1+0x7a0] ;  /* 0x0007a000019c7983 */ /* 0x004ea80000300800 */
[----:B------:R-:W2:Y:S04]  /*52350*/  LDL.LU R157, [R1+0x7a4] ;  /* 0x0007a400019d7983 */ /* 0x000ea80000300800 */
[----:B------:R-:W2:Y:S04]  /*52360*/  LDL.LU R158, [R1+0x7a8] ;  /* 0x0007a800019e7983 */ /* 0x000ea80000300800 */
[----:B------:R-:W0:Y:S01]  /*52370*/  LDS.128 R216, [R252] ;  /* 0x00000000fcd87984 */ /* 0x000e220000000c00 */
[----:B------:R-:W-:Y:S06]  /*52380*/  BAR.SYNC.DEFER_BLOCKING 0x0 ;  /* 0x0000000000007b1d */ /* 0x000fec0000010000 */
[----:B------:R-:W2:Y:S04]  /*52390*/  LDL.LU R159, [R1+0x7ac] ;  /* 0x0007ac00019f7983 */ /* 0x000ea80000300800 */
[----:B----4-:R-:W-:Y:S01]  /*523a0*/  STSM.16.M88.4 [R2], R108 ;  /* 0x0000006c02007844 */ /* 0x010fe20000000200 */
[----:B------:R-:W-:Y:S06]  /*523b0*/  BAR.SYNC.DEFER_BLOCKING 0x0 ;  /* 0x0000000000007b1d */ /* 0x000fec0000010000 */
[----:B------:R-:W4:Y:S02]  /*523c0*/  LDS.128 R212, [R252] ;  /* 0x00000000fcd47984 */ /* 0x000f240000000c00 */
[----:B------:R-:W-:Y:S06]  /*523d0*/  BAR.SYNC.DEFER_BLOCKING 0x0 ;  /* 0x0000000000007b1d */ /* 0x000fec0000010000 */
[----:B---3--:R3:W-:Y:S02]  /*523e0*/  STSM.16.M88.4 [R2], R148 ;  /* 0x0000009402007844 */ /* 0x0087e40000000200 */
[----:B------:R-:W-:Y:S06]  /*523f0*/  BAR.SYNC.DEFER_BLOCKING 0x0 ;  /* 0x0000000000007b1d */ /* 0x000fec0000010000 */
[----:B---3--:R-:W3:Y:S04]  /*52400*/  LDL.LU R148, [R1+0x7b0] ;  /* 0x0007b00001947983 */ /* 0x008ee80000300800 */
[----:B------:R-:W3:Y:S04]  /*52410*/  LDL.LU R149, [R1+0x7b4] ;  /* 0x0007b40001957983 */ /* 0x000ee80000300800 */
[----:B------:R-:W3:Y:S04]  /*52420*/  LDL.LU R150, [R1+0x7b8] ;  /* 0x0007b80001967983 */ /* 0x000ee80000300800 */
[----:B------:R-:W4:Y:S01]  /*52430*/  LDS.128 R208, [R252] ;  /* 0x00000000fcd07984 */ /* 0x000f220000000c00 */
[----:B------:R-:W-:Y:S06]  /*52440*/  BAR.SYNC.DEFER_BLOCKING 0x0 ;  /* 0x0000000000007b1d */ /* 0x000fec0000010000 */
[----:B------:R-:W3:Y:S04]  /*52450*/  LDL.LU R151, [R1+0x7bc] ;  /* 0x0007bc0001977983 */ /* 0x000ee80000300800 */
[----:B------:R-:W4:Y:S04]  /*52460*/  LDL.LU R108, [R1+0x7c0] ;  /* 0x0007c000016c7983 */ /* 0x000f280000300800 */
[----:B------:R-:W4:Y:S04]  /*52470*/  LDL.LU R109, [R1+0x7c4] ;  /* 0x0007c400016d7983 */ /* 0x000f280000300800 */
[----:B------:R-:W4:Y:S04]  /*52480*/  LDL.LU R110, [R1+0x7c8] ;  /* 0x0007c800016e7983 */ /* 0x000f280000300800 */
[----:B------:R-:W-:Y:S01]  /*52490*/  STSM.16.M88.4 [R2], R116 ;  /* 0x0000007402007844 */ /* 0x000fe20000000200 */
[----:B------:R-:W-:Y:S06]  /*524a0*/  BAR.SYNC.DEFER_BLOCKING 0x0 ;  /* 0x0000000000007b1d */ /* 0x000fec0000010000 */
[----:B------:R-:W4:Y:S04]  /*524b0*/  LDL.LU R111, [R1+0x7cc] ;  /* 0x0007cc00016f7983 */ /* 0x000f280000300800 */
[----:B------:R-:W0:Y:S01]  /*524c0*/  LDS.128 R204, [R252] ;  /* 0x00000000fccc7984 */ /* 0x000e220000000c00 */
[----:B------:R-:W-:Y:S06]  /*524d0*/  BAR.SYNC.DEFER_BLOCKING 0x0 ;  /* 0x0000000000007b1d */ /* 0x000fec0000010000 */
[----:B------:R-:W-:Y:S02]  /*524e0*/  STSM.16.M88.4 [R2], R124 ;  /* 0x0000007c02007844 */ /* 0x000fe40000000200 */
[----:B------:R-:W-:Y:S06]  /*524f0*/  BAR.SYNC.DEFER_BLOCKING 0x0 ;  /* 0x0000000000007b1d */ /* 0x000fec0000010000 */
[----:B------:R-:W0:Y:S02]  /*52500*/  LDS.128 R200, [R252] ;  /* 0x00000000fcc87984 */ /* 0x000e240000000c00 */
        /* <DEDUP_REMOVED lines=9> */
[----:B--2---:R2:W-:Y:S02]  /*525a0*/  STSM.16.M88.4 [R2], R156 ;  /* 0x0000009c02007844 */ /* 0x0045e40000000200 */
[----:B------:R-:W-:Y:S06]  /*525b0*/  BAR.SYNC.DEFER_BLOCKING 0x0 ;  /* 0x0000000000007b1d */ /* 0x000fec0000010000 */
[----:B--2---:R-:W2:Y:S04]  /*525c0*/  LDL.LU R156, [R1+0x7d0] ;  /* 0x0007d000019c7983 */ /* 0x004ea80000300800 */
        /* <DEDUP_REMOVED lines=15> */
[----:B------:R-:W0:Y:S01]  /*526c0*/  LDS.128 R12, [R252] ;  /* 0x00000000fc0c7984 */ /* 0x000e220000000c00 */
[----:B------:R-:W-:Y:S06]  /*526d0*/  BAR.SYNC.DEFER_BLOCKING 0x0 ;  /* 0x0000000000007b1d */ /* 0x000fec0000010000 */
[----:B------:R-:W2:Y:S04]  /*526e0*/  LDL.LU R140, [R1+0xb00] ;  /* 0x000b0000018c7983 */ /* 0x000ea80000300800 */
[----:B------:R-:W2:Y:S04]  /*526f0*/  LDL.LU R141, [R1+0xb04] ;  /* 0x000b0400018d7983 */ /* 0x000ea80000300800 */
[----:B------:R-:W2:Y:S04]  /*52700*/  LDL.LU R142, [R1+0xb08] ;  /* 0x000b0800018e7983 */ /* 0x000ea80000300800 */
[----:B------:R-:W2:Y:S04]  /*52710*/  LDL.LU R143, [R1+0xb0c] ;  /* 0x000b0c00018f7983 */ /* 0x000ea80000300800 */
[----:B---3--:R3:W-:Y:S01]  /*52720*/  STSM.16.M88.4 [R2], R148 ;  /* 0x0000009402007844 */ /* 0x0087e20000000200 */
[----:B------:R-:W-:Y:S06]  /*52730*/  BAR.SYNC.DEFER_BLOCKING 0x0 ;  /* 0x0000000000007b1d */ /* 0x000fec0000010000 */
[----:B---3--:R-:W3:Y:S04]  /*52740*/  LDL.LU R148, [R1+0xb10] ;  /* 0x000b100001947983 */ /* 0x008ee80000300800 */
[----:B------:R-:W3:Y:S04]  /*52750*/  LDL.LU R149, [R1+0xb14] ;  /* 0x000b140001957983 */ /* 0x000ee80000300800 */
[----:B------:R-:W3:Y:S04]  /*52760*/  LDL.LU R150, [R1+0xb18] ;  /* 0x000b180001967983 */ /* 0x000ee80000300800 */
[----:B------:R-:W0:Y:S01]  /*52770*/  LDS.128 R16, [R252] ;  /* 0x00000000fc107984 */ /* 0x000e220000000c00 */
[----:B------:R-:W-:Y:S06]  /*52780*/  BAR.SYNC.DEFER_BLOCKING 0x0 ;  /* 0x0000000000007b1d */ /* 0x000fec0000010000 */
[----:B------:R-:W3:Y:S04]  /*52790*/  LDL.LU R151, [R1+0xb1c] ;  /* 0x000b1c0001977983 */ /* 0x000ee80000300800 */
[----:B----4-:R-:W-:Y:S01]  /*527a0*/  STSM.16.M88.4 [R2], R108 ;  /* 0x0000006c02007844 */ /* 0x010fe20000000200 */
[----:B------:R-:W-:Y:S06]  /*527b0*/  BAR.SYNC.DEFER_BLOCKING 0x0 ;  /* 0x0000000000007b1d */ /* 0x000fec0000010000 */
[----:B------:R-:W4:Y:S02]  /*527c0*/  LDS.128 R20, [R252] ;  /* 0x00000000fc147984 */ /* 0x000f240000000c00 */
[----:B------:R-:W-:Y:S06]  /*527d0*/  BAR.SYNC.DEFER_BLOCKING 0x0 ;  /* 0x0000000000007b1d */ /* 0x000fec0000010000 */
[----:B--2---:R2:W-:Y:S02]  /*527e0*/  STSM.16.M88.4 [R2], R156 ;  /* 0x0000009c02007844 */ /* 0x0045e40000000200 */
        /* <DEDUP_REMOVED lines=27> */
[----:B---3--:R3:W-:Y:S02]  /*529a0*/  STSM.16.M88.4 [R2], R148 ;  /* 0x0000009402007844 */ /* 0x0087e40000000200 */
[----:B------:R-:W-:Y:S06]  /*529b0*/  BAR.SYNC.DEFER_BLOCKING 0x0 ;  /* 0x0000000000007b1d */ /* 0x000fec0000010000 */
[----:B---3--:R-:W3:Y:S04]  /*529c0*/  LDL.LU R148, [R1+0xb40] ;  /* 0x000b400001947983 */ /* 0x008ee80000300800 */
        /* <DEDUP_REMOVED lines=105> */
[----:B------:R-:W-:Y:S01]  /*53060*/  STSM.16.M88.4 [R2], R116 ;  /* 0x0000007402007844 */ /* 0x000fe20000000200 */
[----:B------:R-:W-:Y:S06]  /*53070*/  BAR.SYNC.DEFER_BLOCKING 0x0 ;  /* 0x0000000000007b1d */ /* 0x000fec0000010000 */
[----:B------:R-:W4:Y:S02]  /*53080*/  LDS.128 R108, [R252] ;  /* 0x00000000fc6c7984 */ /* 0x000f240000000c00 */
[----:B------:R-:W-:Y:S06]  /*53090*/  BAR.SYNC.DEFER_BLOCKING 0x0 ;  /* 0x0000000000007b1d */ /* 0x000fec0000010000 */
[----:B------:R-:W-:Y:S02]  /*530a0*/  STSM.16.M88.4 [R2], R124 ;  /* 0x0000007c02007844 */ /* 0x000fe40000000200 */
[----:B------:R-:W-:Y:S06]  /*530b0*/  BAR.SYNC.DEFER_BLOCKING 0x0 ;  /* 0x0000000000007b1d */ /* 0x000fec0000010000 */
[----:B------:R-:W4:Y:S02]  /*530c0*/  LDS.128 R112, [R252] ;  /* 0x00000000fc707984 */ /* 0x000f240000000c00 */
[----:B------:R-:W-:Y:S06]  /*530d0*/  BAR.SYNC.DEFER_BLOCKING 0x0 ;  /* 0x0000000000007b1d */ /* 0x000fec0000010000 */
[----:B------:R1:W-:Y:S02]  /*530e0*/  STSM.16.M88.4 [R2], R132 ;  /* 0x0000008402007844 */ /* 0x0003e40000000200 */
[----:B------:R-:W-:Y:S06]  /*530f0*/  BAR.SYNC.DEFER_BLOCKING 0x0 ;  /* 0x0000000000007b1d */ /* 0x000fec0000010000 */
[----:B-1----:R-:W4:Y:S04]  /*53100*/  LDL.LU R132, [R1+0xe30] ;  /* 0x000e300001847983 */ /* 0x002f280000300800 */
[----:B------:R-:W4:Y:S04]  /*53110*/  LDL.LU R133, [R1+0xe34] ;  /* 0x000e340001857983 */ /* 0x000f280000300800 */
[----:B------:R-:W4:Y:S04]  /*53120*/  LDL.LU R134, [R1+0xe38] ;  /* 0x000e380001867983 */ /* 0x000f280000300800 */
[----:B------:R-:W4:Y:S04]  /*53130*/  LDL.LU R135, [R1+0xe3c] ;  /* 0x000e3c0001877983 */ /* 0x000f280000300800 */
[----:B------:R-:W4:Y:S04]  /*53140*/  LDL.LU R136, [R1+0xe40] ;  /* 0x000e400001887983 */ /* 0x000f280000300800 */
[----:B------:R-:W4:Y:S04]  /*53150*/  LDL.LU R137, [R1+0xe44] ;  /* 0x000e440001897983 */ /* 0x000f280000300800 */
[----:B------:R-:W4:Y:S04]  /*53160*/  LDL.LU R138, [R1+0xe48] ;  /* 0x000e4800018a7983 */ /* 0x000f280000300800 */
[----:B------:R-:W4:Y:S04]  /*53170*/  LDL.LU R139, [R1+0xe4c] ;  /* 0x000e4c00018b7983 */ /* 0x000f280000300800 */
[----:B------:R-:W1:Y:S01]  /*53180*/  LDS.128 R116, [R252] ;  /* 0x00000000fc747984 */ /* 0x000e620000000c00 */
[----:B------:R-:W-:Y:S06]  /*53190*/  BAR.SYNC.DEFER_BLOCKING 0x0 ;  /* 0x0000000000007b1d */ /* 0x000fec0000010000 */
[----:B------:R0:W-:Y:S02]  /*531a0*/  STSM.16.M88.4 [R2], R140 ;  /* 0x0000008c02007844 */ /* 0x0001e40000000200 */
[----:B------:R-:W-:Y:S06]  /*531b0*/  BAR.SYNC.DEFER_BLOCKING 0x0 ;  /* 0x0000000000007b1d */ /* 0x000fec0000010000 */
        /* <DEDUP_REMOVED lines=8> */
[----:B------:R-:W0:Y:S01]  /*53240*/  LDS.128 R120, [R252] ;  /* 0x00000000fc787984 */ /* 0x000e220000000c00 */
[----:B------:R-:W-:Y:S06]  /*53250*/  BAR.SYNC.DEFER_BLOCKING 0x0 ;  /* 0x0000000000007b1d */ /* 0x000fec0000010000 */
[----:B---3--:R3:W-:Y:S02]  /*53260*/  STSM.16.M88.4 [R2], R148 ;  /* 0x0000009402007844 */ /* 0x0087e40000000200 */
[----:B------:R-:W-:Y:S06]  /*53270*/  BAR.SYNC.DEFER_BLOCKING 0x0 ;  /* 0x0000000000007b1d */ /* 0x000fec0000010000 */
[----:B---3--:R-:W3:Y:S04]  /*53280*/  LDL.LU R148, [R1+0xe70] ;  /* 0x000e700001947983 */ /* 0x008ee80000300800 */
        /* <DEDUP_REMOVED lines=20> */
[----:B------:R-:W2:Y:S04]  /*533d0*/  LDL.LU R163, [R1+0xeac] ;  /* 0x000eac0001a37983 */ /* 0x000ea80000300800 */
[----:B----4-:R-:W-:Y:S01]  /*533e0*/  STSM.16.M88.4 [R2], R132 ;  /* 0x0000008402007844 */ /* 0x010fe20000000200 */
[----:B------:R-:W-:Y:S06]  /*533f0*/  BAR.SYNC.DEFER_BLOCKING 0x0 ;  /* 0x0000000000007b1d */ /* 0x000fec0000010000 */
[----:B------:R-:W4:Y:S02]  /*53400*/  LDS.128 R132, [R252] ;  /* 0x00000000fc847984 */ /* 0x000f240000000c00 */
[----:B------:R-:W-:Y:S06]  /*53410*/  BAR.SYNC.DEFER_BLOCKING 0x0 ;  /* 0x0000000000007b1d */ /* 0x000fec0000010000 */
[----:B------:R-:W-:Y:S02]  /*53420*/  STSM.16.M88.4 [R2], R136 ;  /* 0x0000008802007844 */ /* 0x000fe40000000200 */
        /* <DEDUP_REMOVED lines=11> */
[----:B---3--:R-:W-:Y:S02]  /*534e0*/  STSM.16.M88.4 [R2], R148 ;  /* 0x0000009402007844 */ /* 0x008fe40000000200 */
[----:B------:R-:W-:Y:S06]  /*534f0*/  BAR.SYNC.DEFER_BLOCKING 0x0 ;  /* 0x0000000000007b1d */ /* 0x000fec0000010000 */
[----:B------:R-:W3:Y:S02]  /*53500*/  LDS.128 R148, [R252] ;  /* 0x00000000fc947984 */ /* 0x000ee40000000c00 */
[----:B------:R-:W-:Y:S06]  /*53510*/  BAR.SYNC.DEFER_BLOCKING 0x0 ;  /* 0x0000000000007b1d */ /* 0x000fec0000010000 */
[----:B------:R1:W-:Y:S02]  /*53520*/  STSM.16.M88.4 [R2], R56 ;  /* 0x0000003802007844 */ /* 0x0003e40000000200 */
[----:B------:R-:W-:Y:S06]  /*53530*/  BAR.SYNC.DEFER_BLOCKING 0x0 ;  /* 0x0000000000007b1d */ /* 0x000fec0000010000 */
[----:B-1----:R-:W4:Y:S04]  /*53540*/  LDL.LU R56, [R1+0xeb0] ;  /* 0x000eb00001387983 */ /* 0x002f280000300800 */
[----:B------:R-:W4:Y:S04]  /*53550*/  LDL.LU R57, [R1+0xeb4] ;  /* 0x000eb40001397983 */ /* 0x000f280000300800 */
[----:B------:R-:W4:Y:S04]  /*53560*/  LDL.LU R58, [R1+0xeb8] ;  /* 0x000eb800013a7983 */ /* 0x000f280000300800 */
[----:B------:R-:W4:Y:S04]  /*53570*/  LDL.LU R59, [R1+0xebc] ;  /* 0x000ebc00013b7983 */ /* 0x000f280000300800 */
        /* <DEDUP_REMOVED lines=12> */
[----:B------:R-:W1:Y:S01]  /*53640*/  LDS.128 R152, [R252] ;  /* 0x00000000fc987984 */ /* 0x000e620000000c00 */
[----:B------:R-:W-:Y:S06]  /*53650*/  BAR.SYNC.DEFER_BLOCKING 0x0 ;  /* 0x0000000000007b1d */ /* 0x000fec0000010000 */
[----:B------:R-:W3:Y:S04]  /*53660*/  LDL.LU R180, [R1+0xef0] ;  /* 0x000ef00001b47983 */ /* 0x000ee80000300800 */
[----:B------:R-:W3:Y:S04]  /*53670*/  LDL.LU R181, [R1+0xef4] ;  /* 0x000ef40001b57983 */ /* 0x000ee80000300800 */
[----:B------:R-:W3:Y:S04]  /*53680*/  LDL.LU R182, [R1+0xef8] ;  /* 0x000ef80001b67983 */ /* 0x000ee80000300800 */
[----:B------:R-:W3:Y:S04]  /*53690*/  LDL.LU R183, [R1+0xefc] ;  /* 0x000efc0001b77983 */ /* 0x000ee80000300800 */
[----:B--2---:R-:W-:Y:S01]  /*536a0*/  STSM.16.M88.4 [R2], R156 ;  /* 0x0000009c02007844 */ /* 0x004fe20000000200 */
[----:B------:R-:W-:Y:S06]  /*536b0*/  BAR.SYNC.DEFER_BLOCKING 0x0 ;  /* 0x0000000000007b1d */ /* 0x000fec0000010000 */
[----:B------:R-:W2:Y:S04]  /*536c0*/  LDL.LU R184, [R1+0xf00] ;  /* 0x000f000001b87983 */ /* 0x000ea80000300800 */
[----:B------:R-:W2:Y:S04]  /*536d0*/  LDL.LU R185, [R1+0xf04] ;  /* 0x000f040001b97983 */ /* 0x000ea80000300800 */
[----:B------:R-:W2:Y:S04]  /*536e0*/  LDL.LU R186, [R1+0xf08] ;  /* 0x000f080001ba7983 */ /* 0x000ea80000300800 */
[----:B------:R-:W2:Y:S04]  /*536f0*/  LDL.LU R187, [R1+0xf0c] ;  /* 0x000f0c0001bb7983 */ /* 0x000ea80000300800 */
[----:B------:R-:W1:Y:S01]  /*53700*/  LDS.128 R156, [R252] ;  /* 0x00000000fc9c7984 */ /* 0x000e620000000c00 */
[----:B------:R-:W-:Y:S06]  /*53710*/  BAR.SYNC.DEFER_BLOCKING 0x0 ;  /* 0x0000000000007b1d */ /* 0x000fec0000010000 */
[----:B------:R-:W2:Y:S04]  /*53720*/  LDL.LU R52, [R1+0xf10] ;  /* 0x000f100001347983 */ /* 0x000ea80000300800 */
[----:B------:R-:W2:Y:S04]  /*53730*/  LDL.LU R53, [R1+0xf14] ;  /* 0x000f140001357983 */ /* 0x000ea80000300800 */
[----:B------:R-:W2:Y:S04]  /*53740*/  LDL.LU R54, [R1+0xf18] ;  /* 0x000f180001367983 */ /* 0x000ea80000300800 */
[----:B------:R-:W2:Y:S04]  /*53750*/  LDL.LU R55, [R1+0xf1c] ;  /* 0x000f1c0001377983 */ /* 0x000ea80000300800 */
[----:B------:R-:W-:Y:S01]  /*53760*/  STSM.16.M88.4 [R2], R160 ;  /* 0x000000a002007844 */ /* 0x000fe20000000200 */
[----:B------:R-:W-:Y:S06]  /*53770*/  BAR.SYNC.DEFER_BLOCKING 0x0 ;  /* 0x0000000000007b1d */ /* 0x000fec0000010000 */
[----:B------:R-:W1:Y:S02]  /*53780*/  LDS.128 R160, [R252] ;  /* 0x00000000fca07984 */ /* 0x000e640000000c00 */
[----:B------:R-:W-:Y:S06]  /*53790*/  BAR.SYNC.DEFER_BLOCKING 0x0 ;  /* 0x0000000000007b1d */ /* 0x000fec0000010000 */
[----:B----4-:R4:W-:Y:S02]  /*537a0*/  STSM.16.M88.4 [R2], R56 ;  /* 0x0000003802007844 */ /* 0x0109e40000000200 */
[----:B------:R-:W-:Y:S06]  /*537b0*/  BAR.SYNC.DEFER_BLOCKING 0x0 ;  /* 0x0000000000007b1d */ /* 0x000fec0000010000 */
[----:B----4-:R-:W4:Y:S04]  /*537c0*/  LDL.LU R57, [R1+0x4c0] ;  /* 0x0004c00001397983 */ /* 0x010f280000300800 */
[----:B------:R-:W4:Y:S04]  /*537d0*/  LDL.LU R58, [R1+0x910] ;  /* 0x00091000013a7983 */ /* 0x000f280000300800 */
[----:B------:R-:W4:Y:S04]  /*537e0*/  LDL.LU R188, [R1+0x81c] ;  /* 0x00081c0001bc7983 */ /* 0x000f280000300800 */
[----:B------:R-:W1:Y:S01]  /*537f0*/  LDS.128 R164, [R252] ;  /* 0x00000000fca47984 */ /* 0x000e620000000c00 */
[----:B------:R-:W-:Y:S06]  /*53800*/  BAR.SYNC.DEFER_BLOCKING 0x0 ;  /* 0x0000000000007b1d */ /* 0x000fec0000010000 */
[----:B------:R-:W4:Y:S04]  /*53810*/  LDL.LU R59, [R1+0x4b0] ;  /* 0x0004b000013b7983 */ /* 0x000f280000300800 */
[----:B------:R-:W4:Y:S04]  /*53820*/  LDL.LU R189, [R1+0x55c] ;  /* 0x00055c0001bd7983 */ /* 0x000f280000300800 */
[----:B------:R-:W4:Y:S04]  /*53830*/  LDL.LU R191, [R1+0x4d0] ;  /* 0x0004d00001bf7983 */ /* 0x000f280000300800 */
[----:B---3--:R-:W-:Y:S01]  /*53840*/  STSM.16.M88.4 [R2], R168 ;  /* 0x000000a802007844 */ /* 0x008fe20000000200 */
[----:B------:R-:W-:Y:S06]  /*53850*/  BAR.SYNC.DEFER_BLOCKING 0x0 ;  /* 0x0000000000007b1d */ /* 0x000fec0000010000 */
[----:B------:R-:W3:Y:S02]  /*53860*/  LDS.128 R168, [R252] ;  /* 0x00000000fca87984 */ /* 0x000ee40000000c00 */
[----:B------:R-:W-:Y:S06]  /*53870*/  BAR.SYNC.DEFER_BLOCKING 0x0 ;  /* 0x0000000000007b1d */ /* 0x000fec0000010000 */
[----:B------:R-:W-:Y:S02]  /*53880*/  STSM.16.M88.4 [R2], R172 ;  /* 0x000000ac02007844 */ /* 0x000fe40000000200 */
        /* <DEDUP_REMOVED lines=11> */
[----:B--2---:R-:W-:Y:S02]  /*53940*/  STSM.16.M88.4 [R2], R184 ;  /* 0x000000b802007844 */ /* 0x004fe40000000200 */
[----:B------:R-:W-:Y:S06]  /*53950*/  BAR.SYNC.DEFER_BLOCKING 0x0 ;  /* 0x0000000000007b1d */ /* 0x000fec0000010000 */
[----:B------:R-:W2:Y:S02]  /*53960*/  LDS.128 R184, [R252] ;  /* 0x00000000fcb87984 */ /* 0x000ea40000000c00 */
[----:B------:R-:W-:Y:S06]  /*53970*/  BAR.SYNC.DEFER_BLOCKING 0x0 ;  /* 0x0000000000007b1d */ /* 0x000fec0000010000 */
[----:B------:R0:W-:Y:S02]  /*53980*/  STSM.16.M88.4 [R2], R52 ;  /* 0x0000003402007844 */ /* 0x0001e40000000200 */
[----:B------:R-:W-:Y:S06]  /*53990*/  BAR.SYNC.DEFER_BLOCKING 0x0 ;  /* 0x0000000000007b1d */ /* 0x000fec0000010000 */
[----:B----4-:R4:W-:Y:S01]  /*539a0*/  @P5 STG.E.U16 desc[UR8][R194.64], R57 ;  /* 0x00000039c2005986 */ /* 0x0109e2000c101508 */
[----:B------:R-:W-:-:S04]  /*539b0*/  ISETP.GE.AND P5, PT, R4, UR49, PT ;  /* 0x0000003104007c0c */ /* 0x000fc8000bfa6270 */
[----:B------:R-:W-:Y:S02]  /*539c0*/  ISETP.LT.AND P5, PT, R6, UR4, !P5 ;  /* 0x0000000406007c0c */ /* 0x000fe4000efa1270 */
[----:B0-----:R-:W-:Y:S01]  /*539d0*/  PRMT R2, R57, 0x7632, R2 ;  /* 0x0000763239027816 */ /* 0x001fe20000000002 */
[----:B----4-:R-:W-:Y:S01]  /*539e0*/  IMAD.WIDE R194, R58, 0x2, R64 ;  /* 0x000000023ac27825 */ /* 0x010fe200078e0240 */
[----:B------:R-:W4:Y:S04]  /*539f0*/  LDL.LU R57, [R1+0x4c8] ;  /* 0x0004c80001397983 */ /* 0x000f280000300800 */
[----:B------:R-:W3:Y:S05]  /*53a00*/  LDL.LU R58, [R1+0x4d4] ;  /* 0x0004d400013a7983 */ /* 0x000eea0000300800 */
[----:B------:R0:W-:Y:S02]  /*53a10*/  @P5 STG.E.U16 desc[UR8][R194.64], R2 ;  /* 0x00000002c2005986 */ /* 0x0001e4000c101508 */
[----:B0-----:R-:W-:-:S05]  /*53a20*/  VIADD R2, R4, 0x1 ;  /* 0x0000000104027836 */ /* 0x001fca0000000000 */
[----:B------:R-:W-:-:S04]  /*53a30*/  ISETP.GE.AND P5, PT, R2, UR47, PT ;  /* 0x0000002f02007c0c */ /* 0x000fc8000bfa6270 */
[----:B------:R-:W-:Y:S01]  /*53a40*/  ISETP.LT.AND P6, PT, R5, UR5, !P5 ;  /* 0x0000000505007c0c */ /* 0x000fe2000efc1270 */
[----:B------:R-:W-:Y:S02]  /*53a50*/  ULDC UR5, c[0x0][0x228] ;  /* 0x00008a0000057ab9 */ /* 0x000fe40000000800 */
[----:B------:R-:W-:Y:S01]  /*53a60*/  ISETP.LT.AND P5, PT, R6, UR5, !P5 ;  /* 0x0000000506007c0c */ /* 0x000fe2000efa1270 */
[----:B------:R-:W-:Y:S01]  /*53a70*/  IMAD.WIDE R194, R188, 0x2, R66 ;  /* 0x00000002bcc27825 */ /* 0x000fe200078e0242 */
[----:B------:R-:W-:Y:S01]  /*53a80*/  PRMT R2, R59, 0x7632, R2 ;  /* 0x000076323b027816 */ /* 0x000fe20000000002 */
[----:B------:R-:W-:-:S07]  /*53a90*/  ULDC UR5, c[0x0][0x228] ;  /* 0x00008a0000057ab9 */ /* 0x000fce0000000800 */
[----:B------:R0:W-:Y:S02]  /*53aa0*/  @P6 STG.E.U16 desc[UR8][R194.64], R59 ;  /* 0x0000003bc2006986 */ /* 0x0001e4000c101508 */
[----:B0-----:R-:W-:-:S05]  /*53ab0*/  IMAD.WIDE R194, R188, 0x2, R64 ;  /* 0x00000002bcc27825 */ /* 0x001fca00078e0240 */
        /* <DEDUP_REMOVED lines=10> */
[----:B0-----:R-:W-:Y:S02]  /*53b60*/  IMAD.WIDE R194, R189, 0x2, R64 ;  /* 0x00000002bdc27825 */ /* 0x001fe400078e0240 */
[----:B------:R-:W2:Y:S04]  /*53b70*/  LDL.LU R193, [R1+0x1c00] ;  /* 0x001c000001c17983 */ /* 0x000ea80000300800 */
[----:B------:R0:W-:Y:S02]  /*53b80*/  @P5 STG.E.U16 desc[UR8][R194.64], R2 ;  /* 0x00000002c2005986 */ /* 0x0001e4000c101508 */
[----:B0-----:R-:W-:-:S05]  /*53b90*/  VIADD R2, R4, 0x3 ;  /* 0x0000000304027836 */ /* 0x001fca0000000000 */
[----:B------:R-:W-:-:S04]  /*53ba0*/  ISETP.GE.AND P5, PT, R2, UR43, PT ;  /* 0x0000002b02007c0c */ /* 0x000fc8000bfa6270 */
[----:B------:R-:W-:Y:S01]  /*53bb0*/  ISETP.LT.AND P6, PT, R5, UR5, !P5 ;  /* 0x0000000505007c0c */ /* 0x000fe2000efc1270 */
[----:B------:R-:W-:Y:S01]  /*53bc0*/  IMAD.WIDE R194, R191, 0x2, R66 ;  /* 0x00000002bfc27825 */ /* 0x000fe200078e0242 */
[----:B------:R-:W-:Y:S01]  /*53bd0*/  PRMT R2, R192, 0x7632, R2 ;  /* 0x00007632c0027816 */ /* 0x000fe20000000002 */
[----:B------:R-:W-:-:S10]  /*53be0*/  ULDC UR5, c[0x0][0x228] ;  /* 0x00008a0000057ab9 */ /* 0x000fd40000000800 */
[----:B------:R0:W-:Y:S04]  /*53bf0*/  @P6 STG.E.U16 desc[UR8][R194.64], R192 ;  /* 0x000000c0c2006986 */ /* 0x0001e8000c101508 */
[----:B0-----:R-:W2:Y:S04]  /*53c00*/  LDL.LU R192, [R1+0x1bfc] ;  /* 0x001bfc0001c07983 */ /* 0x001ea80000300800 */
[----:B------:R-:W2:Y:S01]  /*53c10*/  LDL.LU R188, [R1+0x4dc] ;  /* 0x0004dc0001bc7983 */ /* 0x000ea20000300800 */
[----:B------:R-:W-:-:S03]  /*53c20*/  IMAD.WIDE R194, R191, 0x2, R64 ;  /* 0x00000002bfc27825 */ /* 0x000fc600078e0240 */
[----:B------:R-:W2:Y:S04]  /*53c30*/  LDL.LU R191, [R1+0x4b8] ;  /* 0x0004b80001bf7983 */ /* 0x000ea80000300800 */
[----:B------:R-:W2:Y:S04]  /*53c40*/  LDL.LU R54, [R1+0x4e4] ;  /* 0x0004e40001367983 */ /* 0x000ea80000300800 */
[----:B------:R-:W2:Y:S04]  /*53c50*/  LDL.LU R189, [R1+0x4cc] ;  /* 0x0004cc0001bd7983 */ /* 0x000ea80000300800 */
[----:B------:R-:W2:Y:S01]  /*53c60*/  LDL.LU R56, [R1+0x4ec] ;  /* 0x0004ec0001387983 */ /* 0x000ea20000300800 */
[----:B------:R-:W-:Y:S01]  /*53c70*/  ISETP.LT.AND P5, PT, R6, UR5, !P5 ;  /* 0x0000000506007c0c */ /* 0x000fe2000efa1270 */
[----:B------:R-:W-:-:S02]  /*53c80*/  ULDC UR5, c[0x0][0x228] ;  /* 0x00008a0000057ab9 */ /* 0x000fc40000000800 */
[----:B------:R-:W2:Y:S04]  /*53c90*/  LDL.LU R59, [R1+0x4bc] ;  /* 0x0004bc00013b7983 */ /* 0x000ea80000300800 */
[----:B------:R-:W2:Y:S04]  /*53ca0*/  LDL.LU R52, [R1+0x4f0] ;  /* 0x0004f00001347983 */ /* 0x000ea80000300800 */
[----:B------:R-:W2:Y:S04]  /*53cb0*/  LDL.LU R53, [R1+0x4a0] ;  /* 0x0004a00001357983 */ /* 0x000ea80000300800 */
[----:B------:R0:W-:Y:S04]  /*53cc0*/  @P5 STG.E.U16 desc[UR8][R194.64], R2 ;  /* 0x00000002c2005986 */ /* 0x0001e8000c101508 */
[----:B------:R-:W2:Y:S01]  /*53cd0*/  LDL.LU R55, [R1+0x4f4] ;  /* 0x0004f40001377983 */ /* 0x000ea20000300800 */
[----:B0-----:R-:W-:-:S05]  /*53ce0*/  VIADD R2, R4, 0x4 ;  /* 0x0000000404027836 */ /* 0x001fca0000000000 */
[----:B------:R-:W-:-:S04]  /*53cf0*/  ISETP.GE.AND P5, PT, R2, UR41, PT ;  /* 0x0000002902007c0c */ /* 0x000fc8000bfa6270 */
[----:B------:R-:W-:Y:S01]  /*53d00*/  ISETP.LT.AND P6, PT, R5, UR5, !P5 ;  /* 0x0000000505007c0c */ /* 0x000fe2000efc1270 */
[----:B------:R-:W-:Y:S02]  /*53d10*/  ULDC UR5, c[0x0][0x228] ;  /* 0x00008a0000057ab9 */ /* 0x000fe40000000800 */
[----:B------:R-:W-:Y:S01]  /*53d20*/  ISETP.LT.AND P5, PT, R6, UR5, !P5 ;  /* 0x0000000506007c0c */ /* 0x000fe2000efa1270 */
[----:B------:R-:W-:Y:S01]  /*53d30*/  ULDC UR5, c[0x0][0x22c] ;  /* 0x00008b0000057ab9 */ /* 0x000fe20000000800 */
[----:B---3--:R-:W-:Y:S01]  /*53d40*/  IMAD.WIDE R194, R58, 0x2, R66 ;  /* 0x000000023ac27825 */ /* 0x008fe200078e0242 */
[----:B----4-:R-:W-:-:S07]  /*53d50*/  PRMT R2, R57, 0x7632, R2 ;  /* 0x0000763239027816 */ /* 0x010fce0000000002 */
[----:B------:R0:W-:Y:S02]  /*53d60*/  @P6 STG.E.U16 desc[UR8][R194.64], R57 ;  /* 0x00000039c2006986 */ /* 0x0001e4000c101508 */
[----:B0-----:R-:W-:Y:S02]  /*53d70*/  IMAD.WIDE R194, R58, 0x2, R64 ;  /* 0x000000023ac27825 */ /* 0x001fe400078e0240 */
[----:B------:R-:W3:Y:S04]  /*53d80*/  LDL.LU R57, [R1+0x490] ;  /* 0x0004900001397983 */ /* 0x000ee80000300800 */
[----:B------:R2:W-:Y:S04]  /*53d90*/  @P5 STG.E.U16 desc[UR8][R194.64], R2 ;  /* 0x00000002c2005986 */ /* 0x0005e8000c101508 */
[----:B------:R-:W4:Y:S01]  /*53da0*/  LDL.LU R58, [R1+0x4f8] ;  /* 0x0004f800013a7983 */ /* 0x000f220000300800 */
[----:B--2---:R-:W-:-:S05]  /*53db0*/  IMAD.WIDE R194, R188, 0x2, R66 ;  /* 0x00000002bcc27825 */ /* 0x004fca00078e0242 */
[----:B------:R0:W-:Y:S02]  /*53dc0*/  @P4 STG.E.U16 desc[UR8][R194.64], R191 ;  /* 0x000000bfc2004986 */ /* 0x0001e4000c101508 */
[----:B0-----:R-:W-:Y:S02]  /*53dd0*/  IMAD.WIDE R194, R188, 0x2, R64 ;  /* 0x00000002bcc27825 */ /* 0x001fe400078e0240 */
[----:B------:R-:W2:Y:S01]  /*53de0*/  LDL.LU R188, [R1+0x4a4] ;  /* 0x0004a40001bc7983 */ /* 0x000ea20000300800 */
[----:B------:R-:W-:Y:S02]  /*53df0*/  LOP3.LUT P6, RZ, R192, 0x20, RZ, 0xc0, !PT ;  /* 0x00000020c0ff7812 */ /* 0x000fe400078cc0ff */
[----:B------:R-:W-:Y:S02]  /*53e00*/  LOP3.LUT R193, R193, 0xffdfffff, RZ, 0xc0, !PT ;  /* 0xffdfffffc1c17812 */ /* 0x000fe400078ec0ff */
[----:B------:R-:W-:Y:S02]  /*53e10*/  PRMT R2, R191, 0x7632, R2 ;  /* 0x00007632bf027816 */ /* 0x000fe40000000002 */
[----:B------:R-:W2:Y:S07]  /*53e20*/  LDL.LU R191, [R1+0x1bf8] ;  /* 0x001bf80001bf7983 */ /* 0x000eae0000300800 */
[----:B------:R-:W-:-:S02]  /*53e30*/  @P6 LOP3.LUT R193, R193, 0x200000, RZ, 0xfc, !PT ;  /* 0x00200000c1c16812 */ /* 0x000fc400078efcff */
[----:B------:R-:W-:Y:S01]  /*53e40*/  LOP3.LUT P6, RZ, R192, 0x4, RZ, 0xc0, !PT ;  /* 0x00000004c0ff7812 */ /* 0x000fe200078cc0ff */
[----:B------:R0:W-:Y:S01]  /*53e50*/  @P3 STG.E.U16 desc[UR8][R194.64], R2 ;  /* 0x00000002c2003986 */ /* 0x0001e2000c101508 */
[----:B------:R-:W-:Y:S01]  /*53e60*/  LOP3.LUT R193, R193, 0xffbfffff, RZ, 0xc0, !PT ;  /* 0xffbfffffc1c17812 */ /* 0x000fe200078ec0ff */
[----:B0-----:R-:W-:Y:S01]  /*53e70*/  IMAD.WIDE R194, R54, 0x2, R66 ;  /* 0x0000000236c27825 */ /* 0x001fe200078e0242 */
[----:B------:R-:W-:-:S09]  /*53e80*/  PRMT R2, R189, 0x7632, R2 ;  /* 0x00007632bd027816 */ /* 0x000fd20000000002 */
[----:B------:R-:W-:Y:S01]  /*53e90*/  @P6 LOP3.LUT R193, R193, 0x400000, RZ, 0xfc, !PT ;  /* 0x00400000c1c16812 */ /* 0x000fe200078efcff */
[----:B------:R0:W-:Y:S01]  /*53ea0*/  @P2 STG.E.U16 desc[UR8][R194.64], R189 ;  /* 0x000000bdc2002986 */ /* 0x0001e2000c101508 */
[----:B------:R-:W-:-:S03]  /*53eb0*/  LOP3.LUT P6, RZ, R192, 0x2, RZ, 0xc0, !PT ;  /* 0x00000002c0ff7812 */ /* 0x000fc600078cc0ff */
[----:B0-----:R-:W2:Y:S01]  /*53ec0*/  LDL.LU R189, [R1+0x4fc] ;  /* 0x0004fc0001bd7983 */ /* 0x001ea20000300800 */
[----:B------:R-:W-:-:S03]  /*53ed0*/  IMAD.WIDE R194, R54, 0x2, R64 ;  /* 0x0000000236c27825 */ /* 0x000fc600078e0240 */
[----:B------:R-:W2:Y:S01]  /*53ee0*/  LDL.LU R54, [R1+0x494] ;  /* 0x0004940001367983 */ /* 0x000ea20000300800 */
[----:B------:R-:W-:-:S05]  /*53ef0*/  LOP3.LUT R193, R193, 0xff7fffff, RZ, 0xc0, !PT ;  /* 0xff7fffffc1c17812 */ /* 0x000fca00078ec0ff */
[----:B------:R-:W-:Y:S01]  /*53f00*/  @P6 LOP3.LUT R193, R193, 0x800000, RZ, 0xfc, !PT ;  /* 0x00800000c1c16812 */ /* 0x000fe200078efcff */
[----:B------:R0:W-:Y:S01]  /*53f10*/  @P1 STG.E.U16 desc[UR8][R194.64], R2 ;  /* 0x00000002c2001986 */ /* 0x0001e2000c101508 */
[----:B------:R-:W-:Y:S01]  /*53f20*/  LOP3.LUT P6, RZ, R192, 0x1, RZ, 0xc0, !PT ;  /* 0x00000001c0ff7812 */ /* 0x000fe200078cc0ff */
[----:B0-----:R-:W-:Y:S01]  /*53f30*/  IMAD.WIDE R194, R56, 0x2, R66 ;  /* 0x0000000238c27825 */ /* 0x001fe200078e0242 */
[----:B------:R-:W-:-:S04]  /*53f40*/  PRMT R2, R59, 0x7632, R2 ;  /* 0x000076323b027816 */ /* 0x000fc80000000002 */
[----:B------:R0:W-:Y:S02]  /*53f50*/  @P0 STG.E.U16 desc[UR8][R194.64], R59 ;  /* 0x0000003bc2000986 */ /* 0x0001e4000c101508 */
[----:B0-----:R-:W-:Y:S01]  /*53f60*/  IMAD.WIDE R194, R56, 0x2, R64 ;  /* 0x0000000238c27825 */ /* 0x001fe200078e0240 */
[C---:B------:R-:W-:Y:S01]  /*53f70*/  LOP3.LUT P0, RZ, R192.reuse, 0x8, RZ, 0xc0, !PT ;  /* 0x00000008c0ff7812 */ /* 0x040fe2000780c0ff */
[----:B------:R-:W2:Y:S04]  /*53f80*/  LDL.LU R56, [R1+0x4d8] ;  /* 0x0004d80001387983 */ /* 0x000ea80000300800 */
[----:B------:R0:W-:Y:S01]  /*53f90*/  @P6 STG.E.U16 desc[UR8][R194.64], R2 ;  /* 0x00000002c2006986 */ /* 0x0001e2000c101508 */
[----:B------:R-:W-:Y:S02]  /*53fa0*/  LOP3.LUT P6, RZ, R193, 0x800000, RZ, 0xc0, !PT ;  /* 0x00800000c1ff7812 */ /* 0x000fe400078cc0ff */
[----:B------:R-:W-:Y:S01]  /*53fb0*/  LOP3.LUT P3, RZ, R192, 0x10, RZ, 0xc0, !PT ;  /* 0x00000010c0ff7812 */ /* 0x000fe2000786c0ff */
[----:B------:R-:W2:Y:S01]  /*53fc0*/  LDL.LU R59, [R1+0x4a8] ;  /* 0x0004a800013b7983 */ /* 0x000ea20000300800 */
[----:B0-----:R-:W-:-:S09]  /*53fd0*/  IMAD.WIDE R194, R52, 0x2, R66 ;  /* 0x0000000234c27825 */ /* 0x001fd200078e0242 */
[----:B------:R0:W-:Y:S01]  /*53fe0*/  @P6 STG.E.U16 desc[UR8][R194.64], R53 ;  /* 0x00000035c2006986 */ /* 0x0001e2000c101508 */
[----:B------:R-:W-:Y:S02]  /*53ff0*/  LOP3.LUT P6, RZ, R193, 0x400000, RZ, 0xc0, !PT ;  /* 0x00400000c1ff7812 */ /* 0x000fe400078cc0ff */
[----:B------:R-:W-:Y:S01]  /*54000*/  PRMT R2, R53, 0x7632, R2 ;  /* 0x0000763235027816 */ /* 0x000fe20000000002 */
[----:B0-----:R-:W-:-:S10]  /*54010*/  IMAD.WIDE R194, R52, 0x2, R64 ;  /* 0x0000000234c27825 */ /* 0x001fd400078e0240 */
[----:B------:R0:W-:Y:S01]  /*54020*/  @P6 STG.E.U16 desc[UR8][R194.64], R2 ;  /* 0x00000002c2006986 */ /* 0x0001e2000c101508 */
[----:B------:R-:W-:Y:S01]  /*54030*/  LOP3.LUT P6, RZ, R193, 0x200000, RZ, 0xc0, !PT ;  /* 0x00200000c1ff7812 */ /* 0x000fe200078cc0ff */
[----:B0-----:R-:W-:-:S05]  /*54040*/  IMAD.WIDE R194, R55, 0x2, R66 ;  /* 0x0000000237c27825 */ /* 0x001fca00078e0242 */
[----:B---3--:R0:W-:Y:S01]  /*54050*/  @P0 STG.E.U16 desc[UR8][R194.64], R57 ;  /* 0x00000039c2000986 */ /* 0x0081e2000c101508 */
[----:B------:R-:W-:Y:S01]  /*54060*/  PRMT R2, R57, 0x7632, R2 ;  /* 0x0000763239027816 */ /* 0x000fe20000000002 */
[----:B0-----:R-:W-:-:S05]  /*54070*/  IMAD.WIDE R194, R55, 0x2, R64 ;  /* 0x0000000237c27825 */ /* 0x001fca00078e0240 */
[----:B------:R4:W-:Y:S02]  /*54080*/  @P3 STG.E.U16 desc[UR8][R194.64], R2 ;  /* 0x00000002c2003986 */ /* 0x0009e4000c101508 */
[----:B----4-:R-:W-:-:S05]  /*54090*/  IMAD.WIDE R194, R58, 0x2, R66 ;  /* 0x000000023ac27825 */ /* 0x010fca00078e0242 */
[----:B--2---:R0:W-:Y:S01]  /*540a0*/  @P6 STG.E.U16 desc[UR8][R194.64], R188 ;  /* 0x000000bcc2006986 */ /* 0x0041e2000c101508 */
[----:B------:R-:W-:-:S03]  /*540b0*/  PRMT R2, R188, 0x7632, R2 ;  /* 0x00007632bc027816 */ /* 0x000fc60000000002 */
[----:B0-----:R-:W2:Y:S04]  /*540c0*/  LDL.LU R188, [R1+0x4e0] ;  /* 0x0004e00001bc7983 */ /* 0x001ea80000300800 */
[----:B------:R-:W3:Y:S01]  /*540d0*/  LDL.LU R52, [R1+0x498] ;  /* 0x0004980001347983 */ /* 0x000ee20000300800 */
[C---:B------:R-:W-:Y:S02]  /*540e0*/  LOP3.LUT P1, RZ, R192.reuse, 0x40, RZ, 0xc0, !PT ;  /* 0x00000040c0ff7812 */ /* 0x040fe4000782c0ff */
[----:B------:R-:W-:Y:S01]  /*540f0*/  LOP3.LUT P4, RZ, R192, 0x80, RZ, 0xc0, !PT ;  /* 0x00000080c0ff7812 */ /* 0x000fe2000788c0ff */
[----:B------:R-:W-:Y:S01]  /*54100*/  IMAD.WIDE R194, R58, 0x2, R64 ;  /* 0x000000023ac27825 */ /* 0x000fe200078e0240 */
[----:B------:R-:W4:Y:S09]  /*54110*/  LDL.LU R55, [R1+0x4e8] ;  /* 0x0004e80001377983 */ /* 0x000f320000300800 */
[----:B------:R0:W-:Y:S02]  /*54120*/  @P1 STG.E.U16 desc[UR8][R194.64], R2 ;  /* 0x00000002c2001986 */ /* 0x0001e4000c101508 */
[----:B0-----:R-:W-:-:S05]  /*54130*/  IMAD.WIDE R194, R189, 0x2, R66 ;  /* 0x00000002bdc27825 */ /* 0x001fca00078e0242 */
[----:B------:R0:W-:Y:S02]  /*54140*/  @P4 STG.E.U16 desc[UR8][R194.64], R54 ;  /* 0x00000036c2004986 */ /* 0x0001e4000c101508 */
[----:B0-----:R-:W-:Y:S02]  /*54150*/  IMAD.WIDE R194, R189, 0x2, R64 ;  /* 0x00000002bdc27825 */ /* 0x001fe400078e0240 */
[----:B------:R-:W4:Y:S04]  /*54160*/  LDL.LU R189, [R1+0x4ac] ;  /* 0x0004ac0001bd7983 */ /* 0x000f280000300800 */
[----:B------:R-:W4:Y:S04]  /*54170*/  LDL.LU R57, [R1+0x500] ;  /* 0x0005000001397983 */ /* 0x000f280000300800 */
[----:B------:R-:W4:Y:S04]  /*54180*/  LDL.LU R58, [R1+0x49c] ;  /* 0x00049c00013a7983 */ /* 0x000f280000300800 */
[----:B------:R-:W4:Y:S01]  /*54190*/  LDL.LU R53, [R1+0x504] ;  /* 0x0005040001357983 */ /* 0x000f220000300800 */
[----:B------:R-:W-:-:S03]  /*541a0*/  PRMT R2, R54, 0x7632, R2 ;  /* 0x0000763236027816 */ /* 0x000fc60000000002 */
[----:B------:R-:W4:Y:S01]  /*541b0*/  LDL.LU R54, [R1+0x480] ;  /* 0x0004800001367983 */ /* 0x000f220000300800 */
[C---:B------:R-:W-:Y:S02]  /*541c0*/  LOP3.LUT P2, RZ, R192.reuse, 0x100, RZ, 0xc0, !PT ;  /* 0x00000100c0ff7812 */ /* 0x040fe4000784c0ff */
[C---:B------:R-:W-:Y:S02]  /*541d0*/  LOP3.LUT P5, RZ, R192.reuse, 0x200, RZ, 0xc0, !PT ;  /* 0x00000200c0ff7812 */ /* 0x040fe400078ac0ff */
[C---:B------:R-:W-:Y:S02]  /*541e0*/  LOP3.LUT P6, RZ, R192.reuse, 0x400, RZ, 0xc0, !PT ;  /* 0x00000400c0ff7812 */ /* 0x040fe400078cc0ff */
[----:B------:R-:W-:-:S07]  /*541f0*/  LOP3.LUT P3, RZ, R192, 0x800, RZ, 0xc0, !PT ;  /* 0x00000800c0ff7812 */ /* 0x000fce000786c0ff */
[----:B------:R0:W-:Y:S02]  /*54200*/  @P2 STG.E.U16 desc[UR8][R194.64], R2 ;  /* 0x00000002c2002986 */ /* 0x0001e4000c101508 */
[----:B0-----:R-:W-:Y:S01]  /*54210*/  IMAD.WIDE R194, R56, 0x2, R66 ;  /* 0x0000000238c27825 */ /* 0x001fe200078e0242 */
[----:B------:R-:W-:-:S04]  /*54220*/  PRMT R2, R59, 0x7632, R2 ;  /* 0x000076323b027816 */ /* 0x000fc80000000002 */
[----:B------:R0:W-:Y:S02]  /*54230*/  @P5 STG.E.U16 desc[UR8][R194.64], R59 ;  /* 0x0000003bc2005986 */ /* 0x0001e4000c101508 */
[----:B0-----:R-:W-:Y:S02]  /*54240*/  IMAD.WIDE R194, R56, 0x2, R64 ;  /* 0x0000000238c27825 */ /* 0x001fe400078e0240 */
[----:B------:R-:W4:Y:S04]  /*54250*/  LDL.LU R56, [R1+0x508] ;  /* 0x0005080001387983 */ /* 0x000f280000300800 */
[----:B------:R2:W-:Y:S04]  /*54260*/  @P6 STG.E.U16 desc[UR8][R194.64], R2 ;  /* 0x00000002c2006986 */ /* 0x0005e8000c101508 */
[----:B------:R-:W4:Y:S01]  /*54270*/  LDL.LU R59, [R1+0x470] ;  /* 0x00047000013b7983 */ /* 0x000f220000300800 */
[----:B------:R-:W-:Y:S01]  /*54280*/  LOP3.LUT P0, RZ, R192, 0x80000, RZ, 0xc0, !PT ;  /* 0x00080000c0ff7812 */ /* 0x000fe2000780c0ff */
[----:B--2---:R-:W-:-:S05]  /*54290*/  IMAD.WIDE R194, R188, 0x2, R66 ;  /* 0x00000002bcc27825 */ /* 0x004fca00078e0242 */
[----:B---3--:R0:W-:Y:S02]  /*542a0*/  @P3 STG.E.U16 desc[UR8][R194.64], R52 ;  /* 0x00000034c2003986 */ /* 0x0081e4000c101508 */
[----:B0-----:R-:W-:Y:S02]  /*542b0*/  IMAD.WIDE R194, R188, 0x2, R64 ;  /* 0x00000002bcc27825 */ /* 0x001fe400078e0240 */
[----:B------:R-:W2:Y:S01]  /*542c0*/  LDL.LU R188, [R1+0x50c] ;  /* 0x00050c0001bc7983 */ /* 0x000ea20000300800 */
[----:B------:R-:W-:-:S04]  /*542d0*/  LOP3.LUT R193, R193, 0xfffdffff, RZ, 0xc0, !PT ;  /* 0xfffdffffc1c17812 */ /* 0x000fc800078ec0ff */
[----:B------:R-:W-:Y:S02]  /*542e0*/  @P0 LOP3.LUT R193, R193, 0x20000, RZ, 0xfc, !PT ;  /* 0x00020000c1c10812 */ /* 0x000fe400078efcff */
[----:B------:R-:W-:Y:S02]  /*542f0*/  LOP3.LUT P0, RZ, R192, 0x40000, RZ, 0xc0, !PT ;  /* 0x00040000c0ff7812 */ /* 0x000fe4000780c0ff */
[----:B------:R-:W-:-:S11]  /*54300*/  LOP3.LUT R193, R193, 0xfffbffff, RZ, 0xc0, !PT ;  /* 0xfffbffffc1c17812 */ /* 0x000fd600078ec0ff */
[----:B------:R-:W-:Y:S02]  /*54310*/  @P0 LOP3.LUT R193, R193, 0x40000, RZ, 0xfc, !PT ;  /* 0x00040000c1c10812 */ /* 0x000fe400078efcff */
[C---:B------:R-:W-:Y:S02]  /*54320*/  LOP3.LUT P0, RZ, R192.reuse, 0x20000, RZ, 0xc0, !PT ;  /* 0x00020000c0ff7812 */ /* 0x040fe4000780c0ff */
[----:B------:R-:W-:Y:S02]  /*54330*/  LOP3.LUT R193, R193, 0xfff7ffff, RZ, 0xc0, !PT ;  /* 0xfff7ffffc1c17812 */ /* 0x000fe400078ec0ff */
[C---:B------:R-:W-:Y:S02]  /*54340*/  LOP3.LUT P4, RZ, R192.reuse, 0x1000, RZ, 0xc0, !PT ;  /* 0x00001000c0ff7812 */ /* 0x040fe4000788c0ff */
[----:B------:R-:W-:Y:S02]  /*54350*/  LOP3.LUT P1, RZ, R192, 0x2000, RZ, 0xc0, !PT ;  /* 0x00002000c0ff7812 */ /* 0x000fe4000782c0ff */
[----:B------:R-:W-:-:S05]  /*54360*/  PRMT R2, R52, 0x7632, R2 ;  /* 0x0000763234027816 */ /* 0x000fca0000000002 */
[----:B------:R-:W-:Y:S02]  /*54370*/  @P0 LOP3.LUT R193, R193, 0x80000, RZ, 0xfc, !PT ;  /* 0x00080000c1c10812 */ /* 0x000fe400078efcff */
[C---:B------:R-:W-:Y:S02]  /*54380*/  LOP3.LUT P0, RZ, R192.reuse, 0x10000, RZ, 0xc0, !PT ;  /* 0x00010000c0ff7812 */ /* 0x040fe4000780c0ff */
[----:B------:R-:W-:Y:S01]  /*54390*/  LOP3.LUT P5, RZ, R192, 0x4000, RZ, 0xc0, !PT ;  /* 0x00004000c0ff7812 */ /* 0x000fe200078ac0ff */
[----:B------:R4:W-:Y:S01]  /*543a0*/  @P4 STG.E.U16 desc[UR8][R194.64], R2 ;  /* 0x00000002c2004986 */ /* 0x0009e2000c101508 */
[----:B------:R-:W-:Y:S01]  /*543b0*/  LOP3.LUT R193, R193, 0xffefffff, RZ, 0xc0, !PT ;  /* 0xffefffffc1c17812 */ /* 0x000fe200078ec0ff */
[----:B----4-:R-:W-:-:S08]  /*543c0*/  IMAD.WIDE R194, R55, 0x2, R66 ;  /* 0x0000000237c27825 */ /* 0x010fd000078e0242 */
[----:B------:R-:W-:Y:S02]  /*543d0*/  @P0 LOP3.LUT R193, R193, 0x100000, RZ, 0xfc, !PT ;  /* 0x00100000c1c10812 */ /* 0x000fe400078efcff */
[C---:B------:R-:W-:Y:S01]  /*543e0*/  LOP3.LUT P0, RZ, R192.reuse, 0x8000, RZ, 0xc0, !PT ;  /* 0x00008000c0ff7812 */ /* 0x040fe2000780c0ff */
[----:B------:R0:W-:Y:S01]  /*543f0*/  @P1 STG.E.U16 desc[UR8][R194.64], R189 ;  /* 0x000000bdc2001986 */ /* 0x0001e2000c101508 */
[----:B------:R-:W-:Y:S01]  /*54400*/  PRMT R2, R189, 0x7632, R2 ;  /* 0x00007632bd027816 */ /* 0x000fe20000000002 */
[----:B0-----:R-:W-:Y:S01]  /*54410*/  IMAD.WIDE R194, R55, 0x2, R64 ;  /* 0x0000000237c27825 */ /* 0x001fe200078e0240 */
[C---:B------:R-:W-:Y:S01]  /*54420*/  LOP3.LUT P2, RZ, R192.reuse, 0x100000, RZ, 0xc0, !PT ;  /* 0x00100000c0ff7812 */ /* 0x040fe2000784c0ff */
[----:B------:R-:W3:Y:S04]  /*54430*/  LDL.LU R189, [R1+0x510] ;  /* 0x0005100001bd7983 */ /* 0x000ee80000300800 */
[----:B------:R0:W-:Y:S01]  /*54440*/  @P5 STG.E.U16 desc[UR8][R194.64], R2 ;  /* 0x00000002c2005986 */ /* 0x0001e2000c101508 */
[----:B------:R-:W-:-:S03]  /*54450*/  LOP3.LUT P6, RZ, R192, 0x200000, RZ, 0xc0, !PT ;  /* 0x00200000c0ff7812 */ /* 0x000fc600078cc0ff */
[----:B------:R-:W4:Y:S01]  /*54460*/  LDL.LU R55, [R1+0x474] ;  /* 0x0004740001377983 */ /* 0x000f220000300800 */
[----:B0-----:R-:W-:-:S05]  /*54470*/  IMAD.WIDE R194, R57, 0x2, R66 ;  /* 0x0000000239c27825 */ /* 0x001fca00078e0242 */
[----:B------:R0:W-:Y:S01]  /*54480*/  @P0 STG.E.U16 desc[UR8][R194.64], R58 ;  /* 0x0000003ac2000986 */ /* 0x0001e2000c101508 */
[----:B------:R-:W-:Y:S02]  /*54490*/  LOP3.LUT P0, RZ, R193, 0x100000, RZ, 0xc0, !PT ;  /* 0x00100000c1ff7812 */ /* 0x000fe4000780c0ff */
[----:B------:R-:W-:Y:S01]  /*544a0*/  PRMT R2, R58, 0x7632, R2 ;  /* 0x000076323a027816 */ /* 0x000fe20000000002 */
[----:B0-----:R-:W-:Y:S02]  /*544b0*/  IMAD.WIDE R194, R57, 0x2, R64 ;  /* 0x0000000239c27825 */ /* 0x001fe400078e0240 */
[----:B------:R-:W4:Y:S08]  /*544c0*/  LDL.LU R57, [R1+0x514] ;  /* 0x0005140001397983 */ /* 0x000f300000300800 */
[----:B------:R0:W-:Y:S01]  /*544d0*/  @P0 STG.E.U16 desc[UR8][R194.64], R2 ;  /* 0x00000002c2000986 */ /* 0x0001e2000c101508 */
[----:B------:R-:W-:-:S03]  /*544e0*/  LOP3.LUT P0, RZ, R193, 0x80000, RZ, 0xc0, !PT ;  /* 0x00080000c1ff7812 */ /* 0x000fc6000780c0ff */
[----:B------:R-:W4:Y:S01]  /*544f0*/  LDL.LU R58, [R1+0x488] ;  /* 0x00048800013a7983 */ /* 0x000f220000300800 */
[----:B0-----:R-:W-:-:S09]  /*54500*/  IMAD.WIDE R194, R53, 0x2, R66 ;  /* 0x0000000235c27825 */ /* 0x001fd200078e0242 */
[----:B------:R0:W-:Y:S01]  /*54510*/  @P0 STG.E.U16 desc[UR8][R194.64], R54 ;  /* 0x00000036c2000986 */ /* 0x0001e2000c101508 */
[----:B------:R-:W-:Y:S02]  /*54520*/  LOP3.LUT P0, RZ, R193, 0x40000, RZ, 0xc0, !PT ;  /* 0x00040000c1ff7812 */ /* 0x000fe4000780c0ff */
[----:B------:R-:W-:Y:S01]  /*54530*/  PRMT R2, R54, 0x7632, R2 ;  /* 0x0000763236027816 */ /* 0x000fe20000000002 */
[----:B0-----:R-:W-:-:S10]  /*54540*/  IMAD.WIDE R194, R53, 0x2, R64 ;  /* 0x0000000235c27825 */ /* 0x001fd400078e0240 */
[----:B------:R0:W-:Y:S01]  /*54550*/  @P0 STG.E.U16 desc[UR8][R194.64], R2 ;  /* 0x00000002c2000986 */ /* 0x0001e2000c101508 */
[----:B------:R-:W-:Y:S01]  /*54560*/  LOP3.LUT P0, RZ, R193, 0x20000, RZ, 0xc0, !PT ;  /* 0x00020000c1ff7812 */ /* 0x000fe2000780c0ff */
[----:B0-----:R-:W-:Y:S01]  /*54570*/  IMAD.WIDE R194, R56, 0x2, R66 ;  /* 0x0000000238c27825 */ /* 0x001fe200078e0242 */
[----:B------:R-:W-:-:S11]  /*54580*/  PRMT R2, R59, 0x7632, R2 ;  /* 0x000076323b027816 */ /* 0x000fd60000000002 */
[----:B------:R0:W-:Y:S02]  /*54590*/  @P0 STG.E.U16 desc[UR8][R194.64], R59 ;  /* 0x0000003bc2000986 */ /* 0x0001e4000c101508 */
[----:B0-----:R-:W-:-:S05]  /*545a0*/  IMAD.WIDE R194, R56, 0x2, R64 ;  /* 0x0000000238c27825 */ /* 0x001fca00078e0240 */
[----:B------:R0:W-:Y:S02]  /*545b0*/  @P2 STG.E.U16 desc[UR8][R194.64], R2 ;  /* 0x00000002c2002986 */ /* 0x0001e4000c101508 */
[----:B0-----:R-:W-:Y:S01]  /*545c0*/  PRMT R2, R191, 0x7632, R2 ;  /* 0x00007632bf027816 */ /* 0x001fe20000000002 */
[----:B--2---:R-:W-:-:S05]  /*545d0*/  IMAD.WIDE R194, R188, 0x2, R66 ;  /* 0x00000002bcc27825 */ /* 0x004fca00078e0242 */
[----:B------:R0:W-:Y:S04]  /*545e0*/  @P6 STG.E.U16 desc[UR8][R194.64], R191 ;  /* 0x000000bfc2006986 */ /* 0x0001e8000c101508 */
[----:B0-----:R-:W2:Y:S01]  /*545f0*/  LDL.LU R191, [R1+0x1bf4] ;  /* 0x001bf40001bf7983 */ /* 0x001ea20000300800 */
[----:B------:R-:W-:Y:S02]  /*54600*/  LOP3.LUT R193, R193, 0xffffdfff, RZ, 0xc0, !PT ;  /* 0xffffdfffc1c17812 */ /* 0x000fe400078ec0ff */
[C---:B------:R-:W-:Y:S02]  /*54610*/  LOP3.LUT P3, RZ, R192.reuse, 0x400000, RZ, 0xc0, !PT ;  /* 0x00400000c0ff7812 */ /* 0x040fe4000786c0ff */
[----:B------:R-:W-:Y:S01]  /*54620*/  LOP3.LUT P4, RZ, R192, 0x800000, RZ, 0xc0, !PT ;  /* 0x00800000c0ff7812 */ /* 0x000fe2000788c0ff */
[----:B------:R-:W-:Y:S01]  /*54630*/  IMAD.WIDE R194, R188, 0x2, R64 ;  /* 0x00000002bcc27825 */ /* 0x000fe200078e0240 */
[C---:B------:R-:W-:Y:S01]  /*54640*/  LOP3.LUT P1, RZ, R192.reuse, 0x1000000, RZ, 0xc0, !PT ;  /* 0x01000000c0ff7812 */ /* 0x040fe2000782c0ff */
[----:B------:R-:W2:Y:S01]  /*54650*/  LDL.LU R188, [R1+0x518] ;  /* 0x0005180001bc7983 */ /* 0x000ea20000300800 */
[----:B------:R-:W-:-:S03]  /*54660*/  LOP3.LUT P5, RZ, R192, 0x2000000, RZ, 0xc0, !PT ;  /* 0x02000000c0ff7812 */ /* 0x000fc600078ac0ff */
[----:B------:R-:W2:Y:S04]  /*54670*/  LDL.LU R54, [R1+0x51c] ;  /* 0x00051c0001367983 */ /* 0x000ea80000300800 */
[----:B------:R3:W-:Y:S01]  /*54680*/  @P3 STG.E.U16 desc[UR8][R194.64], R2 ;  /* 0x00000002c2003986 */ /* 0x0007e2000c101508 */
[C---:B------:R-:W-:Y:S02]  /*54690*/  LOP3.LUT P6, RZ, R192.reuse, 0x4000000, RZ, 0xc0, !PT ;  /* 0x04000000c0ff7812 */ /* 0x040fe400078cc0ff */
[C---:B------:R-:W-:Y:S02]  /*546a0*/  LOP3.LUT P2, RZ, R192.reuse, 0x8000000, RZ, 0xc0, !PT ;  /* 0x08000000c0ff7812 */ /* 0x040fe4000784c0ff */
[----:B------:R-:W-:Y:S01]  /*546b0*/  LOP3.LUT P3, RZ, R192, 0x20000000, RZ, 0xc0, !PT ;  /* 0x20000000c0ff7812 */ /* 0x000fe2000786c0ff */
[----:B---3--:R-:W-:-:S05]  /*546c0*/  IMAD.WIDE R194, R189, 0x2, R66 ;  /* 0x00000002bdc27825 */ /* 0x008fca00078e0242 */
[----:B----4-:R0:W-:Y:S01]  /*546d0*/  @P4 STG.E.U16 desc[UR8][R194.64], R55 ;  /* 0x00000037c2004986 */ /* 0x0101e2000c101508 */
[----:B------:R-:W-:Y:S01]  /*546e0*/  PRMT R2, R55, 0x7632, R2 ;  /* 0x0000763237027816 */ /* 0x000fe20000000002 */
[----:B0-----:R-:W-:Y:S02]  /*546f0*/  IMAD.WIDE R194, R189, 0x2, R64 ;  /* 0x00000002bdc27825 */ /* 0x001fe400078e0240 */
[----:B------:R-:W3:Y:S04]  /*54700*/  LDL.LU R189, [R1+0x48c] ;  /* 0x00048c0001bd7983 */ /* 0x000ee80000300800 */
[----:B------:R0:W-:Y:S01]  /*54710*/  @P1 STG.E.U16 desc[UR8][R194.64], R2 ;  /* 0x00000002c2001986 */ /* 0x0001e2000c101508 */
[----:B------:R-:W-:-:S03]  /*54720*/  LOP3.LUT P4, RZ, R192, 0x10000000, RZ, 0xc0, !PT ;  /* 0x10000000c0ff7812 */ /* 0x000fc6000788c0ff */
[----:B------:R-:W4:Y:S04]  /*54730*/  LDL.LU R56, [R1+0x520] ;  /* 0x0005200001387983 */ /* 0x000f280000300800 */
[----:B------:R-:W4:Y:S01]  /*54740*/  LDL.LU R59, [R1+0x47c] ;  /* 0x00047c00013b7983 */ /* 0x000f220000300800 */
[----:B0-----:R-:W-:-:S05]  /*54750*/  IMAD.WIDE R194, R57, 0x2, R66 ;  /* 0x0000000239c27825 */ /* 0x001fca00078e0242 */
[----:B------:R0:W-:Y:S01]  /*54760*/  @P5 STG.E.U16 desc[UR8][R194.64], R58 ;  /* 0x0000003ac2005986 */ /* 0x0001e2000c101508 */
[----:B------:R-:W-:Y:S02]  /*54770*/  LOP3.LUT P5, RZ, R192, 0x40000000, RZ, 0xc0, !PT ;  /* 0x40000000c0ff7812 */ /* 0x000fe400078ac0ff */
[----:B--2---:R-:W-:-:S13]  /*54780*/  LOP3.LUT P0, RZ, R191, 0x8, RZ, 0xc0, !PT ;  /* 0x00000008bfff7812 */ /* 0x004fda000780c0ff */
[----:B------:R-:W-:Y:S02]  /*54790*/  @P0 LOP3.LUT R193, R193, 0x2000, RZ, 0xfc, !PT ;  /* 0x00002000c1c10812 */ /* 0x000fe400078efcff */
[----:B------:R-:W-:Y:S02]  /*547a0*/  LOP3.LUT P0, RZ, R191, 0x4, RZ, 0xc0, !PT ;  /* 0x00000004bfff7812 */ /* 0x000fe4000780c0ff */
[----:B------:R-:W-:-:S11]  /*547b0*/  LOP3.LUT R193, R193, 0xffffbfff, RZ, 0xc0, !PT ;  /* 0xffffbfffc1c17812 */ /* 0x000fd600078ec0ff */
        /* <DEDUP_REMOVED lines=8> */
[----:B------:R-:W2:Y:S04]  /*54840*/  LDL.LU R192, [R1+0x478] ;  /* 0x0004780001c07983 */ /* 0x000ea80000300800 */
[----:B------:R-:W4:Y:S04]  /*54850*/  LDL.LU R52, [R1+0x524] ;  /* 0x0005240001347983 */ /* 0x000f280000300800 */
[----:B------:R-:W4:Y:S04]  /*54860*/  LDL.LU R53, [R1+0x460] ;  /* 0x0004600001357983 */ /* 0x000f280000300800 */
[----:B------:R-:W4:Y:S01]  /*54870*/  LDL.LU R55, [R1+0x528] ;  /* 0x0005280001377983 */ /* 0x000f220000300800 */
[----:B0-----:R-:W-:Y:S01]  /*54880*/  IMAD.WIDE R194, R57, 0x2, R64 ;  /* 0x0000000239c27825 */ /* 0x001fe200078e0240 */
[----:B------:R-:W-:-:S02]  /*54890*/  PRMT R2, R58, 0x7632, R2 ;  /* 0x000076323a027816 */ /* 0x000fc40000000002 */
[----:B------:R-:W4:Y:S04]  /*548a0*/  LDL.LU R57, [R1+0x450] ;  /* 0x0004500001397983 */ /* 0x000f280000300800 */
[----:B------:R0:W-:Y:S04]  /*548b0*/  @P6 STG.E.U16 desc[UR8][R194.64], R2 ;  /* 0x00000002c2006986 */ /* 0x0001e8000c101508 */
[----:B------:R-:W4:Y:S01]  /*548c0*/  LDL.LU R58, [R1+0x52c] ;  /* 0x00052c00013a7983 */ /* 0x000f220000300800 */
[----:B0-----:R-:W-:-:S05]  /*548d0*/  IMAD.WIDE R194, R188, 0x2, R66 ;  /* 0x00000002bcc27825 */ /* 0x001fca00078e0242 */
[----:B--2---:R0:W-:Y:S02]  /*548e0*/  @P2 STG.E.U16 desc[UR8][R194.64], R192 ;  /* 0x000000c0c2002986 */ /* 0x0041e4000c101508 */
[----:B0-----:R-:W-:Y:S02]  /*548f0*/  IMAD.WIDE R194, R188, 0x2, R64 ;  /* 0x00000002bcc27825 */ /* 0x001fe400078e0240 */
[----:B------:R-:W2:Y:S01]  /*54900*/  LDL.LU R188, [R1+0x464] ;  /* 0x0004640001bc7983 */ /* 0x000ea20000300800 */
[----:B------:R-:W-:-:S05]  /*54910*/  PRMT R2, R192, 0x7632, R2 ;  /* 0x00007632c0027816 */ /* 0x000fca0000000002 */
[----:B------:R0:W-:Y:S02]  /*54920*/  @P4 STG.E.U16 desc[UR8][R194.64], R2 ;  /* 0x00000002c2004986 */ /* 0x0001e4000c101508 */
[----:B0-----:R-:W-:Y:S01]  /*54930*/  IMAD.WIDE R194, R54, 0x2, R66 ;  /* 0x0000000236c27825 */ /* 0x001fe200078e0242 */
[----:B---3--:R-:W-:-:S04]  /*54940*/  PRMT R2, R189, 0x7632, R2 ;  /* 0x00007632bd027816 */ /* 0x008fc80000000002 */
[----:B------:R0:W-:Y:S04]  /*54950*/  @P3 STG.E.U16 desc[UR8][R194.64], R189 ;  /* 0x000000bdc2003986 */ /* 0x0001e8000c101508 */
[----:B0-----:R-:W3:Y:S01]  /*54960*/  LDL.LU R189, [R1+0x530] ;  /* 0x0005300001bd7983 */ /* 0x001ee20000300800 */
[----:B------:R-:W-:-:S03]  /*54970*/  IMAD.WIDE R194, R54, 0x2, R64 ;  /* 0x0000000236c27825 */ /* 0x000fc600078e0240 */
[----:B------:R-:W3:Y:S04]  /*54980*/  LDL.LU R54, [R1+0x454] ;  /* 0x0004540001367983 */ /* 0x000ee80000300800 */
[----:B------:R4:W-:Y:S02]  /*54990*/  @P5 STG.E.U16 desc[UR8][R194.64], R2 ;  /* 0x00000002c2005986 */ /* 0x0009e4000c101508 */
[----:B----4-:R-:W-:-:S05]  /*549a0*/  IMAD.WIDE R194, R56, 0x2, R66 ;  /* 0x0000000238c27825 */ /* 0x010fca00078e0242 */
[----:B------:R0:W-:Y:S01]  /*549b0*/  @P0 STG.E.U16 desc[UR8][R194.64], R59 ;  /* 0x0000003bc2000986 */ /* 0x0001e2000c101508 */
[----:B------:R-:W-:Y:S02]  /*549c0*/  LOP3.LUT P0, RZ, R193, 0x10000, RZ, 0xc0, !PT ;  /* 0x00010000c1ff7812 */ /* 0x000fe4000780c0ff */
[----:B------:R-:W-:Y:S01]  /*549d0*/  PRMT R2, R59, 0x7632, R2 ;  /* 0x000076323b027816 */ /* 0x000fe20000000002 */
[----:B0-----:R-:W-:Y:S01]  /*549e0*/  IMAD.WIDE R194, R56, 0x2, R64 ;  /* 0x0000000238c27825 */ /* 0x001fe200078e0240 */
[----:B------:R-:W-:Y:S01]  /*549f0*/  LOP3.LUT P1, RZ, R191, 0x10, RZ, 0xc0, !PT ;  /* 0x00000010bfff7812 */ /* 0x000fe2000782c0ff */
[----:B------:R-:W4:Y:S08]  /*54a00*/  LDL.LU R56, [R1+0x534] ;  /* 0x0005340001387983 */ /* 0x000f300000300800 */
[----:B------:R0:W-:Y:S01]  /*54a10*/  @P0 STG.E.U16 desc[UR8][R194.64], R2 ;  /* 0x00000002c2000986 */ /* 0x0001e2000c101508 */
[----:B------:R-:W-:-:S02]  /*54a20*/  LOP3.LUT P0, RZ, R193, 0x8000, RZ, 0xc0, !PT ;  /* 0x00008000c1ff7812 */ /* 0x000fc4000780c0ff */
[----:B------:R-:W-:Y:S01]  /*54a30*/  LOP3.LUT P6, RZ, R191, 0x20, RZ, 0xc0, !PT ;  /* 0x00000020bfff7812 */ /* 0x000fe200078cc0ff */
        /* <DEDUP_REMOVED lines=13> */
[----:B0-----:R-:W-:Y:S01]  /*54b10*/  IMAD.WIDE R194, R58, 0x2, R66 ;  /* 0x000000023ac27825 */ /* 0x001fe200078e0242 */
[C---:B------:R-:W-:Y:S02]  /*54b20*/  LOP3.LUT P2, RZ, R191.reuse, 0x40, RZ, 0xc0, !PT ;  /* 0x00000040bfff7812 */ /* 0x040fe4000784c0ff */
[----:B------:R-:W-:Y:S02]  /*54b30*/  LOP3.LUT P4, RZ, R191, 0x80, RZ, 0xc0, !PT ;  /* 0x00000080bfff7812 */ /* 0x000fe4000788c0ff */
[----:B--2---:R0:W-:Y:S01]  /*54b40*/  @P6 STG.E.U16 desc[UR8][R194.64], R188 ;  /* 0x000000bcc2006986 */ /* 0x0041e2000c101508 */
[----:B------:R-:W-:-:S03]  /*54b50*/  PRMT R2, R188, 0x7632, R2 ;  /* 0x00007632bc027816 */ /* 0x000fc60000000002 */
[----:B0-----:R-:W2:Y:S04]  /*54b60*/  LDL.LU R188, [R1+0x538] ;  /* 0x0005380001bc7983 */ /* 0x001ea80000300800 */
[----:B------:R-:W2:Y:S01]  /*54b70*/  LDL.LU R52, [R1+0x458] ;  /* 0x0004580001347983 */ /* 0x000ea20000300800 */
[----:B------:R-:W-:-:S03]  /*54b80*/  IMAD.WIDE R194, R58, 0x2, R64 ;  /* 0x000000023ac27825 */ /* 0x000fc600078e0240 */
[----:B------:R-:W2:Y:S04]  /*54b90*/  LDL.LU R55, [R1+0x53c] ;  /* 0x00053c0001377983 */ /* 0x000ea80000300800 */
[----:B------:R3:W-:Y:S02]  /*54ba0*/  @P2 STG.E.U16 desc[UR8][R194.64], R2 ;  /* 0x00000002c2002986 */ /* 0x0007e4000c101508 */
[----:B---3--:R-:W-:-:S05]  /*54bb0*/  IMAD.WIDE R194, R189, 0x2, R66 ;  /* 0x00000002bdc27825 */ /* 0x008fca00078e0242 */
[----:B------:R0:W-:Y:S02]  /*54bc0*/  @P4 STG.E.U16 desc[UR8][R194.64], R54 ;  /* 0x00000036c2004986 */ /* 0x0001e4000c101508 */
[----:B0-----:R-:W-:Y:S02]  /*54bd0*/  IMAD.WIDE R194, R189, 0x2, R64 ;  /* 0x00000002bdc27825 */ /* 0x001fe400078e0240 */
[----:B------:R-:W3:Y:S04]  /*54be0*/  LDL.LU R189, [R1+0x46c] ;  /* 0x00046c0001bd7983 */ /* 0x000ee80000300800 */
[----:B------:R-:W3:Y:S04]  /*54bf0*/  LDL.LU R57, [R1+0x540] ;  /* 0x0005400001397983 */ /* 0x000ee80000300800 */
[----:B------:R-:W3:Y:S04]  /*54c00*/  LDL.LU R58, [R1+0x45c] ;  /* 0x00045c00013a7983 */ /* 0x000ee80000300800 */
[----:B------:R-:W3:Y:S01]  /*54c10*/  LDL.LU R53, [R1+0x544] ;  /* 0x0005440001357983 */ /* 0x000ee20000300800 */
[----:B------:R-:W-:-:S03]  /*54c20*/  PRMT R2, R54, 0x7632, R2 ;  /* 0x0000763236027816 */ /* 0x000fc60000000002 */
[----:B------:R-:W3:Y:S01]  /*54c30*/  LDL.LU R54, [R1+0x440] ;  /* 0x0004400001367983 */ /* 0x000ee20000300800 */
[C---:B------:R-:W-:Y:S02]  /*54c40*/  LOP3.LUT P3, RZ, R191.reuse, 0x100, RZ, 0xc0, !PT ;  /* 0x00000100bfff7812 */ /* 0x040fe4000786c0ff */
[C---:B------:R-:W-:Y:S02]  /*54c50*/  LOP3.LUT P5, RZ, R191.reuse, 0x200, RZ, 0xc0, !PT ;  /* 0x00000200bfff7812 */ /* 0x040fe400078ac0ff */
[C---:B------:R-:W-:Y:S02]  /*54c60*/  LOP3.LUT P6, RZ, R191.reuse, 0x400, RZ, 0xc0, !PT ;  /* 0x00000400bfff7812 */ /* 0x040fe400078cc0ff */
[----:B------:R-:W-:-:S07]  /*54c70*/  LOP3.LUT P1, RZ, R191, 0x800, RZ, 0xc0, !PT ;  /* 0x00000800bfff7812 */ /* 0x000fce000782c0ff */
[----:B------:R4:W-:Y:S02]  /*54c80*/  @P3 STG.E.U16 desc[UR8][R194.64], R2 ;  /* 0x00000002c2003986 */ /* 0x0009e4000c101508 */
[----:B----4-:R-:W-:Y:S01]  /*54c90*/  IMAD.WIDE R194, R56, 0x2, R66 ;  /* 0x0000000238c27825 */ /* 0x010fe200078e0242 */
[----:B------:R-:W-:-:S04]  /*54ca0*/  PRMT R2, R59, 0x7632, R2 ;  /* 0x000076323b027816 */ /* 0x000fc80000000002 */
[----:B------:R0:W-:Y:S02]  /*54cb0*/  @P5 STG.E.U16 desc[UR8][R194.64], R59 ;  /* 0x0000003bc2005986 */ /* 0x0001e4000c101508 */
[----:B0-----:R-:W-:Y:S02]  /*54cc0*/  IMAD.WIDE R194, R56, 0x2, R64 ;  /* 0x0000000238c27825 */ /* 0x001fe400078e0240 */
[----:B------:R-:W4:Y:S04]  /*54cd0*/  LDL.LU R56, [R1+0x548] ;  /* 0x0005480001387983 */ /* 0x000f280000300800 */
[----:B------:R2:W-:Y:S04]  /*54ce0*/  @P6 STG.E.U16 desc[UR8][R194.64], R2 ;  /* 0x00000002c2006986 */ /* 0x0005e8000c101508 */
[----:B------:R-:W4:Y:S01]  /*54cf0*/  LDL.LU R59, [R1+0x430] ;  /* 0x00043000013b7983 */ /* 0x000f220000300800 */
[----:B------:R-:W-:-:S02]  /*54d00*/  LOP3.LUT P4, RZ, R191, 0x1000, RZ, 0xc0, !PT ;  /* 0x00001000bfff7812 */ /* 0x000fc4000788c0ff */
[C---:B------:R-:W-:Y:S02]  /*54d10*/  LOP3.LUT P2, RZ, R191.reuse, 0x2000, RZ, 0xc0, !PT ;  /* 0x00002000bfff7812 */ /* 0x040fe4000784c0ff */
[----:B------:R-:W-:Y:S01]  /*54d20*/  LOP3.LUT P0, RZ, R191, 0x80000, RZ, 0xc0, !PT ;  /* 0x00080000bfff7812 */ /* 0x000fe2000780c0ff */
[----:B--2---:R-:W-:-:S05]  /*54d30*/  IMAD.WIDE R194, R188, 0x2, R66 ;  /* 0x00000002bcc27825 */ /* 0x004fca00078e0242 */
[----:B------:R0:W-:Y:S02]  /*54d40*/  @P1 STG.E.U16 desc[UR8][R194.64], R52 ;  /* 0x00000034c2001986 */ /* 0x0001e4000c101508 */
[----:B0-----:R-:W-:Y:S02]  /*54d50*/  IMAD.WIDE R194, R188, 0x2, R64 ;  /* 0x00000002bcc27825 */ /* 0x001fe400078e0240 */
[----:B------:R-:W2:Y:S01]  /*54d60*/  LDL.LU R188, [R1+0x54c] ;  /* 0x00054c0001bc7983 */ /* 0x000ea20000300800 */
[----:B------:R-:W-:-:S05]  /*54d70*/  PRMT R2, R52, 0x7632, R2 ;  /* 0x0000763234027816 */ /* 0x000fca0000000002 */
[----:B------:R0:W-:Y:S02]  /*54d80*/  @P4 STG.E.U16 desc[UR8][R194.64], R2 ;  /* 0x00000002c2004986 */ /* 0x0001e4000c101508 */
[----:B0-----:R-:W-:-:S05]  /*54d90*/  IMAD.WIDE R194, R55, 0x2, R66 ;  /* 0x0000000237c27825 */ /* 0x001fca00078e0242 */
[----:B---3--:R0:W-:Y:S01]  /*54da0*/  @P2 STG.E.U16 desc[UR8][R194.64], R189 ;  /* 0x000000bdc2002986 */ /* 0x0081e2000c101508 */
[----:B------:R-:W-:-:S03]  /*54db0*/  PRMT R2, R189, 0x7632, R2 ;  /* 0x00007632bd027816 */ /* 0x000fc60000000002 */
[----:B0-----:R-:W3:Y:S01]  /*54dc0*/  LDL.LU R189, [R1+0x550] ;  /* 0x0005500001bd7983 */ /* 0x001ee20000300800 */
[----:B------:R-:W-:-:S03]  /*54dd0*/  IMAD.WIDE R194, R55, 0x2, R64 ;  /* 0x0000000237c27825 */ /* 0x000fc600078e0240 */
[----:B------:R-:W3:Y:S01]  /*54de0*/  LDL.LU R55, [R1+0x434] ;  /* 0x0004340001377983 */ /* 0x000ee20000300800 */
[----:B------:R-:W-:-:S04]  /*54df0*/  LOP3.LUT R193, R193, 0xfffffdff, RZ, 0xc0, !PT ;  /* 0xfffffdffc1c17812 */ /* 0x000fc800078ec0ff */
[----:B------:R-:W-:Y:S02]  /*54e00*/  @P0 LOP3.LUT R193, R193, 0x200, RZ, 0xfc, !PT ;  /* 0x00000200c1c10812 */ /* 0x000fe400078efcff */
[----:B------:R-:W-:Y:S02]  /*54e10*/  LOP3.LUT P0, RZ, R191, 0x40000, RZ, 0xc0, !PT ;  /* 0x00040000bfff7812 */ /* 0x000fe4000780c0ff */
[----:B------:R-:W-:-:S11]  /*54e20*/  LOP3.LUT R193, R193, 0xfffffbff, RZ, 0xc0, !PT ;  /* 0xfffffbffc1c17812 */ /* 0x000fd600078ec0ff */
[----:B------:R-:W-:Y:S02]  /*54e30*/  @P0 LOP3.LUT R193, R193, 0x400, RZ, 0xfc, !PT ;  /* 0x00000400c1c10812 */ /* 0x000fe400078efcff */
[----:B------:R-:W-:Y:S02]  /*54e40*/  LOP3.LUT P0, RZ, R191, 0x20000, RZ, 0xc0, !PT ;  /* 0x00020000bfff7812 */ /* 0x000fe4000780c0ff */
[----:B------:R-:W-:Y:S02]  /*54e50*/  LOP3.LUT R193, R193, 0xfffff7ff, RZ, 0xc0, !PT ;  /* 0xfffff7ffc1c17812 */ /* 0x000fe400078ec0ff */
[----:B------:R-:W-:-:S09]  /*54e60*/  LOP3.LUT P5, RZ, R191, 0x4000, RZ, 0xc0, !PT ;  /* 0x00004000bfff7812 */ /* 0x000fd200078ac0ff */
[----:B------:R-:W-:Y:S02]  /*54e70*/  @P0 LOP3.LUT R193, R193, 0x800, RZ, 0xfc, !PT ;  /* 0x00000800c1c10812 */ /* 0x000fe400078efcff */
[----:B------:R-:W-:Y:S02]  /*54e80*/  LOP3.LUT P0, RZ, R191, 0x10000, RZ, 0xc0, !PT ;  /* 0x00010000bfff7812 */ /* 0x000fe4000780c0ff */
[----:B------:R-:W-:Y:S01]  /*54e90*/  LOP3.LUT R193, R193, 0xffffefff, RZ, 0xc0, !PT ;  /* 0xffffefffc1c17812 */ /* 0x000fe200078ec0ff */
[----:B------:R0:W-:Y:S10]  /*54ea0*/  @P5 STG.E.U16 desc[UR8][R194.64], R2 ;  /* 0x00000002c2005986 */ /* 0x0001f4000c101508 */
[----:B------:R-:W-:-:S02]  /*54eb0*/  @P0 LOP3.LUT R193, R193, 0x1000, RZ, 0xfc, !PT ;  /* 0x00001000c1c10812 */ /* 0x000fc400078efcff */
[----:B------:R-:W-:Y:S01]  /*54ec0*/  LOP3.LUT P0, RZ, R191, 0x8000, RZ, 0xc0, !PT ;  /* 0x00008000bfff7812 */ /* 0x000fe2000780c0ff */
[----:B0-----:R-:W-:Y:S01]  /*54ed0*/  IMAD.WIDE R194, R57, 0x2, R66 ;  /* 0x0000000239c27825 */ /* 0x001fe200078e0242 */
[----:B------:R-:W-:-:S11]  /*54ee0*/  PRMT R2, R58, 0x7632, R2 ;  /* 0x000076323a027816 */ /* 0x000fd60000000002 */
[----:B------:R0:W-:Y:S01]  /*54ef0*/  @P0 STG.E.U16 desc[UR8][R194.64], R58 ;  /* 0x0000003ac2000986 */ /* 0x0001e2000c101508 */
[----:B------:R-:W-:Y:S01]  /*54f00*/  LOP3.LUT P0, RZ, R193, 0x1000, RZ, 0xc0, !PT ;  /* 0x00001000c1ff7812 */ /* 0x000fe2000780c0ff */
[----:B0-----:R-:W-:Y:S01]  /*54f10*/  IMAD.WIDE R194, R57, 0x2, R64 ;  /* 0x0000000239c27825 */ /* 0x001fe200078e0240 */
[----:B------:R-:W-:Y:S01]  /*54f20*/  LOP3.LUT P3, RZ, R191, 0x100000, RZ, 0xc0, !PT ;  /* 0x00100000bfff7812 */ /* 0x000fe2000786c0ff */
[----:B------:R-:W3:Y:S10]  /*54f30*/  LDL.LU R57, [R1+0x554] ;  /* 0x0005540001397983 */ /* 0x000ef40000300800 */
[----:B------:R0:W-:Y:S01]  /*54f40*/  @P0 STG.E.U16 desc[UR8][R194.64], R2 ;  /* 0x00000002c2000986 */ /* 0x0001e2000c101508 */
[----:B------:R-:W-:-:S02]  /*54f50*/  LOP3.LUT P0, RZ, R193, 0x800, RZ, 0xc0, !PT ;  /* 0x00000800c1ff7812 */ /* 0x000fc4000780c0ff */
[----:B------:R-:W-:Y:S01]  /*54f60*/  LOP3.LUT P6, RZ, R191, 0x200000, RZ, 0xc0, !PT ;  /* 0x00200000bfff7812 */ /* 0x000fe200078cc0ff */
[----:B------:R-:W3:Y:S01]  /*54f70*/  LDL.LU R58, [R1+0x448] ;  /* 0x00044800013a7983 */ /* 0x000ee20000300800 */
[----:B0-----:R-:W-:-:S09]  /*54f80*/  IMAD.WIDE R194, R53, 0x2, R66 ;  /* 0x0000000235c27825 */ /* 0x001fd200078e0242 */
[----:B------:R0:W-:Y:S01]  /*54f90*/  @P0 STG.E.U16 desc[UR8][R194.64], R54 ;  /* 0x00000036c2000986 */ /* 0x0001e2000c101508 */
[----:B------:R-:W-:Y:S02]  /*54fa0*/  LOP3.LUT P0, RZ, R193, 0x400, RZ, 0xc0, !PT ;  /* 0x00000400c1ff7812 */ /* 0x000fe4000780c0ff */
[----:B------:R-:W-:Y:S01]  /*54fb0*/  PRMT R2, R54, 0x7632, R2 ;  /* 0x0000763236027816 */ /* 0x000fe20000000002 */
[----:B0-----:R-:W-:-:S10]  /*54fc0*/  IMAD.WIDE R194, R53, 0x2, R64 ;  /* 0x0000000235c27825 */ /* 0x001fd400078e0240 */
[----:B------:R4:W-:Y:S01]  /*54fd0*/  @P0 STG.E.U16 desc[UR8][R194.64], R2 ;  /* 0x00000002c2000986 */ /* 0x0009e2000c101508 */
[----:B------:R-:W-:Y:S01]  /*54fe0*/  LOP3.LUT P0, RZ, R193, 0x200, RZ, 0xc0, !PT ;  /* 0x00000200c1ff7812 */ /* 0x000fe2000780c0ff */
[----:B----4-:R-:W-:Y:S01]  /*54ff0*/  IMAD.WIDE R194, R56, 0x2, R66 ;  /* 0x0000000238c27825 */ /* 0x010fe200078e0242 */
[----:B------:R-:W-:-:S11]  /*55000*/  PRMT R2, R59, 0x7632, R2 ;  /* 0x000076323b027816 */ /* 0x000fd60000000002 */
[----:B------:R0:W-:Y:S02]  /*55010*/  @P0 STG.E.U16 desc[UR8][R194.64], R59 ;  /* 0x0000003bc2000986 */ /* 0x0001e4000c101508 */
[----:B0-----:R-:W-:-:S05]  /*55020*/  IMAD.WIDE R194, R56, 0x2, R64 ;  /* 0x0000000238c27825 */ /* 0x001fca00078e0240 */
[----:B------:R0:W-:Y:S02]  /*55030*/  @P3 STG.E.U16 desc[UR8][R194.64], R2 ;  /* 0x00000002c2003986 */ /* 0x0001e4000c101508 */
[----:B0-----:R-:W-:Y:S02]  /*55040*/  PRMT R2, R190, 0x7632, R2 ;  /* 0x00007632be027816 */ /* 0x001fe40000000002 */
[C---:B------:R-:W-:Y:S02]  /*55050*/  LOP3.LUT P1, RZ, R191.reuse, 0x400000, RZ, 0xc0, !PT ;  /* 0x00400000bfff7812 */ /* 0x040fe4000782c0ff */
[----:B------:R-:W-:Y:S01]  /*55060*/  LOP3.LUT P4, RZ, R191, 0x800000, RZ, 0xc0, !PT ;  /* 0x00800000bfff7812 */ /* 0x000fe2000788c0ff */
[----:B--2---:R-:W-:-:S05]  /*55070*/  IMAD.WIDE R194, R188, 0x2, R66 ;  /* 0x00000002bcc27825 */ /* 0x004fca00078e0242 */
[----:B------:R0:W-:Y:S04]  /*55080*/  @P6 STG.E.U16 desc[UR8][R194.64], R190 ;  /* 0x000000bec2006986 */ /* 0x0001e8000c101508 */
[----:B0-----:R-:W2:Y:S04]  /*55090*/  LDL.LU R190, [R1+0x1bf0] ;  /* 0x001bf00001be7983 */ /* 0x001ea80000300800 */
[----:B------:R-:W4:Y:S04]  /*550a0*/  LDL.LU R59, [R1+0x558] ;  /* 0x00055800013b7983 */ /* 0x000f280000300800 */
[----:B------:R-:W4:Y:S04]  /*550b0*/  LDL.LU R192, [R1+0x438] ;  /* 0x0004380001c07983 */ /* 0x000f280000300800 */
[----:B------:R-:W4:Y:S01]  /*550c0*/  LDL.LU R54, [R1+0x560] ;  /* 0x0005600001367983 */ /* 0x000f220000300800 */
[----:B------:R-:W-:-:S03]  /*550d0*/  IMAD.WIDE R194, R188, 0x2, R64 ;  /* 0x00000002bcc27825 */ /* 0x000fc600078e0240 */
[----:B------:R-:W4:Y:S04]  /*550e0*/  LDL.LU R188, [R1+0x44c] ;  /* 0x00044c0001bc7983 */ /* 0x000f280000300800 */
[----:B------:R3:W-:Y:S04]  /*550f0*/  @P1 STG.E.U16 desc[UR8][R194.64], R2 ;  /* 0x00000002c2001986 */ /* 0x0007e8000c101508 */
[----:B------:R-:W4:Y:S01]  /*55100*/  LDL.LU R56, [R1+0x564] ;  /* 0x0005640001387983 */ /* 0x000f220000300800 */
[----:B---3--:R-:W-:-:S05]  /*55110*/  IMAD.WIDE R194, R189, 0x2, R66 ;  /* 0x00000002bdc27825 */ /* 0x008fca00078e0242 */
[----:B------:R0:W-:Y:S02]  /*55120*/  @P4 STG.E.U16 desc[UR8][R194.64], R55 ;  /* 0x00000037c2004986 */ /* 0x0001e4000c101508 */
[----:B0-----:R-:W-:Y:S02]  /*55130*/  IMAD.WIDE R194, R189, 0x2, R64 ;  /* 0x00000002bdc27825 */ /* 0x001fe400078e0240 */
[----:B------:R-:W3:Y:S04]  /*55140*/  LDL.LU R189, [R1+0x43c] ;  /* 0x00043c0001bd7983 */ /* 0x000ee80000300800 */
[----:B------:R-:W3:Y:S01]  /*55150*/  LDL.LU R52, [R1+0x568] ;  /* 0x0005680001347983 */ /* 0x000ee20000300800 */
[----:B------:R-:W-:-:S03]  /*55160*/  LOP3.LUT P2, RZ, R191, 0x1000000, RZ, 0xc0, !PT ;  /* 0x01000000bfff7812 */ /* 0x000fc6000784c0ff */
[----:B------:R-:W3:Y:S01]  /*55170*/  LDL.LU R53, [R1+0x420] ;  /* 0x0004200001357983 */ /* 0x000ee20000300800 */
[----:B------:R-:W-:Y:S02]  /*55180*/  LOP3.LUT P5, RZ, R191, 0x2000000, RZ, 0xc0, !PT ;  /* 0x02000000bfff7812 */ /* 0x000fe400078ac0ff */
[----:B------:R-:W-:Y:S02]  /*55190*/  PRMT R2, R55, 0x7632, R2 ;  /* 0x0000763237027816 */ /* 0x000fe40000000002 */
[C---:B------:R-:W-:Y:S01]  /*551a0*/  LOP3.LUT P6, RZ, R191.reuse, 0x4000000, RZ, 0xc0, !PT ;  /* 0x04000000bfff7812 */ /* 0x040fe200078cc0ff */
[----:B------:R-:W3:Y:S04]  /*551b0*/  LDL.LU R55, [R1+0x56c] ;  /* 0x00056c0001377983 */ /* 0x000ee80000300800 */
[----:B------:R0:W-:Y:S01]  /*551c0*/  @P2 STG.E.U16 desc[UR8][R194.64], R2 ;  /* 0x00000002c2002986 */ /* 0x0001e2000c101508 */
[----:B------:R-:W-:-:S02]  /*551d0*/  LOP3.LUT P3, RZ, R191, 0x8000000, RZ, 0xc0, !PT ;  /* 0x08000000bfff7812 */ /* 0x000fc4000786c0ff */
[----:B------:R-:W-:Y:S02]  /*551e0*/  LOP3.LUT R193, R193, 0xffffffdf, RZ, 0xc0, !PT ;  /* 0xffffffdfc1c17812 */ /* 0x000fe400078ec0ff */
[C---:B------:R-:W-:Y:S02]  /*551f0*/  LOP3.LUT P4, RZ, R191.reuse, 0x10000000, RZ, 0xc0, !PT ;  /* 0x10000000bfff7812 */ /* 0x040fe4000788c0ff */
[----:B------:R-:W-:Y:S01]  /*55200*/  LOP3.LUT P1, RZ, R191, 0x20000000, RZ, 0xc0, !PT ;  /* 0x20000000bfff7812 */ /* 0x000fe2000782c0ff */
[----:B0-----:R-:W-:-:S05]  /*55210*/  IMAD.WIDE R194, R57, 0x2, R66 ;  /* 0x0000000239c27825 */ /* 0x001fca00078e0242 */
[----:B------:R0:W-:Y:S01]  /*55220*/  @P5 STG.E.U16 desc[UR8][R194.64], R58 ;  /* 0x0000003ac2005986 */ /* 0x0001e2000c101508 */
[----:B------:R-:W-:Y:S01]  /*55230*/  PRMT R2, R58, 0x7632, R2 ;  /* 0x000076323a027816 */ /* 0x000fe20000000002 */
[----:B0-----:R-:W-:Y:S02]  /*55240*/  IMAD.WIDE R194, R57, 0x2, R64 ;  /* 0x0000000239c27825 */ /* 0x001fe400078e0240 */
[----:B------:R-:W3:Y:S04]  /*55250*/  LDL.LU R57, [R1+0x410] ;  /* 0x0004100001397983 */ /* 0x000ee80000300800 */
[----:B------:R4:W-:Y:S04]  /*55260*/  @P6 STG.E.U16 desc[UR8][R194.64], R2 ;  /* 0x00000002c2006986 */ /* 0x0009e8000c101508 */
[----:B------:R-:W3:Y:S01]  /*55270*/  LDL.LU R58, [R1+0x570] ;  /* 0x00057000013a7983 */ /* 0x000ee20000300800 */
[----:B------:R-:W-:-:S02]  /*55280*/  LOP3.LUT P5, RZ, R191, 0x40000000, RZ, 0xc0, !PT ;  /* 0x40000000bfff7812 */ /* 0x000fc400078ac0ff */
[----:B--2---:R-:W-:Y:S01]  /*55290*/  LOP3.LUT P0, RZ, R190, 0x8, RZ, 0xc0, !PT ;  /* 0x00000008beff7812 */ /* 0x004fe2000780c0ff */
[----:B----4-:R-:W-:Y:S01]  /*552a0*/  IMAD.WIDE R194, R59, 0x2, R66 ;  /* 0x000000023bc27825 */ /* 0x010fe200078e0242 */
[----:B------:R-:W-:-:S04]  /*552b0*/  PRMT R2, R192, 0x7632, R2 ;  /* 0x00007632c0027816 */ /* 0x000fc80000000002 */
[----:B------:R0:W-:Y:S07]  /*552c0*/  @P3 STG.E.U16 desc[UR8][R194.64], R192 ;  /* 0x000000c0c2003986 */ /* 0x0001ee000c101508 */
[----:B------:R-:W-:Y:S02]  /*552d0*/  @P0 LOP3.LUT R193, R193, 0x20, RZ, 0xfc, !PT ;  /* 0x00000020c1c10812 */ /* 0x000fe400078efcff */
[----:B------:R-:W-:Y:S01]  /*552e0*/  LOP3.LUT P0, RZ, R190, 0x4, RZ, 0xc0, !PT ;  /* 0x00000004beff7812 */ /* 0x000fe2000780c0ff */
[----:B0-----:R-:W-:Y:S01]  /*552f0*/  IMAD.WIDE R194, R59, 0x2, R64 ;  /* 0x000000023bc27825 */ /* 0x001fe200078e0240 */
[----:B------:R-:W-:Y:S01]  /*55300*/  LOP3.LUT R193, R193, 0xffffffbf, RZ, 0xc0, !PT ;  /* 0xffffffbfc1c17812 */ /* 0x000fe200078ec0ff */
[----:B------:R-:W2:Y:S04]  /*55310*/  LDL.LU R59, [R1+0x424] ;  /* 0x00042400013b7983 */ /* 0x000ea80000300800 */
[----:B------:R0:W-:Y:S06]  /*55320*/  @P4 STG.E.U16 desc[UR8][R194.64], R2 ;  /* 0x00000002c2004986 */ /* 0x0001ec000c101508 */
[----:B------:R-:W-:-:S02]  /*55330*/  @P0 LOP3.LUT R193, R193, 0x40, RZ, 0xfc, !PT ;  /* 0x00000040c1c10812 */ /* 0x000fc400078efcff */
[----:B------:R-:W-:Y:S01]  /*55340*/  LOP3.LUT P0, RZ, R190, 0x2, RZ, 0xc0, !PT ;  /* 0x00000002beff7812 */ /* 0x000fe2000780c0ff */
[----:B0-----:R-:W-:Y:S01]  /*55350*/  IMAD.WIDE R194, R54, 0x2, R66 ;  /* 0x0000000236c27825 */ /* 0x001fe200078e0242 */
[----:B------:R-:W-:-:S04]  /*55360*/  PRMT R2, R188, 0x7632, R2 ;  /* 0x00007632bc027816 */ /* 0x000fc80000000002 */
[----:B------:R0:W-:Y:S01]  /*55370*/  @P1 STG.E.U16 desc[UR8][R194.64], R188 ;  /* 0x000000bcc2001986 */ /* 0x0001e2000c101508 */
[----:B------:R-:W-:-:S03]  /*55380*/  LOP3.LUT R193, R193, 0xffffff7f, RZ, 0xc0, !PT ;  /* 0xffffff7fc1c17812 */ /* 0x000fc600078ec0ff */
[----:B0-----:R-:W4:Y:S01]  /*55390*/  LDL.LU R188, [R1+0x574] ;  /* 0x0005740001bc7983 */ /* 0x001f220000300800 */
[----:B------:R-:W-:-:S03]  /*553a0*/  IMAD.WIDE R194, R54, 0x2, R64 ;  /* 0x0000000236c27825 */ /* 0x000fc600078e0240 */
[----:B------:R-:W4:Y:S01]  /*553b0*/  LDL.LU R54, [R1+0x414] ;  /* 0x0004140001367983 */ /* 0x000f220000300800 */
[----:B------:R-:W-:Y:S02]  /*553c0*/  @P0 LOP3.LUT R193, R193, 0x80, RZ, 0xfc, !PT ;  /* 0x00000080c1c10812 */ /* 0x000fe400078efcff */
[----:B------:R-:W-:Y:S02]  /*553d0*/  LOP3.LUT P0, RZ, R190, 0x1, RZ, 0xc0, !PT ;  /* 0x00000001beff7812 */ /* 0x000fe4000780c0ff */
[----:B------:R-:W-:Y:S01]  /*553e0*/  LOP3.LUT R193, R193, 0xfffffeff, RZ, 0xc0, !PT ;  /* 0xfffffeffc1c17812 */ /* 0x000fe200078ec0ff */
[----:B------:R0:W-:Y:S10]  /*553f0*/  @P5 STG.E.U16 desc[UR8][R194.64], R2 ;  /* 0x00000002c2005986 */ /* 0x0001f4000c101508 */
[----:B------:R-:W-:-:S02]  /*55400*/  @P0 LOP3.LUT R193, R193, 0x100, RZ, 0xfc, !PT ;  /* 0x00000100c1c10812 */ /* 0x000fc400078efcff */
[----:B------:R-:W-:Y:S01]  /*55410*/  LOP3.LUT P0, RZ, R191, 0x80000000, RZ, 0xc0, !PT ;  /* 0x80000000bfff7812 */ /* 0x000fe2000780c0ff */
[----:B0-----:R-:W-:Y:S01]  /*55420*/  IMAD.WIDE R194, R56, 0x2, R66 ;  /* 0x0000000238c27825 */ /* 0x001fe200078e0242 */
[----:B---3--:R-:W-:-:S11]  /*55430*/  PRMT R2, R189, 0x7632, R2 ;  /* 0x00007632bd027816 */ /* 0x008fd60000000002 */
[----:B------:R0:W-:Y:S04]  /*55440*/  @P0 STG.E.U16 desc[UR8][R194.64], R189 ;  /* 0x000000bdc2000986 */ /* 0x0001e8000c101508 */
[----:B0-----:R-:W3:Y:S01]  /*55450*/  LDL.LU R189, [R1+0x578] ;  /* 0x0005780001bd7983 */ /* 0x001ee20000300800 */
[----:B------:R-:W-:-:S03]  /*55460*/  IMAD.WIDE R194, R56, 0x2, R64 ;  /* 0x0000000238c27825 */ /* 0x000fc600078e0240 */
[----:B------:R-:W3:Y:S01]  /*55470*/  LDL.LU R56, [R1+0x428] ;  /* 0x0004280001387983 */ /* 0x000ee20000300800 */
[----:B------:R-:W-:-:S13]  /*55480*/  LOP3.LUT P0, RZ, R193, 0x100, RZ, 0xc0, !PT ;  /* 0x00000100c1ff7812 */ /* 0x000fda000780c0ff */
[----:B------:R0:W-:Y:S01]  /*55490*/  @P0 STG.E.U16 desc[UR8][R194.64], R2 ;  /* 0x00000002c2000986 */ /* 0x0001e2000c101508 */
[----:B------:R-:W-:Y:S01]  /*554a0*/  LOP3.LUT P0, RZ, R193, 0x80, RZ, 0xc0, !PT ;  /* 0x00000080c1ff7812 */ /* 0x000fe2000780c0ff */
[----:B0-----:R-:W-:-:S12]  /*554b0*/  IMAD.WIDE R194, R52, 0x2, R66 ;  /* 0x0000000234c27825 */ /* 0x001fd800078e0242 */
[----:B------:R0:W-:Y:S01]  /*554c0*/  @P0 STG.E.U16 desc[UR8][R194.64], R53 ;  /* 0x00000035c2000986 */ /* 0x0001e2000c101508 */
[----:B------:R-:W-:Y:S02]  /*554d0*/  LOP3.LUT P0, RZ, R193, 0x40, RZ, 0xc0, !PT ;  /* 0x00000040c1ff7812 */ /* 0x000fe4000780c0ff */
[----:B------:R-:W-:Y:S01]  /*554e0*/  PRMT R2, R53, 0x7632, R2 ;  /* 0x0000763235027816 */ /* 0x000fe20000000002 */
[----:B0-----:R-:W-:-:S10]  /*554f0*/  IMAD.WIDE R194, R52, 0x2, R64 ;  /* 0x0000000234c27825 */ /* 0x001fd400078e0240 */
[----:B------:R0:W-:Y:S01]  /*55500*/  @P0 STG.E.U16 desc[UR8][R194.64], R2 ;  /* 0x00000002c2000986 */ /* 0x0001e2000c101508 */
[----:B------:R-:W-:Y:S02]  /*55510*/  LOP3.LUT P0, RZ, R193, 0x20, RZ, 0xc0, !PT ;  /* 0x00000020c1ff7812 */ /* 0x000fe4000780c0ff */
[C---:B------:R-:W-:Y:S02]  /*55520*/  LOP3.LUT P2, RZ, R190.reuse, 0x10, RZ, 0xc0, !PT ;  /* 0x00000010beff7812 */ /* 0x040fe4000784c0ff */
[----:B------:R-:W-:Y:S01]  /*55530*/  LOP3.LUT P6, RZ, R190, 0x20, RZ, 0xc0, !PT ;  /* 0x00000020beff7812 */ /* 0x000fe200078cc0ff */
[----:B0-----:R-:W-:Y:S01]  /*55540*/  IMAD.WIDE R194, R55, 0x2, R66 ;  /* 0x0000000237c27825 */ /* 0x001fe200078e0242 */
[----:B------:R-:W-:-:S07]  /*55550*/  PRMT R2, R57, 0x7632, R2 ;  /* 0x0000763239027816 */ /* 0x000fce0000000002 */
[----:B------:R0:W-:Y:S01]  /*55560*/  @P0 STG.E.U16 desc[UR8][R194.64], R57 ;  /* 0x00000039c2000986 */ /* 0x0001e2000c101508 */
[C---:B------:R-:W-:Y:S01]  /*55570*/  LOP3.LUT P3, RZ, R190.reuse, 0x40, RZ, 0xc0, !PT ;  /* 0x00000040beff7812 */ /* 0x040fe2000786c0ff */
[----:B0-----:R-:W-:Y:S01]  /*55580*/  IMAD.WIDE R194, R55, 0x2, R64 ;  /* 0x0000000237c27825 */ /* 0x001fe200078e0240 */
[----:B------:R-:W-:Y:S01]  /*55590*/  LOP3.LUT P4, RZ, R190, 0x80, RZ, 0xc0, !PT ;  /* 0x00000080beff7812 */ /* 0x000fe2000788c0ff */
[----:B------:R-:W3:Y:S04]  /*555a0*/  LDL.LU R57, [R1+0x57c] ;  /* 0x00057c0001397983 */ /* 0x000ee80000300800 */
[----:B------:R0:W-:Y:S02]  /*555b0*/  @P2 STG.E.U16 desc[UR8][R194.64], R2 ;  /* 0x00000002c2002986 */ /* 0x0001e4000c101508 */
[----:B0-----:R-:W-:Y:S01]  /*555c0*/  IMAD.WIDE R194, R58, 0x2, R66 ;  /* 0x000000023ac27825 */ /* 0x001fe200078e0242 */
[----:B------:R-:W-:-:S02]  /*555d0*/  LOP3.LUT P1, RZ, R190, 0x100, RZ, 0xc0, !PT ;  /* 0x00000100beff7812 */ /* 0x000fc4000782c0ff */
[----:B------:R-:W-:Y:S02]  /*555e0*/  LOP3.LUT P5, RZ, R190, 0x200, RZ, 0xc0, !PT ;  /* 0x00000200beff7812 */ /* 0x000fe400078ac0ff */
[----:B--2---:R0:W-:Y:S01]  /*555f0*/  @P6 STG.E.U16 desc[UR8][R194.64], R59 ;  /* 0x0000003bc2006986 */ /* 0x0041e2000c101508 */
[----:B------:R-:W-:Y:S01]  /*55600*/  PRMT R2, R59, 0x7632, R2 ;  /* 0x000076323b027816 */ /* 0x000fe20000000002 */
[----:B0-----:R-:W-:Y:S02]  /*55610*/  IMAD.WIDE R194, R58, 0x2, R64 ;  /* 0x000000023ac27825 */ /* 0x001fe400078e0240 */
[----:B------:R-:W2:Y:S04]  /*55620*/  LDL.LU R58, [R1+0x418] ;  /* 0x00041800013a7983 */ /* 0x000ea80000300800 */
[----:B------:R4:W-:Y:S02]  /*55630*/  @P3 STG.E.U16 desc[UR8][R194.64], R2 ;  /* 0x00000002c2003986 */ /* 0x0009e4000c101508 */
[----:B----4-:R-:W-:-:S05]  /*55640*/  IMAD.WIDE R194, R188, 0x2, R66 ;  /* 0x00000002bcc27825 */ /* 0x010fca00078e0242 */
[----:B------:R0:W-:Y:S02]  /*55650*/  @P4 STG.E.U16 desc[UR8][R194.64], R54 ;  /* 0x00000036c2004986 */ /* 0x0001e4000c101508 */
[----:B0-----:R-:W-:Y:S02]  /*55660*/  IMAD.WIDE R194, R188, 0x2, R64 ;  /* 0x00000002bcc27825 */ /* 0x001fe400078e0240 */
[----:B------:R-:W4:Y:S04]  /*55670*/  LDL.LU R188, [R1+0x580] ;  /* 0x0005800001bc7983 */ /* 0x000f280000300800 */
[----:B------:R-:W4:Y:S04]  /*55680*/  LDL.LU R59, [R1+0x42c] ;  /* 0x00042c00013b7983 */ /* 0x000f280000300800 */
[----:B------:R-:W4:Y:S04]  /*55690*/  LDL.LU R52, [R1+0x584] ;  /* 0x0005840001347983 */ /* 0x000f280000300800 */
[----:B------:R-:W4:Y:S01]  /*556a0*/  LDL.LU R55, [R1+0x41c] ;  /* 0x00041c0001377983 */ /* 0x000f220000300800 */
[----:B------:R-:W-:-:S05]  /*556b0*/  PRMT R2, R54, 0x7632, R2 ;  /* 0x0000763236027816 */ /* 0x000fca0000000002 */
[----:B------:R3:W-:Y:S02]  /*556c0*/  @P1 STG.E.U16 desc[UR8][R194.64], R2 ;  /* 0x00000002c2001986 */ /* 0x0007e4000c101508 */
[----:B---3--:R-:W-:-:S05]  /*556d0*/  IMAD.WIDE R194, R189, 0x2, R66 ;  /* 0x00000002bdc27825 */ /* 0x008fca00078e0242 */
[----:B------:R0:W-:Y:S02]  /*556e0*/  @P5 STG.E.U16 desc[UR8][R194.64], R56 ;  /* 0x00000038c2005986 */ /* 0x0001e4000c101508 */
[----:B0-----:R-:W-:Y:S02]  /*556f0*/  IMAD.WIDE R194, R189, 0x2, R64 ;  /* 0x00000002bdc27825 */ /* 0x001fe400078e0240 */
[----:B------:R-:W3:Y:S04]  /*55700*/  LDL.LU R189, [R1+0x588] ;  /* 0x0005880001bd7983 */ /* 0x000ee80000300800 */
[----:B------:R-:W3:Y:S01]  /*55710*/  LDL.LU R192, [R1+0x400] ;  /* 0x0004000001c07983 */ /* 0x000ee20000300800 */
[C---:B------:R-:W-:Y:S02]  /*55720*/  LOP3.LUT P0, RZ, R190.reuse, 0x80000, RZ, 0xc0, !PT ;  /* 0x00080000beff7812 */ /* 0x040fe4000780c0ff */
[----:B------:R-:W-:Y:S01]  /*55730*/  LOP3.LUT R193, R193, 0xfffffffd, RZ, 0xc0, !PT ;  /* 0xfffffffdc1c17812 */ /* 0x000fe200078ec0ff */
[----:B------:R-:W3:Y:S01]  /*55740*/  LDL.LU R53, [R1+0x58c] ;  /* 0x00058c0001357983 */ /* 0x000ee20000300800 */
[----:B------:R-:W-:-:S02]  /*55750*/  LOP3.LUT P6, RZ, R190, 0x400, RZ, 0xc0, !PT ;  /* 0x00000400beff7812 */ /* 0x000fc400078cc0ff */
[C---:B------:R-:W-:Y:S01]  /*55760*/  LOP3.LUT P2, RZ, R190.reuse, 0x800, RZ, 0xc0, !PT ;  /* 0x00000800beff7812 */ /* 0x040fe2000784c0ff */
[----:B------:R-:W3:Y:S06]  /*55770*/  LDL.LU R54, [R1+0x3f0] ;  /* 0x0003f00001367983 */ /* 0x000eec0000300800 */
[----:B------:R-:W-:Y:S02]  /*55780*/  @P0 LOP3.LUT R193, R193, 0x2, RZ, 0xfc, !PT ;  /* 0x00000002c1c10812 */ /* 0x000fe400078efcff */
[----:B------:R-:W-:Y:S02]  /*55790*/  LOP3.LUT P0, RZ, R190, 0x40000, RZ, 0xc0, !PT ;  /* 0x00040000beff7812 */ /* 0x000fe4000780c0ff */
[----:B------:R-:W-:-:S02]  /*557a0*/  LOP3.LUT R193, R193, 0xfffffffb, RZ, 0xc0, !PT ;  /* 0xfffffffbc1c17812 */ /* 0x000fc400078ec0ff */
[----:B------:R-:W-:-:S09]  /*557b0*/  PRMT R2, R56, 0x7632, R2 ;  /* 0x0000763238027816 */ /* 0x000fd20000000002 */
[----:B------:R-:W-:Y:S02]  /*557c0*/  @P0 LOP3.LUT R193, R193, 0x4, RZ, 0xfc, !PT ;  /* 0x00000004c1c10812 */ /* 0x000fe400078efcff */
[C---:B------:R-:W-:Y:S02]  /*557d0*/  LOP3.LUT P0, RZ, R190.reuse, 0x20000, RZ, 0xc0, !PT ;  /* 0x00020000beff7812 */ /* 0x040fe4000780c0ff */
[----:B------:R-:W-:Y:S01]  /*557e0*/  LOP3.LUT R193, R193, 0xfffffff7, RZ, 0xc0, !PT ;  /* 0xfffffff7c1c17812 */ /* 0x000fe200078ec0ff */
[----:B------:R0:W-:Y:S01]  /*557f0*/  @P6 STG.E.U16 desc[UR8][R194.64], R2 ;  /* 0x00000002c2006986 */ /* 0x0001e2000c101508 */
[C---:B------:R-:W-:Y:S02]  /*55800*/  LOP3.LUT P4, RZ, R190.reuse, 0x1000, RZ, 0xc0, !PT ;  /* 0x00001000beff7812 */ /* 0x040fe4000788c0ff */
[----:B------:R-:W-:-:S07]  /*55810*/  LOP3.LUT P3, RZ, R190, 0x2000, RZ, 0xc0, !PT ;  /* 0x00002000beff7812 */ /* 0x000fce000786c0ff */
[----:B------:R-:W-:Y:S02]  /*55820*/  @P0 LOP3.LUT R193, R193, 0x8, RZ, 0xfc, !PT ;  /* 0x00000008c1c10812 */ /* 0x000fe400078efcff */
[C---:B------:R-:W-:Y:S02]  /*55830*/  LOP3.LUT P0, RZ, R190.reuse, 0x10000, RZ, 0xc0, !PT ;  /* 0x00010000beff7812 */ /* 0x040fe4000780c0ff */
[----:B------:R-:W-:Y:S01]  /*55840*/  LOP3.LUT P5, RZ, R190, 0x4000, RZ, 0xc0, !PT ;  /* 0x00004000beff7812 */ /* 0x000fe200078ac0ff */
[----:B0-----:R-:W-:Y:S01]  /*55850*/  IMAD.WIDE R194, R57, 0x2, R66 ;  /* 0x0000000239c27825 */ /* 0x001fe200078e0242 */
[----:B------:R-:W-:-:S09]  /*55860*/  LOP3.LUT R193, R193, 0xffffffef, RZ, 0xc0, !PT ;  /* 0xffffffefc1c17812 */ /* 0x000fd200078ec0ff */
[----:B------:R-:W-:Y:S02]  /*55870*/  @P0 LOP3.LUT R193, R193, 0x10, RZ, 0xfc, !PT ;  /* 0x00000010c1c10812 */ /* 0x000fe400078efcff */
[----:B------:R-:W-:Y:S01]  /*55880*/  LOP3.LUT P0, RZ, R190, 0x8000, RZ, 0xc0, !PT ;  /* 0x00008000beff7812 */ /* 0x000fe2000780c0ff */
[----:B--2---:R0:W-:Y:S01]  /*55890*/  @P2 STG.E.U16 desc[UR8][R194.64], R58 ;  /* 0x0000003ac2002986 */ /* 0x0041e2000c101508 */
[----:B------:R-:W-:Y:S01]  /*558a0*/  PRMT R2, R58, 0x7632, R2 ;  /* 0x000076323a027816 */ /* 0x000fe20000000002 */
[----:B0-----:R-:W-:Y:S02]  /*558b0*/  IMAD.WIDE R194, R57, 0x2, R64 ;  /* 0x0000000239c27825 */ /* 0x001fe400078e0240 */
[----:B------:R-:W2:Y:S04]  /*558c0*/  LDL.LU R57, [R1+0x590] ;  /* 0x0005900001397983 */ /* 0x000ea80000300800 */
[----:B------:R4:W-:Y:S04]  /*558d0*/  @P4 STG.E.U16 desc[UR8][R194.64], R2 ;  /* 0x00000002c2004986 */ /* 0x0009e8000c101508 */
[----:B------:R-:W2:Y:S04]  /*558e0*/  LDL.LU R56, [R1+0x404] ;  /* 0x0004040001387983 */ /* 0x000ea80000300800 */
[----:B------:R-:W2:Y:S01]  /*558f0*/  LDL.LU R58, [R1+0x1bec] ;  /* 0x001bec00013a7983 */ /* 0x000ea20000300800 */
[----:B----4-:R-:W-:Y:S01]  /*55900*/  IMAD.WIDE R194, R188, 0x2, R66 ;  /* 0x00000002bcc27825 */ /* 0x010fe200078e0242 */
[----:B------:R-:W-:-:S04]  /*55910*/  PRMT R2, R59, 0x7632, R2 ;  /* 0x000076323b027816 */ /* 0x000fc80000000002 */
[----:B------:R0:W-:Y:S02]  /*55920*/  @P3 STG.E.U16 desc[UR8][R194.64], R59 ;  /* 0x0000003bc2003986 */ /* 0x0001e4000c101508 */
[----:B0-----:R-:W-:Y:S02]  /*55930*/  IMAD.WIDE R194, R188, 0x2, R64 ;  /* 0x00000002bcc27825 */ /* 0x001fe400078e0240 */
[----:B------:R-:W4:Y:S04]  /*55940*/  LDL.LU R188, [R1+0x1be8] ;  /* 0x001be80001bc7983 */ /* 0x000f280000300800 */
[----:B------:R0:W-:Y:S04]  /*55950*/  @P5 STG.E.U16 desc[UR8][R194.64], R2 ;  /* 0x00000002c2005986 */ /* 0x0001e8000c101508 */
        /* <DEDUP_REMOVED lines=10> */
[----:B---3--:R-:W-:-:S09]  /*55a00*/  IMAD.WIDE R194, R189, 0x2, R66 ;  /* 0x00000002bdc27825 */ /* 0x008fd200078e0242 */
[----:B------:R0:W-:Y:S02]  /*55a10*/  @P0 STG.E.U16 desc[UR8][R194.64], R192 ;  /* 0x000000c0c2000986 */ /* 0x0001e4000c101508 */
[----:B0-----:R-:W-:Y:S02]  /*55a20*/  IMAD.WIDE R194, R189, 0x2, R64 ;  /* 0x00000002bdc27825 */ /* 0x001fe400078e0240 */
[----:B------:R-:W3:Y:S01]  /*55a30*/  LDL.LU R189, [R1+0x1be4] ;  /* 0x001be40001bd7983 */ /* 0x000ee20000300800 */
[----:B------:R-:W-:Y:S02]  /*55a40*/  LOP3.LUT P0, RZ, R193, 0x4, RZ, 0xc0, !PT ;  /* 0x00000004c1ff7812 */ /* 0x000fe4000780c0ff */
[----:B------:R-:W-:Y:S02]  /*55a50*/  PRMT R2, R192, 0x7632, R2 ;  /* 0x00007632c0027816 */ /* 0x000fe40000000002 */
[----:B------:R-:W-:-:S09]  /*55a60*/  LOP3.LUT P1, RZ, R190, 0x100000, RZ, 0xc0, !PT ;  /* 0x00100000beff7812 */ /* 0x000fd2000782c0ff */
[----:B------:R0:W-:Y:S01]  /*55a70*/  @P0 STG.E.U16 desc[UR8][R194.64], R2 ;  /* 0x00000002c2000986 */ /* 0x0001e2000c101508 */
[----:B------:R-:W-:Y:S02]  /*55a80*/  LOP3.LUT P0, RZ, R193, 0x2, RZ, 0xc0, !PT ;  /* 0x00000002c1ff7812 */ /* 0x000fe4000780c0ff */
[----:B------:R-:W-:Y:S01]  /*55a90*/  LOP3.LUT P6, RZ, R190, 0x200000, RZ, 0xc0, !PT ;  /* 0x00200000beff7812 */ /* 0x000fe200078cc0ff */
[----:B0-----:R-:W-:Y:S01]  /*55aa0*/  IMAD.WIDE R194, R53, 0x2, R66 ;  /* 0x0000000235c27825 */ /* 0x001fe200078e0242 */
[----:B------:R-:W-:-:S09]  /*55ab0*/  PRMT R2, R54, 0x7632, R2 ;  /* 0x0000763236027816 */ /* 0x000fd20000000002 */
[----:B------:R0:W-:Y:S01]  /*55ac0*/  @P0 STG.E.U16 desc[UR8][R194.64], R54 ;  /* 0x00000036c2000986 */ /* 0x0001e2000c101508 */
[----:B------:R-:W-:Y:S01]  /*55ad0*/  LOP3.LUT P2, RZ, R190, 0x400000, RZ, 0xc0, !PT ;  /* 0x00400000beff7812 */ /* 0x000fe2000784c0ff */
[----:B0-----:R-:W-:-:S05]  /*55ae0*/  IMAD.WIDE R194, R53, 0x2, R64 ;  /* 0x0000000235c27825 */ /* 0x001fca00078e0240 */
[----:B------:R2:W-:Y:S01]  /*55af0*/  @P1 STG.E.U16 desc[UR8][R194.64], R2 ;  /* 0x00000002c2001986 */ /* 0x0005e2000c101508 */
[----:B------:R-:W-:Y:S01]  /*55b00*/  LOP3.LUT P4, RZ, R190, 0x800000, RZ, 0xc0, !PT ;  /* 0x00800000beff7812 */ /* 0x000fe2000788c0ff */
[----:B--2---:R-:W-:-:S05]  /*55b10*/  IMAD.WIDE R194, R57, 0x2, R66 ;  /* 0x0000000239c27825 */ /* 0x004fca00078e0242 */
[----:B------:R0:W-:Y:S01]  /*55b20*/  @P6 STG.E.U16 desc[UR8][R194.64], R56 ;  /* 0x00000038c2006986 */ /* 0x0001e2000c101508 */
[----:B------:R-:W-:Y:S01]  /*55b30*/  PRMT R2, R56, 0x7632, R2 ;  /* 0x0000763238027816 */ /* 0x000fe20000000002 */
[----:B0-----:R-:W-:Y:S02]  /*55b40*/  IMAD.WIDE R194, R57, 0x2, R64 ;  /* 0x0000000239c27825 */ /* 0x001fe400078e0240 */
[----:B------:R-:W2:Y:S04]  /*55b50*/  LDL.LU R57, [R1+0x59c] ;  /* 0x00059c0001397983 */ /* 0x000ea80000300800 */
[----:B------:R4:W-:Y:S04]  /*55b60*/  @P2 STG.E.U16 desc[UR8][R194.64], R2 ;  /* 0x00000002c2002986 */ /* 0x0009e8000c101508 */
[----:B------:R-:W2:Y:S04]  /*55b70*/  LDL.LU R192, [R1+0x3f8] ;  /* 0x0003f80001c07983 */ /* 0x000ea80000300800 */
[----:B------:R-:W2:Y:S01]  /*55b80*/  LDL.LU R53, [R1+0x5a0] ;  /* 0x0005a00001357983 */ /* 0x000ea20000300800 */
[----:B----4-:R-:W-:-:S05]  /*55b90*/  IMAD.WIDE R194, R59, 0x2, R66 ;  /* 0x000000023bc27825 */ /* 0x010fca00078e0242 */
[----:B---3--:R0:W-:Y:S01]  /*55ba0*/  @P4 STG.E.U16 desc[UR8][R194.64], R189 ;  /* 0x000000bdc2004986 */ /* 0x0081e2000c101508 */
[----:B------:R-:W-:Y:S01]  /*55bb0*/  PRMT R2, R189, 0x7632, R2 ;  /* 0x00007632bd027816 */ /* 0x000fe20000000002 */
[----:B0-----:R-:W-:Y:S02]  /*55bc0*/  IMAD.WIDE R194, R59, 0x2, R64 ;  /* 0x000000023bc27825 */ /* 0x001fe400078e0240 */
[----:B------:R-:W3:Y:S04]  /*55bd0*/  LDL.LU R59, [R1+0x40c] ;  /* 0x00040c00013b7983 */ /* 0x000ee80000300800 */
[----:B------:R-:W4:Y:S04]  /*55be0*/  LDL.LU R54, [R1+0x5a4] ;  /* 0x0005a40001367983 */ /* 0x000f280000300800 */
[----:B------:R-:W4:Y:S04]  /*55bf0*/  LDL.LU R56, [R1+0x3fc] ;  /* 0x0003fc0001387983 */ /* 0x000f280000300800 */
[----:B------:R-:W3:Y:S01]  /*55c00*/  LDL.LU R189, [R1+0x1be0] ;  /* 0x001be00001bd7983 */ /* 0x000ee20000300800 */
[----:B------:R-:W-:-:S02]  /*55c10*/  LOP3.LUT R191, R191, 0xdfffffff, RZ, 0xc0, !PT ;  /* 0xdfffffffbfbf7812 */ /* 0x000fc400078ec0ff */
[C---:B------:R-:W-:Y:S02]  /*55c20*/  LOP3.LUT P3, RZ, R190.reuse, 0x1000000, RZ, 0xc0, !PT ;  /* 0x01000000beff7812 */ /* 0x040fe4000786c0ff */
[C---:B------:R-:W-:Y:S02]  /*55c30*/  LOP3.LUT P5, RZ, R190.reuse, 0x2000000, RZ, 0xc0, !PT ;  /* 0x02000000beff7812 */ /* 0x040fe400078ac0ff */
[C---:B------:R-:W-:Y:S02]  /*55c40*/  LOP3.LUT P6, RZ, R190.reuse, 0x4000000, RZ, 0xc0, !PT ;  /* 0x04000000beff7812 */ /* 0x040fe400078cc0ff */
[----:B------:R-:W-:-:S07]  /*55c50*/  LOP3.LUT P1, RZ, R190, 0x8000000, RZ, 0xc0, !PT ;  /* 0x08000000beff7812 */ /* 0x000fce000782c0ff */
[----:B------:R0:W-:Y:S01]  /*55c60*/  @P3 STG.E.U16 desc[UR8][R194.64], R2 ;  /* 0x00000002c2003986 */ /* 0x0001e2000c101508 */
[----:B------:R-:W-:Y:S01]  /*55c70*/  LOP3.LUT P4, RZ, R190, 0x10000000, RZ, 0xc0, !PT ;  /* 0x10000000beff7812 */ /* 0x000fe2000788c0ff */
[----:B0-----:R-:W-:Y:S01]  /*55c80*/  IMAD.WIDE R194, R52, 0x2, R66 ;  /* 0x0000000234c27825 */ /* 0x001fe200078e0242 */
[----:B------:R-:W-:-:S04]  /*55c90*/  PRMT R2, R55, 0x7632, R2 ;  /* 0x0000763237027816 */ /* 0x000fc80000000002 */
[----:B------:R0:W-:Y:S01]  /*55ca0*/  @P5 STG.E.U16 desc[UR8][R194.64], R55 ;  /* 0x00000037c2005986 */ /* 0x0001e2000c101508 */
[----:B------:R-:W-:Y:S01]  /*55cb0*/  LOP3.LUT P2, RZ, R190, 0x20000000, RZ, 0xc0, !PT ;  /* 0x20000000beff7812 */ /* 0x000fe2000784c0ff */
[----:B0-----:R-:W-:-:S05]  /*55cc0*/  IMAD.WIDE R194, R52, 0x2, R64 ;  /* 0x0000000234c27825 */ /* 0x001fca00078e0240 */
[----:B------:R2:W-:Y:S01]  /*55cd0*/  @P6 STG.E.U16 desc[UR8][R194.64], R2 ;  /* 0x00000002c2006986 */ /* 0x0005e2000c101508 */
[----:B------:R-:W-:Y:S02]  /*55ce0*/  LOP3.LUT P5, RZ, R190, 0x40000000, RZ, 0xc0, !PT ;  /* 0x40000000beff7812 */ /* 0x000fe400078ac0ff */
[----:B------:R-:W-:Y:S01]  /*55cf0*/  LOP3.LUT R193, R193, 0xfffffffe, RZ, 0xc0, !PT ;  /* 0xfffffffec1c17812 */ /* 0x000fe200078ec0ff */
[----:B--2---:R-:W-:-:S05]  /*55d00*/  IMAD.WIDE R194, R57, 0x2, R66 ;  /* 0x0000000239c27825 */ /* 0x004fca00078e0242 */
[----:B------:R0:W-:Y:S01]  /*55d10*/  @P1 STG.E.U16 desc[UR8][R194.64], R192 ;  /* 0x000000c0c2001986 */ /* 0x0001e2000c101508 */
[----:B------:R-:W-:Y:S01]  /*55d20*/  PRMT R2, R192, 0x7632, R2 ;  /* 0x00007632c0027816 */ /* 0x000fe20000000002 */
[----:B0-----:R-:W-:-:S05]  /*55d30*/  IMAD.WIDE R194, R57, 0x2, R64 ;  /* 0x0000000239c27825 */ /* 0x001fca00078e0240 */
[----:B------:R0:W-:Y:S02]  /*55d40*/  @P4 STG.E.U16 desc[UR8][R194.64], R2 ;  /* 0x00000002c2004986 */ /* 0x0001e4000c101508 */
[----:B0-----:R-:W-:Y:S01]  /*55d50*/  IMAD.WIDE R194, R53, 0x2, R66 ;  /* 0x0000000235c27825 */ /* 0x001fe200078e0242 */
[----:B---3--:R-:W-:-:S13]  /*55d60*/  LOP3.LUT P0, RZ, R189, 0x8, RZ, 0xc0, !PT ;  /* 0x00000008bdff7812 */ /* 0x008fda000780c0ff */
[----:B------:R-:W-:Y:S02]  /*55d70*/  @P0 LOP3.LUT R191, R191, 0x20000000, RZ, 0xfc, !PT ;  /* 0x20000000bfbf0812 */ /* 0x000fe400078efcff */
[----:B------:R-:W-:Y:S02]  /*55d80*/  LOP3.LUT P0, RZ, R189, 0x4, RZ, 0xc0, !PT ;  /* 0x00000004bdff7812 */ /* 0x000fe4000780c0ff */
[----:B------:R-:W-:-:S11]  /*55d90*/  LOP3.LUT R191, R191, 0xbfffffff, RZ, 0xc0, !PT ;  /* 0xbfffffffbfbf7812 */ /* 0x000fd600078ec0ff */
[----:B------:R-:W-:Y:S02]  /*55da0*/  @P0 LOP3.LUT R191, R191, 0x40000000, RZ, 0xfc, !PT ;  /* 0x40000000bfbf0812 */ /* 0x000fe400078efcff */
[----:B------:R-:W-:Y:S02]  /*55db0*/  LOP3.LUT P0, RZ, R189, 0x2, RZ, 0xc0, !PT ;  /* 0x00000002bdff7812 */ /* 0x000fe4000780c0ff */
[----:B------:R-:W-:-:S11]  /*55dc0*/  LOP3.LUT R191, R191, 0x7fffffff, RZ, 0xc0, !PT ;  /* 0x7fffffffbfbf7812 */ /* 0x000fd600078ec0ff */
[----:B------:R-:W-:Y:S02]  /*55dd0*/  @P0 LOP3.LUT R191, R191, 0x80000000, RZ, 0xfc, !PT ;  /* 0x80000000bfbf0812 */ /* 0x000fe400078efcff */
[----:B------:R-:W-:Y:S01]  /*55de0*/  LOP3.LUT P0, RZ, R189, 0x1, RZ, 0xc0, !PT ;  /* 0x00000001bdff7812 */ /* 0x000fe2000780c0ff */
[----:B------:R0:W-:Y:S01]  /*55df0*/  @P2 STG.E.U16 desc[UR8][R194.64], R59 ;  /* 0x0000003bc2002986 */ /* 0x0001e2000c101508 */
[----:B------:R-:W-:-:S11]  /*55e00*/  PRMT R2, R59, 0x7632, R2 ;  /* 0x000076323b027816 */ /* 0x000fd60000000002 */
[----:B------:R-:W-:Y:S02]  /*55e10*/  @P0 LOP3.LUT R193, R193, 0x1, RZ, 0xfc, !PT ;  /* 0x00000001c1c10812 */ /* 0x000fe400078efcff */
[----:B------:R-:W-:Y:S01]  /*55e20*/  LOP3.LUT P0, RZ, R190, 0x80000000, RZ, 0xc0, !PT ;  /* 0x80000000beff7812 */ /* 0x000fe2000780c0ff */
[----:B0-----:R-:W-:Y:S01]  /*55e30*/  IMAD.WIDE R194, R53, 0x2, R64 ;  /* 0x0000000235c27825 */ /* 0x001fe200078e0240 */
[----:B------:R-:W2:Y:S04]  /*55e40*/  LDL.LU R190, [R1+0x5ac] ;  /* 0x0005ac0001be7983 */ /* 0x000ea80000300800 */
[----:B------:R4:W-:Y:S04]  /*55e50*/  @P5 STG.E.U16 desc[UR8][R194.64], R2 ;  /* 0x00000002c2005986 */ /* 0x0009e8000c101508 */
[----:B------:R-:W3:Y:S04]  /*55e60*/  LDL.LU R52, [R1+0x3b0] ;  /* 0x0003b00001347983 */ /* 0x000ee80000300800 */
[----:B------:R-:W3:Y:S01]  /*55e70*/  LDL.LU R55, [R1+0x5b0] ;  /* 0x0005b00001377983 */ /* 0x000ee20000300800 */
[----:B----4-:R-:W-:-:S03]  /*55e80*/  IMAD.WIDE R194, R54, 0x2, R66 ;  /* 0x0000000236c27825 */ /* 0x010fc600078e0242 */
[----:B------:R-:W4:Y:S04]  /*55e90*/  LDL.LU R57, [R1+0x3d4] ;  /* 0x0003d40001397983 */ /* 0x000f280000300800 */
[----:B------:R-:W4:Y:S04]  /*55ea0*/  LDL.LU R59, [R1+0x5b4] ;  /* 0x0005b400013b7983 */ /* 0x000f280000300800 */
[----:B------:R-:W4:Y:S04]  /*55eb0*/  LDL.LU R53, [R1+0x3b4] ;  /* 0x0003b40001357983 */ /* 0x000f280000300800 */
[----:B------:R0:W-:Y:S04]  /*55ec0*/  @P0 STG.E.U16 desc[UR8][R194.64], R56 ;  /* 0x00000038c2000986 */ /* 0x0001e8000c101508 */
[----:B0-----:R-:W2:Y:S04]  /*55ed0*/  LDL.LU R194, [R1+0x5a8] ;  /* 0x0005a80001c27983 */ /* 0x001ea80000300800 */
[----:B------:R-:W3:Y:S01]  /*55ee0*/  LDL.LU R195, [R1+0x3d0] ;  /* 0x0003d00001c37983 */ /* 0x000ee20000300800 */
[----:B------:R-:W-:Y:S01]  /*55ef0*/  LOP3.LUT P0, RZ, R193, 0x1, RZ, 0xc0, !PT ;  /* 0x00000001c1ff7812 */ /* 0x000fe2000780c0ff */
[----:B------:R-:W-:Y:S01]  /*55f00*/  IMAD.WIDE R192, R54, 0x2, R64 ;  /* 0x0000000236c07825 */ /* 0x000fe200078e0240 */
[----:B------:R-:W-:Y:S01]  /*55f10*/  PRMT R2, R56, 0x7632, R2 ;  /* 0x0000763238027816 */ /* 0x000fe20000000002 */
[----:B------:R-:W4:Y:S01]  /*55f20*/  LDL.LU R54, [R1+0x5b8] ;  /* 0x0005b80001367983 */ /* 0x000f220000300800 */
[----:B------:R-:W-:-:S02]  /*55f30*/  LOP3.LUT P3, RZ, R189, 0x10, RZ, 0xc0, !PT ;  /* 0x00000010bdff7812 */ /* 0x000fc4000786c0ff */
[----:B------:R-:W-:Y:S01]  /*55f40*/  LOP3.LUT P6, RZ, R189, 0x20, RZ, 0xc0, !PT ;  /* 0x00000020bdff7812 */ /* 0x000fe200078cc0ff */
[----:B------:R-:W4:Y:S06]  /*55f50*/  LDL.LU R56, [R1+0x3d8] ;  /* 0x0003d80001387983 */ /* 0x000f2c0000300800 */
[----:B------:R2:W-:Y:S01]  /*55f60*/  @P0 STG.E.U16 desc[UR8][R192.64], R2 ;  /* 0x00000002c0000986 */ /* 0x0005e2000c101508 */
[----:B------:R-:W-:Y:S02]  /*55f70*/  LOP3.LUT P0, RZ, R191, 0x80000000, RZ, 0xc0, !PT ;  /* 0x80000000bfff7812 */ /* 0x000fe4000780c0ff */
[----:B------:R-:W-:-:S02]  /*55f80*/  LOP3.LUT P1, RZ, R189, 0x40, RZ, 0xc0, !PT ;  /* 0x00000040bdff7812 */ /* 0x000fc4000782c0ff */
[----:B------:R-:W-:Y:S01]  /*55f90*/  LOP3.LUT P4, RZ, R189, 0x80, RZ, 0xc0, !PT ;  /* 0x00000080bdff7812 */ /* 0x000fe2000788c0ff */
[----:B--2---:R-:W-:-:S08]  /*55fa0*/  IMAD.WIDE R192, R194, 0x2, R66 ;  /* 0x00000002c2c07825 */ /* 0x004fd000078e0242 */
[----:B---3--:R0:W-:Y:S01]  /*55fb0*/  @P0 STG.E.U16 desc[UR8][R192.64], R195 ;  /* 0x000000c3c0000986 */ /* 0x0081e2000c101508 */
        /* <DEDUP_REMOVED lines=11> */
[----:B----4-:R-:W-:-:S04]  /*56070*/  PRMT R2, R57, 0x7632, R2 ;  /* 0x0000763239027816 */ /* 0x010fc80000000002 */
[----:B------:R0:W-:Y:S04]  /*56080*/  @P6 STG.E.U16 desc[UR8][R192.64], R57 ;  /* 0x00000039c0006986 */ /* 0x0001e8000c101508 */
[----:B0-----:R-:W2:Y:S04]  /*56090*/  LDL.LU R57, [R1+0x5bc] ;  /* 0x0005bc0001397983 */ /* 0x001ea80000300800 */
[----:B------:R-:W3:Y:S01]  /*560a0*/  LDL.LU R194, [R1+0x3b8] ;  /* 0x0003b80001c27983 */ /* 0x000ee20000300800 */
[----:B------:R-:W-:-:S03]  /*560b0*/  IMAD.WIDE R192, R55, 0x2, R64 ;  /* 0x0000000237c07825 */ /* 0x000fc600078e0240 */
[----:B------:R-:W4:Y:S04]  /*560c0*/  LDL.LU R195, [R1+0x5c0] ;  /* 0x0005c00001c37983 */ /* 0x000f280000300800 */
        /* <DEDUP_REMOVED lines=26> */
[----:B---3--:R0:W-:Y:S02]  /*56270*/  @P3 STG.E.U16 desc[UR8][R192.64], R194 ;  /* 0x000000c2c0003986 */ /* 0x0081e4000c101508 */
[----:B0-----:R-:W-:Y:S02]  /*56280*/  IMAD.WIDE R192, R57, 0x2, R64 ;  /* 0x0000000239c07825 */ /* 0x001fe400078e0240 */
[----:B------:R-:W2:Y:S01]  /*56290*/  LDL.LU R57, [R1+0x5d0] ;  /* 0x0005d00001397983 */ /* 0x000ea20000300800 */
[----:B------:R-:W-:-:S05]  /*562a0*/  PRMT R2, R194, 0x7632, R2 ;  /* 0x00007632c2027816 */ /* 0x000fca0000000002 */
[----:B------:R4:W-:Y:S02]  /*562b0*/  @P4 STG.E.U16 desc[UR8][R192.64], R2 ;  /* 0x00000002c0004986 */ /* 0x0009e4000c101508 */
[----:B----4-:R-:W-:-:S05]  /*562c0*/  IMAD.WIDE R192, R195, 0x2, R66 ;  /* 0x00000002c3c07825 */ /* 0x010fca00078e0242 */
[----:B------:R0:W-:Y:S01]  /*562d0*/  @P1 STG.E.U16 desc[UR8][R192.64], R59 ;  /* 0x0000003bc0001986 */ /* 0x0001e2000c101508 */
[----:B------:R-:W-:-:S03]  /*562e0*/  PRMT R2, R59, 0x7632, R2 ;  /* 0x000076323b027816 */ /* 0x000fc60000000002 */
[----:B0-----:R-:W3:Y:S01]  /*562f0*/  LDL.LU R59, [R1+0x5d4] ;  /* 0x0005d400013b7983 */ /* 0x001ee20000300800 */
[----:B------:R-:W-:-:S03]  /*56300*/  IMAD.WIDE R192, R195, 0x2, R64 ;  /* 0x00000002c3c07825 */ /* 0x000fc600078e0240 */
[----:B------:R-:W4:Y:S01]  /*56310*/  LDL.LU R195, [R1+0x384] ;  /* 0x0003840001c37983 */ /* 0x000f220000300800 */
        /* <DEDUP_REMOVED lines=20> */
[----:B------:R-:W4:Y:S10]  /*56460*/  LDL.LU R190, [R1+0x5d8] ;  /* 0x0005d80001be7983 */ /* 0x000f340000300800 */
        /* <DEDUP_REMOVED lines=21> */
[----:B0-----:R-:W2:Y:S01]  /*565c0*/  LDL.LU R188, [R1+0x1bdc] ;  /* 0x001bdc0001bc7983 */ /* 0x001ea20000300800 */
[----:B------:R-:W-:-:S03]  /*565d0*/  IMAD.WIDE R192, R57, 0x2, R64 ;  /* 0x0000000239c07825 */ /* 0x000fc600078e0240 */
[----:B------:R-:W2:Y:S04]  /*565e0*/  LDL.LU R56, [R1+0x5dc] ;  /* 0x0005dc0001387983 */ /* 0x000ea80000300800 */
[----:B------:R3:W-:Y:S02]  /*565f0*/  @P3 STG.E.U16 desc[UR8][R192.64], R2 ;  /* 0x00000002c0003986 */ /* 0x0007e4000c101508 */
[----:B---3--:R-:W-:-:S05]  /*56600*/  IMAD.WIDE R192, R59, 0x2, R66 ;  /* 0x000000023bc07825 */ /* 0x008fca00078e0242 */
[----:B----4-:R0:W-:Y:S02]  /*56610*/  @P4 STG.E.U16 desc[UR8][R192.64], R195 ;  /* 0x000000c3c0004986 */ /* 0x0101e4000c101508 */
[----:B0-----:R-:W-:Y:S02]  /*56620*/  IMAD.WIDE R192, R59, 0x2, R64 ;  /* 0x000000023bc07825 */ /* 0x001fe400078e0240 */
[----:B------:R-:W3:Y:S04]  /*56630*/  LDL.LU R59, [R1+0x388] ;  /* 0x00038800013b7983 */ /* 0x000ee80000300800 */
[----:B------:R-:W4:Y:S04]  /*56640*/  LDL.LU R52, [R1+0x5e0] ;  /* 0x0005e00001347983 */ /* 0x000f280000300800 */
[----:B------:R-:W4:Y:S01]  /*56650*/  LDL.LU R57, [R1+0x3ac] ;  /* 0x0003ac0001397983 */ /* 0x000f220000300800 */
[----:B------:R-:W-:-:S03]  /*56660*/  LOP3.LUT R191, R191, 0xffdfffff, RZ, 0xc0, !PT ;  /* 0xffdfffffbfbf7812 */ /* 0x000fc600078ec0ff */
[----:B------:R-:W4:Y:S01]  /*56670*/  LDL.LU R53, [R1+0x5e4] ;  /* 0x0005e40001357983 */ /* 0x000f220000300800 */
[----:B------:R-:W-:-:S03]  /*56680*/  LOP3.LUT P1, RZ, R189, 0x1000000, RZ, 0xc0, !PT ;  /* 0x01000000bdff7812 */ /* 0x000fc6000782c0ff */
[----:B------:R-:W4:Y:S01]  /*56690*/  LDL.LU R54, [R1+0x38c] ;  /* 0x00038c0001367983 */ /* 0x000f220000300800 */
[----:B------:R-:W-:Y:S02]  /*566a0*/  LOP3.LUT P5, RZ, R189, 0x2000000, RZ, 0xc0, !PT ;  /* 0x02000000bdff7812 */ /* 0x000fe400078ac0ff */
[----:B------:R-:W-:-:S07]  /*566b0*/  PRMT R2, R195, 0x7632, R2 ;  /* 0x00007632c3027816 */ /* 0x000fce0000000002 */
[----:B------:R0:W-:Y:S01]  /*566c0*/  @P1 STG.E.U16 desc[UR8][R192.64], R2 ;  /* 0x00000002c0001986 */ /* 0x0001e2000c101508 */
[C---:B------:R-:W-:Y:S02]  /*566d0*/  LOP3.LUT P6, RZ, R189.reuse, 0x4000000, RZ, 0xc0, !PT ;  /* 0x04000000bdff7812 */ /* 0x040fe400078cc0ff */
[C---:B------:R-:W-:Y:S02]  /*566e0*/  LOP3.LUT P2, RZ, R189.reuse, 0x8000000, RZ, 0xc0, !PT ;  /* 0x08000000bdff7812 */ /* 0x040fe4000784c0ff */
[C---:B------:R-:W-:Y:S02]  /*566f0*/  LOP3.LUT P4, RZ, R189.reuse, 0x10000000, RZ, 0xc0, !PT ;  /* 0x10000000bdff7812 */ /* 0x040fe4000788c0ff */
[----:B------:R-:W-:Y:S01]  /*56700*/  LOP3.LUT P3, RZ, R189, 0x20000000, RZ, 0xc0, !PT ;  /* 0x20000000bdff7812 */ /* 0x000fe2000786c0ff */
[----:B0-----:R-:W-:-:S05]  /*56710*/  IMAD.WIDE R192, R190, 0x2, R66 ;  /* 0x00000002bec07825 */ /* 0x001fca00078e0242 */
[----:B------:R0:W-:Y:S01]  /*56720*/  @P5 STG.E.U16 desc[UR8][R192.64], R55 ;  /* 0x00000037c0005986 */ /* 0x0001e2000c101508 */
[----:B------:R-:W-:Y:S02]  /*56730*/  LOP3.LUT P5, RZ, R189, 0x40000000, RZ, 0xc0, !PT ;  /* 0x40000000bdff7812 */ /* 0x000fe400078ac0ff */
[----:B------:R-:W-:Y:S01]  /*56740*/  PRMT R2, R55, 0x7632, R2 ;  /* 0x0000763237027816 */ /* 0x000fe20000000002 */
[----:B0-----:R-:W-:-:S05]  /*56750*/  IMAD.WIDE R192, R190, 0x2, R64 ;  /* 0x00000002bec07825 */ /* 0x001fca00078e0240 */
[----:B------:R0:W-:Y:S01]  /*56760*/  @P6 STG.E.U16 desc[UR8][R192.64], R2 ;  /* 0x00000002c0006986 */ /* 0x0001e2000c101508 */
        /* <DEDUP_REMOVED lines=13> */
[----:B------:R-:W2:Y:S04]  /*56840*/  LDL.LU R194, [R1+0x370] ;  /* 0x0003700001c27983 */ /* 0x000ea80000300800 */
[----:B------:R-:W2:Y:S04]  /*56850*/  LDL.LU R195, [R1+0x5ec] ;  /* 0x0005ec0001c37983 */ /* 0x000ea80000300800 */
[----:B------:R-:W2:Y:S01]  /*56860*/  LDL.LU R190, [R1+0x350] ;  /* 0x0003500001be7983 */ /* 0x000ea20000300800 */
[----:B0-----:R-:W-:-:S03]  /*56870*/  IMAD.WIDE R192, R56, 0x2, R66 ;  /* 0x0000000238c07825 */ /* 0x001fc600078e0242 */
[----:B------:R-:W2:Y:S04]  /*56880*/  LDL.LU R55, [R1+0x800] ;  /* 0x0008000001377983 */ /* 0x000ea80000300800 */
[----:B---3--:R0:W-:Y:S02]  /*56890*/  @P2 STG.E.U16 desc[UR8][R192.64], R59 ;  /* 0x0000003bc0002986 */ /* 0x0081e4000c101508 */
[----:B0-----:R-:W-:Y:S02]  /*568a0*/  IMAD.WIDE R192, R56, 0x2, R64 ;  /* 0x0000000238c07825 */ /* 0x001fe400078e0240 */
[----:B------:R-:W3:Y:S01]  /*568b0*/  LDL.LU R56, [R1+0x374] ;  /* 0x0003740001387983 */ /* 0x000ee20000300800 */
[----:B------:R-:W-:-:S03]  /*568c0*/  PRMT R2, R59, 0x7632, R2 ;  /* 0x000076323b027816 */ /* 0x000fc60000000002 */
[----:B------:R-:W3:Y:S04]  /*568d0*/  LDL.LU R59, [R1+0x1bd8] ;  /* 0x001bd800013b7983 */ /* 0x000ee80000300800 */
[----:B------:R4:W-:Y:S02]  /*568e0*/  @P4 STG.E.U16 desc[UR8][R192.64], R2 ;  /* 0x00000002c0004986 */ /* 0x0009e4000c101508 */
[----:B----4-:R-:W-:Y:S01]  /*568f0*/  IMAD.WIDE R192, R52, 0x2, R66 ;  /* 0x0000000234c07825 */ /* 0x010fe200078e0242 */
[----:B------:R-:W-:-:S04]  /*56900*/  PRMT R2, R57, 0x7632, R2 ;  /* 0x0000763239027816 */ /* 0x000fc80000000002 */
[----:B------:R0:W-:Y:S04]  /*56910*/  @P3 STG.E.U16 desc[UR8][R192.64], R57 ;  /* 0x00000039c0003986 */ /* 0x0001e8000c101508 */
[----:B0-----:R-:W4:Y:S01]  /*56920*/  LDL.LU R57, [R1+0x804] ;  /* 0x0008040001397983 */ /* 0x001f220000300800 */
[----:B------:R-:W-:-:S03]  /*56930*/  IMAD.WIDE R192, R52, 0x2, R64 ;  /* 0x0000000234c07825 */ /* 0x000fc600078e0240 */
[----:B------:R-:W4:Y:S04]  /*56940*/  LDL.LU R52, [R1+0x354] ;  /* 0x0003540001347983 */ /* 0x000f280000300800 */
[----:B------:R0:W-:Y:S02]  /*56950*/  @P5 STG.E.U16 desc[UR8][R192.64], R2 ;  /* 0x00000002c0005986 */ /* 0x0001e4000c101508 */
[----:B0-----:R-:W-:-:S05]  /*56960*/  IMAD.WIDE R192, R53, 0x2, R66 ;  /* 0x0000000235c07825 */ /* 0x001fca00078e0242 */
        /* <DEDUP_REMOVED lines=8> */
[C---:B------:R-:W-:Y:S01]  /*569f0*/  LOP3.LUT P6, RZ, R188.reuse, 0x20, RZ, 0xc0, !PT ;  /* 0x00000020bcff7812 */ /* 0x040fe200078cc0ff */
[----:B------:R-:W4:Y:S01]  /*56a00*/  LDL.LU R54, [R1+0x378] ;  /* 0x0003780001367983 */ /* 0x000f220000300800 */
[C---:B------:R-:W-:Y:S02]  /*56a10*/  LOP3.LUT P2, RZ, R188.reuse, 0x40, RZ, 0xc0, !PT ;  /* 0x00000040bcff7812 */ /* 0x040fe4000784c0ff */
[----:B------:R-:W-:Y:S01]  /*56a20*/  LOP3.LUT P4, RZ, R188, 0x80, RZ, 0xc0, !PT ;  /* 0x00000080bcff7812 */ /* 0x000fe2000788c0ff */
[----:B--2---:R-:W-:-:S06]  /*56a30*/  IMAD.WIDE R192, R189, 0x2, R66 ;  /* 0x00000002bdc07825 */ /* 0x004fcc00078e0242 */
        /* <DEDUP_REMOVED lines=12> */
[----:B---3--:R-:W-:-:S04]  /*56b00*/  PRMT R2, R56, 0x7632, R2 ;  /* 0x0000763238027816 */ /* 0x008fc80000000002 */
[----:B------:R0:W-:Y:S04]  /*56b10*/  @P6 STG.E.U16 desc[UR8][R192.64], R56 ;  /* 0x00000038c0006986 */ /* 0x0001e8000c101508 */
[----:B0-----:R-:W2:Y:S04]  /*56b20*/  LDL.LU R56, [R1+0x80c] ;  /* 0x00080c0001387983 */ /* 0x001ea80000300800 */
[----:B------:R-:W3:Y:S01]  /*56b30*/  LDL.LU R189, [R1+0x358] ;  /* 0x0003580001bd7983 */ /* 0x000ee20000300800 */
[----:B------:R-:W-:-:S03]  /*56b40*/  IMAD.WIDE R192, R55, 0x2, R64 ;  /* 0x0000000237c07825 */ /* 0x000fc600078e0240 */
[----:B------:R-:W3:Y:S04]  /*56b50*/  LDL.LU R195, [R1+0x810] ;  /* 0x0008100001c37983 */ /* 0x000ee80000300800 */
        /* <DEDUP_REMOVED lines=17> */
[----:B------:R0:W-:Y:S01]  /*56c70*/  @P5 STG.E.U16 desc[UR8][R192.64], R54 ;  /* 0x00000036c0005986 */ /* 0x0001e2000c101508 */
[----:B------:R-:W-:Y:S01]  /*56c80*/  LOP3.LUT P0, RZ, R188, 0x80000, RZ, 0xc0, !PT ;  /* 0x00080000bcff7812 */ /* 0x000fe2000780c0ff */
[----:B0-----:R-:W-:Y:S02]  /*56c90*/  IMAD.WIDE R192, R53, 0x2, R64 ;  /* 0x0000000235c07825 */ /* 0x001fe400078e0240 */
[----:B------:R-:W4:Y:S04]  /*56ca0*/  LDL.LU R53, [R1+0x820] ;  /* 0x0008200001357983 */ /* 0x000f280000300800 */
[----:B------:R2:W-:Y:S04]  /*56cb0*/  @P6 STG.E.U16 desc[UR8][R192.64], R2 ;  /* 0x00000002c0006986 */ /* 0x0005e8000c101508 */
[----:B------:R-:W4:Y:S01]  /*56cc0*/  LDL.LU R54, [R1+0x320] ;  /* 0x0003200001367983 */ /* 0x000f220000300800 */
        /* <DEDUP_REMOVED lines=8> */
[----:B------:R-:W-:-:S07]  /*56d50*/  LOP3.LUT P2, RZ, R188, 0x2000, RZ, 0xc0, !PT ;  /* 0x00002000bcff7812 */ /* 0x000fce000784c0ff */
[----:B------:R-:W-:Y:S02]  /*56d60*/  @P0 LOP3.LUT R191, R191, 0x80000, RZ, 0xfc, !PT ;  /* 0x00080000bfbf0812 */ /* 0x000fe400078efcff */
[C---:B------:R-:W-:Y:S02]  /*56d70*/  LOP3.LUT P0, RZ, R188.reuse, 0x10000, RZ, 0xc0, !PT ;  /* 0x00010000bcff7812 */ /* 0x040fe4000780c0ff */
[----:B------:R-:W-:Y:S02]  /*56d80*/  LOP3.LUT P5, RZ, R188, 0x4000, RZ, 0xc0, !PT ;  /* 0x00004000bcff7812 */ /* 0x000fe400078ac0ff */
[----:B------:R-:W-:-:S09]  /*56d90*/  LOP3.LUT R191, R191, 0xffefffff, RZ, 0xc0, !PT ;  /* 0xffefffffbfbf7812 */ /* 0x000fd200078ec0ff */
[----:B------:R-:W-:Y:S02]  /*56da0*/  @P0 LOP3.LUT R191, R191, 0x100000, RZ, 0xfc, !PT ;  /* 0x00100000bfbf0812 */ /* 0x000fe400078efcff */
[----:B------:R-:W-:Y:S01]  /*56db0*/  LOP3.LUT P0, RZ, R188, 0x8000, RZ, 0xc0, !PT ;  /* 0x00008000bcff7812 */ /* 0x000fe2000780c0ff */
[----:B--2---:R-:W-:-:S05]  /*56dc0*/  IMAD.WIDE R192, R56, 0x2, R66 ;  /* 0x0000000238c07825 */ /* 0x004fca00078e0242 */
[----:B---3--:R0:W-:Y:S02]  /*56dd0*/  @P1 STG.E.U16 desc[UR8][R192.64], R189 ;  /* 0x000000bdc0001986 */ /* 0x0081e4000c101508 */
[----:B0-----:R-:W-:Y:S02]  /*56de0*/  IMAD.WIDE R192, R56, 0x2, R64 ;  /* 0x0000000238c07825 */ /* 0x001fe400078e0240 */
[----:B------:R-:W2:Y:S01]  /*56df0*/  LDL.LU R56, [R1+0x824] ;  /* 0x0008240001387983 */ /* 0x000ea20000300800 */
[----:B------:R-:W-:-:S05]  /*56e00*/  PRMT R2, R189, 0x7632, R2 ;  /* 0x00007632bd027816 */ /* 0x000fca0000000002 */
[----:B------:R0:W-:Y:S02]  /*56e10*/  @P4 STG.E.U16 desc[UR8][R192.64], R2 ;  /* 0x00000002c0004986 */ /* 0x0001e4000c101508 */
[----:B0-----:R-:W-:-:S05]  /*56e20*/  IMAD.WIDE R192, R195, 0x2, R66 ;  /* 0x00000002c3c07825 */ /* 0x001fca00078e0242 */
[----:B----4-:R0:W-:Y:S01]  /*56e30*/  @P2 STG.E.U16 desc[UR8][R192.64], R57 ;  /* 0x00000039c0002986 */ /* 0x0101e2000c101508 */
[----:B------:R-:W-:Y:S01]  /*56e40*/  PRMT R2, R57, 0x7632, R2 ;  /* 0x0000763239027816 */ /* 0x000fe20000000002 */
[----:B0-----:R-:W-:Y:S02]  /*56e50*/  IMAD.WIDE R192, R195, 0x2, R64 ;  /* 0x00000002c3c07825 */ /* 0x001fe400078e0240 */
[----:B------:R-:W3:Y:S04]  /*56e60*/  LDL.LU R57, [R1+0x828] ;  /* 0x0008280001397983 */ /* 0x000ee80000300800 */
[----:B------:R0:W-:Y:S04]  /*56e70*/  @P5 STG.E.U16 desc[UR8][R192.64], R2 ;  /* 0x00000002c0005986 */ /* 0x0001e8000c101508 */
[----:B------:R-:W4:Y:S01]  /*56e80*/  LDL.LU R195, [R1+0x324] ;  /* 0x0003240001c37983 */ /* 0x000f220000300800 */
[----:B0-----:R-:W-:-:S05]  /*56e90*/  IMAD.WIDE R192, R190, 0x2, R66 ;  /* 0x00000002bec07825 */ /* 0x001fca00078e0242 */
[----:B------:R0:W-:Y:S01]  /*56ea0*/  @P0 STG.E.U16 desc[UR8][R192.64], R55 ;  /* 0x00000037c0000986 */ /* 0x0001e2000c101508 */
[----:B------:R-:W-:Y:S01]  /*56eb0*/  PRMT R2, R55, 0x7632, R2 ;  /* 0x0000763237027816 */ /* 0x000fe20000000002 */
[----:B0-----:R-:W-:Y:S02]  /*56ec0*/  IMAD.WIDE R192, R190, 0x2, R64 ;  /* 0x00000002bec07825 */ /* 0x001fe400078e0240 */
[----:B------:R-:W4:Y:S04]  /*56ed0*/  LDL.LU R190, [R1+0x82c] ;  /* 0x00082c0001be7983 */ /* 0x000f280000300800 */
[----:B------:R-:W4:Y:S01]  /*56ee0*/  LDL.LU R55, [R1+0x348] ;  /* 0x0003480001377983 */ /* 0x000f220000300800 */
        /* <DEDUP_REMOVED lines=14> */
[----:B------:R0:W-:Y:S02]  /*56fd0*/  @P0 STG.E.U16 desc[UR8][R192.64], R54 ;  /* 0x00000036c0000986 */ /* 0x0001e4000c101508 */
[----:B0-----:R-:W-:-:S05]  /*56fe0*/  IMAD.WIDE R192, R53, 0x2, R64 ;  /* 0x0000000235c07825 */ /* 0x001fca00078e0240 */
[----:B------:R0:W-:Y:S02]  /*56ff0*/  @P3 STG.E.U16 desc[UR8][R192.64], R2 ;  /* 0x00000002c0003986 */ /* 0x0001e4000c101508 */
[----:B0-----:R-:W-:Y:S02]  /*57000*/  PRMT R2, R59, 0x7632, R2 ;  /* 0x000076323b027816 */ /* 0x001fe40000000002 */
[C---:B------:R-:W-:Y:S02]  /*57010*/  LOP3.LUT P1, RZ, R188.reuse, 0x400000, RZ, 0xc0, !PT ;  /* 0x00400000bcff7812 */ /* 0x040fe4000782c0ff */
[C---:B------:R-:W-:Y:S02]  /*57020*/  LOP3.LUT P4, RZ, R188.reuse, 0x800000, RZ, 0xc0, !PT ;  /* 0x00800000bcff7812 */ /* 0x040fe4000788c0ff */
[C---:B------:R-:W-:Y:S02]  /*57030*/  LOP3.LUT P2, RZ, R188.reuse, 0x1000000, RZ, 0xc0, !PT ;  /* 0x01000000bcff7812 */ /* 0x040fe4000784c0ff */
[----:B------:R-:W-:Y:S01]  /*57040*/  LOP3.LUT P5, RZ, R188, 0x2000000, RZ, 0xc0, !PT ;  /* 0x02000000bcff7812 */ /* 0x000fe200078ac0ff */
[----:B--2---:R-:W-:-:S05]  /*57050*/  IMAD.WIDE R192, R56, 0x2, R66 ;  /* 0x0000000238c07825 */ /* 0x004fca00078e0242 */
[----:B------:R0:W-:Y:S04]  /*57060*/  @P6 STG.E.U16 desc[UR8][R192.64], R59 ;  /* 0x0000003bc0006986 */ /* 0x0001e8000c101508 */
[----:B0-----:R-:W2:Y:S01]  /*57070*/  LDL.LU R59, [R1+0x1bd4] ;  /* 0x001bd400013b7983 */ /* 0x001ea20000300800 */
[----:B------:R-:W-:-:S03]  /*57080*/  IMAD.WIDE R192, R56, 0x2, R64 ;  /* 0x0000000238c07825 */ /* 0x000fc600078e0240 */
[----:B------:R-:W2:Y:S04]  /*57090*/  LDL.LU R56, [R1+0x830] ;  /* 0x0008300001387983 */ /* 0x000ea80000300800 */
[----:B------:R3:W-:Y:S04]  /*570a0*/  @P1 STG.E.U16 desc[UR8][R192.64], R2 ;  /* 0x00000002c0001986 */ /* 0x0007e8000c101508 */
[----:B------:R-:W2:Y:S01]  /*570b0*/  LDL.LU R52, [R1+0x834] ;  /* 0x0008340001347983 */ /* 0x000ea20000300800 */
[----:B---3--:R-:W-:-:S05]  /*570c0*/  IMAD.WIDE R192, R57, 0x2, R66 ;  /* 0x0000000239c07825 */ /* 0x008fca00078e0242 */
[----:B----4-:R0:W-:Y:S01]  /*570d0*/  @P4 STG.E.U16 desc[UR8][R192.64], R195 ;  /* 0x000000c3c0004986 */ /* 0x0101e2000c101508 */
[----:B------:R-:W-:Y:S01]  /*570e0*/  PRMT R2, R195, 0x7632, R2 ;  /* 0x00007632c3027816 */ /* 0x000fe20000000002 */
[----:B0-----:R-:W-:Y:S02]  /*570f0*/  IMAD.WIDE R192, R57, 0x2, R64 ;  /* 0x0000000239c07825 */ /* 0x001fe400078e0240 */
[----:B------:R-:W3:Y:S04]  /*57100*/  LDL.LU R57, [R1+0x34c] ;  /* 0x00034c0001397983 */ /* 0x000ee80000300800 */
[----:B------:R0:W-:Y:S04]  /*57110*/  @P2 STG.E.U16 desc[UR8][R192.64], R2 ;  /* 0x00000002c0002986 */ /* 0x0001e8000c101508 */
[----:B------:R-:W4:Y:S04]  /*57120*/  LDL.LU R53, [R1+0x838] ;  /* 0x0008380001357983 */ /* 0x000f280000300800 */
[----:B------:R-:W4:Y:S01]  /*57130*/  LDL.LU R54, [R1+0x32c] ;  /* 0x00032c0001367983 */ /* 0x000f220000300800 */
[----:B0-----:R-:W-:-:S05]  /*57140*/  IMAD.WIDE R192, R190, 0x2, R66 ;  /* 0x00000002bec07825 */ /* 0x001fca00078e0242 */
[----:B------:R0:W-:Y:S04]  /*57150*/  @P5 STG.E.U16 desc[UR8][R192.64], R55 ;  /* 0x00000037c0005986 */ /* 0x0001e8000c101508 */
[----:B0-----:R-:W3:Y:S01]  /*57160*/  LDL.LU R192, [R1+0x328] ;  /* 0x0003280001c07983 */ /* 0x001ee20000300800 */
[----:B------:R-:W-:-:S03]  /*57170*/  LOP3.LUT R191, R191, 0xffffdfff, RZ, 0xc0, !PT ;  /* 0xffffdfffbfbf7812 */ /* 0x000fc600078ec0ff */
[----:B------:R-:W4:Y:S04]  /*57180*/  LDL.LU R193, [R1+0x83c] ;  /* 0x00083c0001c17983 */ /* 0x000f280000300800 */
[----:B------:R-:W4:Y:S01]  /*57190*/  LDL.LU R194, [R1+0x310] ;  /* 0x0003100001c27983 */ /* 0x000f220000300800 */
[----:B------:R-:W-:-:S03]  /*571a0*/  LOP3.LUT P6, RZ, R188, 0x4000000, RZ, 0xc0, !PT ;  /* 0x04000000bcff7812 */ /* 0x000fc600078cc0ff */
[----:B------:R-:W4:Y:S01]  /*571b0*/  LDL.LU R195, [R1+0x840] ;  /* 0x0008400001c37983 */ /* 0x000f220000300800 */
[C---:B------:R-:W-:Y:S02]  /*571c0*/  LOP3.LUT P3, RZ, R188.reuse, 0x8000000, RZ, 0xc0, !PT ;  /* 0x08000000bcff7812 */ /* 0x040fe4000786c0ff */
[C---:B------:R-:W-:Y:S02]  /*571d0*/  LOP3.LUT P4, RZ, R188.reuse, 0x10000000, RZ, 0xc0, !PT ;  /* 0x10000000bcff7812 */ /* 0x040fe4000788c0ff */
[C---:B------:R-:W-:Y:S02]  /*571e0*/  LOP3.LUT P1, RZ, R188.reuse, 0x20000000, RZ, 0xc0, !PT ;  /* 0x20000000bcff7812 */ /* 0x040fe4000782c0ff */
[----:B------:R-:W-:Y:S02]  /*571f0*/  LOP3.LUT P5, RZ, R188, 0x40000000, RZ, 0xc0, !PT ;  /* 0x40000000bcff7812 */ /* 0x000fe400078ac0ff */
[----:B------:R-:W-:Y:S02]  /*57200*/  PRMT R2, R55, 0x7632, R2 ;  /* 0x0000763237027816 */ /* 0x000fe40000000002 */
        /* <DEDUP_REMOVED lines=12> */
[----:B------:R-:W-:Y:S02]  /*572d0*/  IMAD.WIDE R188, R190, 0x2, R64 ;  /* 0x00000002bebc7825 */ /* 0x000fe400078e0240 */
[----:B------:R-:W2:Y:S04]  /*572e0*/  LDL.LU R190, [R1+0x300] ;  /* 0x0003000001be7983 */ /* 0x000ea80000300800 */
[----:B------:R0:W-:Y:S04]  /*572f0*/  @P6 STG.E.U16 desc[UR8][R188.64], R2 ;  /* 0x00000002bc006986 */ /* 0x0001e8000c101508 */
[----:B------:R-:W2:Y:S01]  /*57300*/  LDL.LU R55, [R1+0x844] ;  /* 0x0008440001377983 */ /* 0x000ea20000300800 */
[----:B0-----:R-:W-:-:S05]  /*57310*/  IMAD.WIDE R188, R56, 0x2, R66 ;  /* 0x0000000238bc7825 */ /* 0x001fca00078e0242 */
[----:B---3--:R0:W-:Y:S01]  /*57320*/  @P3 STG.E.U16 desc[UR8][R188.64], R192 ;  /* 0x000000c0bc003986 */ /* 0x0081e2000c101508 */
[----:B------:R-:W-:Y:S01]  /*57330*/  PRMT R2, R192, 0x7632, R2 ;  /* 0x00007632c0027816 */ /* 0x000fe20000000002 */
[----:B0-----:R-:W-:Y:S02]  /*57340*/  IMAD.WIDE R188, R56, 0x2, R64 ;  /* 0x0000000238bc7825 */ /* 0x001fe400078e0240 */
[----:B------:R-:W3:Y:S04]  /*57350*/  LDL.LU R56, [R1+0x314] ;  /* 0x0003140001387983 */ /* 0x000ee80000300800 */
[----:B------:R0:W-:Y:S02]  /*57360*/  @P4 STG.E.U16 desc[UR8][R188.64], R2 ;  /* 0x00000002bc004986 */ /* 0x0001e4000c101508 */
[----:B0-----:R-:W-:Y:S01]  /*57370*/  IMAD.WIDE R188, R52, 0x2, R66 ;  /* 0x0000000234bc7825 */ /* 0x001fe200078e0242 */
[----:B------:R-:W-:-:S04]  /*57380*/  PRMT R2, R57, 0x7632, R2 ;  /* 0x0000763239027816 */ /* 0x000fc80000000002 */
        /* <DEDUP_REMOVED lines=24> */
[C---:B------:R-:W-:Y:S02]  /*57510*/  LOP3.LUT P3, RZ, R59.reuse, 0x40, RZ, 0xc0, !PT ;  /* 0x000000403bff7812 */ /* 0x040fe4000786c0ff */
[----:B------:R-:W-:-:S09]  /*57520*/  LOP3.LUT P4, RZ, R59, 0x80, RZ, 0xc0, !PT ;  /* 0x000000803bff7812 */ /* 0x000fd2000788c0ff */
[----:B--2---:R0:W-:Y:S01]  /*57530*/  @P0 STG.E.U16 desc[UR8][R188.64], R190 ;  /* 0x000000bebc000986 */ /* 0x0041e2000c101508 */
[----:B------:R-:W-:Y:S01]  /*57540*/  PRMT R2, R190, 0x7632, R2 ;  /* 0x00007632be027816 */ /* 0x000fe20000000002 */
[----:B0-----:R-:W-:-:S05]  /*57550*/  IMAD.WIDE R188, R195, 0x2, R64 ;  /* 0x00000002c3bc7825 */ /* 0x001fca00078e0240 */
[----:B------:R0:W-:Y:S02]  /*57560*/  @P2 STG.E.U16 desc[UR8][R188.64], R2 ;  /* 0x00000002bc002986 */ /* 0x0001e4000c101508 */
[----:B0-----:R-:W-:-:S05]  /*57570*/  IMAD.WIDE R188, R55, 0x2, R66 ;  /* 0x0000000237bc7825 */ /* 0x001fca00078e0242 */
[----:B---3--:R0:W-:Y:S01]  /*57580*/  @P6 STG.E.U16 desc[UR8][R188.64], R56 ;  /* 0x00000038bc006986 */ /* 0x0081e2000c101508 */
[----:B------:R-:W-:-:S03]  /*57590*/  PRMT R2, R56, 0x7632, R2 ;  /* 0x0000763238027816 */ /* 0x000fc60000000002 */
[----:B0-----:R-:W2:Y:S04]  /*575a0*/  LDL.LU R56, [R1+0x850] ;  /* 0x0008500001387983 */ /* 0x001ea80000300800 */
[----:B------:R-:W3:Y:S01]  /*575b0*/  LDL.LU R193, [R1+0x308] ;  /* 0x0003080001c17983 */ /* 0x000ee20000300800 */
[----:B------:R-:W-:-:S03]  /*575c0*/  IMAD.WIDE R188, R55, 0x2, R64 ;  /* 0x0000000237bc7825 */ /* 0x000fc600078e0240 */
[----:B------:R-:W3:Y:S04]  /*575d0*/  LDL.LU R194, [R1+0x854] ;  /* 0x0008540001c27983 */ /* 0x000ee80000300800 */
[----:B------:R0:W-:Y:S02]  /*575e0*/  @P3 STG.E.U16 desc[UR8][R188.64], R2 ;  /* 0x00000002bc003986 */ /* 0x0001e4000c101508 */
[----:B0-----:R-:W-:-:S05]  /*575f0*/  IMAD.WIDE R188, R57, 0x2, R66 ;  /* 0x0000000239bc7825 */ /* 0x001fca00078e0242 */
        /* <DEDUP_REMOVED lines=15> */
[----:B------:R0:W-:Y:S01]  /*576f0*/  @P5 STG.E.U16 desc[UR8][R188.64], R54 ;  /* 0x00000036bc005986 */ /* 0x0001e2000c101508 */
[----:B------:R-:W-:Y:S01]  /*57700*/  LOP3.LUT P4, RZ, R59, 0x1000, RZ, 0xc0, !PT ;  /* 0x000010003bff7812 */ /* 0x000fe2000788c0ff */
[----:B0-----:R-:W-:Y:S02]  /*57710*/  IMAD.WIDE R188, R53, 0x2, R64 ;  /* 0x0000000235bc7825 */ /* 0x001fe400078e0240 */
[----:B------:R-:W4:Y:S04]  /*57720*/  LDL.LU R53, [R1+0x860] ;  /* 0x0008600001357983 */ /* 0x000f280000300800 */
[----:B------:R2:W-:Y:S04]  /*57730*/  @P6 STG.E.U16 desc[UR8][R188.64], R2 ;  /* 0x00000002bc006986 */ /* 0x0005e8000c101508 */
[----:B------:R-:W4:Y:S01]  /*57740*/  LDL.LU R54, [R1+0x2e0] ;  /* 0x0002e00001367983 */ /* 0x000f220000300800 */
[----:B------:R-:W-:-:S02]  /*57750*/  LOP3.LUT P3, RZ, R59, 0x2000, RZ, 0xc0, !PT ;  /* 0x000020003bff7812 */ /* 0x000fc4000786c0ff */
[----:B------:R-:W-:Y:S01]  /*57760*/  LOP3.LUT P0, RZ, R59, 0x80000, RZ, 0xc0, !PT ;  /* 0x000800003bff7812 */ /* 0x000fe2000780c0ff */
[----:B--2---:R-:W-:-:S05]  /*57770*/  IMAD.WIDE R188, R56, 0x2, R66 ;  /* 0x0000000238bc7825 */ /* 0x004fca00078e0242 */
[----:B---3--:R0:W-:Y:S01]  /*57780*/  @P2 STG.E.U16 desc[UR8][R188.64], R193 ;  /* 0x000000c1bc002986 */ /* 0x0081e2000c101508 */
[----:B------:R-:W-:Y:S01]  /*57790*/  PRMT R2, R193, 0x7632, R2 ;  /* 0x00007632c1027816 */ /* 0x000fe20000000002 */
[----:B0-----:R-:W-:Y:S02]  /*577a0*/  IMAD.WIDE R188, R56, 0x2, R64 ;  /* 0x0000000238bc7825 */ /* 0x001fe400078e0240 */
[----:B------:R-:W2:Y:S04]  /*577b0*/  LDL.LU R56, [R1+0x864] ;  /* 0x0008640001387983 */ /* 0x000ea80000300800 */
[----:B------:R0:W-:Y:S02]  /*577c0*/  @P4 STG.E.U16 desc[UR8][R188.64], R2 ;  /* 0x00000002bc004986 */ /* 0x0001e4000c101508 */
[----:B0-----:R-:W-:-:S05]  /*577d0*/  IMAD.WIDE R188, R194, 0x2, R66 ;  /* 0x00000002c2bc7825 */ /* 0x001fca00078e0242 */
[----:B------:R0:W-:Y:S01]  /*577e0*/  @P3 STG.E.U16 desc[UR8][R188.64], R57 ;  /* 0x00000039bc003986 */ /* 0x0001e2000c101508 */
        /* <DEDUP_REMOVED lines=38> */
[----:B------:R0:W-:Y:S01]  /*57a50*/  @P0 STG.E.U16 desc[UR8][R188.64], R54 ;  /* 0x00000036bc000986 */ /* 0x0001e2000c101508 */
[----:B------:R-:W-:Y:S01]  /*57a60*/  LOP3.LUT P2, RZ, R59, 0x400000, RZ, 0xc0, !PT ;  /* 0x004000003bff7812 */ /* 0x000fe2000784c0ff */
[----:B0-----:R-:W-:-:S05]  /*57a70*/  IMAD.WIDE R188, R53, 0x2, R64 ;  /* 0x0000000235bc7825 */ /* 0x001fca00078e0240 */
[----:B------:R0:W-:Y:S01]  /*57a80*/  @P1 STG.E.U16 desc[UR8][R188.64], R2 ;  /* 0x00000002bc001986 */ /* 0x0001e2000c101508 */
[----:B------:R-:W-:Y:S02]  /*57a90*/  LOP3.LUT P4, RZ, R59, 0x800000, RZ, 0xc0, !PT ;  /* 0x008000003bff7812 */ /* 0x000fe4000788c0ff */
[----:B0-----:R-:W-:Y:S01]  /*57aa0*/  PRMT R2, R58, 0x7632, R2 ;  /* 0x000076323a027816 */ /* 0x001fe20000000002 */
[----:B--2---:R-:W-:-:S05]  /*57ab0*/  IMAD.WIDE R188, R56, 0x2, R66 ;  /* 0x0000000238bc7825 */ /* 0x004fca00078e0242 */
[----:B------:R0:W-:Y:S02]  /*57ac0*/  @P6 STG.E.U16 desc[UR8][R188.64], R58 ;  /* 0x0000003abc006986 */ /* 0x0001e4000c101508 */
[----:B0-----:R-:W-:Y:S02]  /*57ad0*/  IMAD.WIDE R188, R56, 0x2, R64 ;  /* 0x0000000238bc7825 */ /* 0x001fe400078e0240 */
[----:B------:R-:W2:Y:S04]  /*57ae0*/  LDL.LU R58, [R1+0x1bd0] ;  /* 0x001bd000013a7983 */ /* 0x000ea80000300800 */
[----:B------:R-:W4:Y:S04]  /*57af0*/  LDL.LU R56, [R1+0x870] ;  /* 0x0008700001387983 */ /* 0x000f280000300800 */
[----:B------:R-:W2:Y:S04]  /*57b00*/  LDL.LU R54, [R1+0x2e8] ;  /* 0x0002e80001367983 */ /* 0x000ea80000300800 */
[----:B------:R3:W-:Y:S04]  /*57b10*/  @P2 STG.E.U16 desc[UR8][R188.64], R2 ;  /* 0x00000002bc002986 */ /* 0x0007e8000c101508 */
[----:B------:R-:W2:Y:S01]  /*57b20*/  LDL.LU R190, [R1+0x874] ;  /* 0x0008740001be7983 */ /* 0x000ea20000300800 */
[----:B---3--:R-:W-:-:S05]  /*57b30*/  IMAD.WIDE R188, R57, 0x2, R66 ;  /* 0x0000000239bc7825 */ /* 0x008fca00078e0242 */
[----:B------:R0:W-:Y:S02]  /*57b40*/  @P4 STG.E.U16 desc[UR8][R188.64], R194 ;  /* 0x000000c2bc004986 */ /* 0x0001e4000c101508 */
[----:B0-----:R-:W-:Y:S02]  /*57b50*/  IMAD.WIDE R188, R57, 0x2, R64 ;  /* 0x0000000239bc7825 */ /* 0x001fe400078e0240 */
[----:B------:R-:W3:Y:S04]  /*57b60*/  LDL.LU R57, [R1+0x2fc] ;  /* 0x0002fc0001397983 */ /* 0x000ee80000300800 */
[----:B------:R-:W3:Y:S04]  /*57b70*/  LDL.LU R52, [R1+0x878] ;  /* 0x0008780001347983 */ /* 0x000ee80000300800 */
[----:B------:R-:W3:Y:S04]  /*57b80*/  LDL.LU R53, [R1+0x2ec] ;  /* 0x0002ec0001357983 */ /* 0x000ee80000300800 */
[----:B------:R-:W3:Y:S01]  /*57b90*/  LDL.LU R192, [R1+0x87c] ;  /* 0x00087c0001c07983 */ /* 0x000ee20000300800 */
[----:B------:R-:W-:-:S03]  /*57ba0*/  LOP3.LUT P3, RZ, R59, 0x1000000, RZ, 0xc0, !PT ;  /* 0x010000003bff7812 */ /* 0x000fc6000786c0ff */
[----:B------:R-:W3:Y:S01]  /*57bb0*/  LDL.LU R193, [R1+0x2d0] ;  /* 0x0002d00001c17983 */ /* 0x000ee20000300800 */
[C---:B------:R-:W-:Y:S02]  /*57bc0*/  LOP3.LUT P5, RZ, R59.reuse, 0x2000000, RZ, 0xc0, !PT ;  /* 0x020000003bff7812 */ /* 0x040fe400078ac0ff */
[----:B------:R-:W-:Y:S02]  /*57bd0*/  PRMT R2, R194, 0x7632, R2 ;  /* 0x00007632c2027816 */ /* 0x000fe40000000002 */
[C---:B------:R-:W-:Y:S01]  /*57be0*/  LOP3.LUT P6, RZ, R59.reuse, 0x4000000, RZ, 0xc0, !PT ;  /* 0x040000003bff7812 */ /* 0x040fe200078cc0ff */
[----:B------:R-:W3:Y:S04]  /*57bf0*/  LDL.LU R194, [R1+0x880] ;  /* 0x0008800001c27983 */ /* 0x000ee80000300800 */
[----:B------:R0:W-:Y:S01]  /*57c00*/  @P3 STG.E.U16 desc[UR8][R188.64], R2 ;  /* 0x00000002bc003986 */ /* 0x0001e2000c101508 */
[----:B------:R-:W-:-:S02]  /*57c10*/  LOP3.LUT P1, RZ, R59, 0x8000000, RZ, 0xc0, !PT ;  /* 0x080000003bff7812 */ /* 0x000fc4000782c0ff */
        /* <DEDUP_REMOVED lines=9> */
[----:B----4-:R-:W-:Y:S01]  /*57cb0*/  IMAD.WIDE R188, R56, 0x2, R66 ;  /* 0x0000000238bc7825 */ /* 0x010fe200078e0242 */
[----:B--2---:R-:W-:-:S04]  /*57cc0*/  PRMT R2, R54, 0x7632, R2 ;  /* 0x0000763236027816 */ /* 0x004fc80000000002 */
[----:B------:R0:W-:Y:S02]  /*57cd0*/  @P1 STG.E.U16 desc[UR8][R188.64], R54 ;  /* 0x00000036bc001986 */ /* 0x0001e4000c101508 */
[----:B0-----:R-:W-:Y:S02]  /*57ce0*/  IMAD.WIDE R188, R56, 0x2, R64 ;  /* 0x0000000238bc7825 */ /* 0x001fe400078e0240 */
[----:B------:R-:W2:Y:S04]  /*57cf0*/  LDL.LU R56, [R1+0x2d4] ;  /* 0x0002d40001387983 */ /* 0x000ea80000300800 */
[----:B------:R0:W-:Y:S04]  /*57d00*/  @P4 STG.E.U16 desc[UR8][R188.64], R2 ;  /* 0x00000002bc004986 */ /* 0x0001e8000c101508 */
[----:B------:R-:W4:Y:S01]  /*57d10*/  LDL.LU R54, [R1+0x1bcc] ;  /* 0x001bcc0001367983 */ /* 0x000f220000300800 */
[----:B0-----:R-:W-:Y:S01]  /*57d20*/  IMAD.WIDE R188, R190, 0x2, R66 ;  /* 0x00000002bebc7825 */ /* 0x001fe200078e0242 */
[----:B---3--:R-:W-:-:S04]  /*57d30*/  PRMT R2, R57, 0x7632, R2 ;  /* 0x0000763239027816 */ /* 0x008fc80000000002 */
[----:B------:R0:W-:Y:S04]  /*57d40*/  @P2 STG.E.U16 desc[UR8][R188.64], R57 ;  /* 0x00000039bc002986 */ /* 0x0001e8000c101508 */
[----:B0-----:R-:W3:Y:S01]  /*57d50*/  LDL.LU R57, [R1+0x888] ;  /* 0x0008880001397983 */ /* 0x001ee20000300800 */
[----:B------:R-:W-:-:S03]  /*57d60*/  IMAD.WIDE R188, R190, 0x2, R64 ;  /* 0x00000002bebc7825 */ /* 0x000fc600078e0240 */
[----:B------:R-:W4:Y:S01]  /*57d70*/  LDL.LU R190, [R1+0x2c4] ;  /* 0x0002c40001be7983 */ /* 0x000f220000300800 */
[----:B------:R-:W-:Y:S02]  /*57d80*/  LOP3.LUT P0, RZ, R58, 0x8, RZ, 0xc0, !PT ;  /* 0x000000083aff7812 */ /* 0x000fe4000780c0ff */
[----:B------:R-:W-:-:S11]  /*57d90*/  LOP3.LUT R191, R191, 0xffffffdf, RZ, 0xc0, !PT ;  /* 0xffffffdfbfbf7812 */ /* 0x000fd600078ec0ff */
        /* <DEDUP_REMOVED lines=16> */
[C---:B------:R-:W-:Y:S01]  /*57ea0*/  LOP3.LUT P0, RZ, R191.reuse, 0x100, RZ, 0xc0, !PT ;  /* 0x00000100bfff7812 */ /* 0x040fe2000780c0ff */
        /* <DEDUP_REMOVED lines=16> */
[----:B------:R0:W-:Y:S01]  /*57fb0*/  @P0 STG.E.U16 desc[UR8][R188.64], R195 ;  /* 0x000000c3bc000986 */ /* 0x0001e2000c101508 */
[----:B------:R-:W-:Y:S01]  /*57fc0*/  LOP3.LUT P1, RZ, R58, 0x40, RZ, 0xc0, !PT ;  /* 0x000000403aff7812 */ /* 0x000fe2000782c0ff */
[----:B0-----:R-:W-:-:S05]  /*57fd0*/  IMAD.WIDE R188, R194, 0x2, R64 ;  /* 0x00000002c2bc7825 */ /* 0x001fca00078e0240 */
[----:B------:R0:W-:Y:S01]  /*57fe0*/  @P3 STG.E.U16 desc[UR8][R188.64], R2 ;  /* 0x00000002bc003986 */ /* 0x0001e2000c101508 */
[----:B------:R-:W-:Y:S01]  /*57ff0*/  LOP3.LUT P4, RZ, R58, 0x80, RZ, 0xc0, !PT ;  /* 0x000000803aff7812 */ /* 0x000fe2000788c0ff */
[----:B0-----:R-:W-:-:S05]  /*58000*/  IMAD.WIDE R188, R55, 0x2, R66 ;  /* 0x0000000237bc7825 */ /* 0x001fca00078e0242 */
[----:B--2---:R0:W-:Y:S01]  /*58010*/  @P6 STG.E.U16 desc[UR8][R188.64], R56 ;  /* 0x00000038bc006986 */ /* 0x0041e2000c101508 */
[----:B------:R-:W-:Y:S01]  /*58020*/  PRMT R2, R56, 0x7632, R2 ;  /* 0x0000763238027816 */ /* 0x000fe20000000002 */
[----:B0-----:R-:W-:Y:S02]  /*58030*/  IMAD.WIDE R188, R55, 0x2, R64 ;  /* 0x0000000237bc7825 */ /* 0x001fe400078e0240 */
[----:B------:R-:W2:Y:S04]  /*58040*/  LDL.LU R56, [R1+0x890] ;  /* 0x0008900001387983 */ /* 0x000ea80000300800 */
[----:B------:R3:W-:Y:S02]  /*58050*/  @P1 STG.E.U16 desc[UR8][R188.64], R2 ;  /* 0x00000002bc001986 */ /* 0x0007e4000c101508 */
[----:B---3--:R-:W-:-:S05]  /*58060*/  IMAD.WIDE R188, R57, 0x2, R66 ;  /* 0x0000000239bc7825 */ /* 0x008fca00078e0242 */
[----:B----4-:R0:W-:Y:S02]  /*58070*/  @P4 STG.E.U16 desc[UR8][R188.64], R190 ;  /* 0x000000bebc004986 */ /* 0x0101e4000c101508 */
[----:B0-----:R-:W-:Y:S02]  /*58080*/  IMAD.WIDE R188, R57, 0x2, R64 ;  /* 0x0000000239bc7825 */ /* 0x001fe400078e0240 */
[----:B------:R-:W3:Y:S04]  /*58090*/  LDL.LU R57, [R1+0x2c8] ;  /* 0x0002c80001397983 */ /* 0x000ee80000300800 */
[----:B------:R-:W4:Y:S04]  /*580a0*/  LDL.LU R192, [R1+0x894] ;  /* 0x0008940001c07983 */ /* 0x000f280000300800 */
        /* <DEDUP_REMOVED lines=11> */
[----:B0-----:R-:W-:-:S05]  /*58160*/  IMAD.WIDE R188, R52, 0x2, R66 ;  /* 0x0000000234bc7825 */ /* 0x001fca00078e0242 */
[----:B------:R0:W-:Y:S01]  /*58170*/  @P5 STG.E.U16 desc[UR8][R188.64], R53 ;  /* 0x00000035bc005986 */ /* 0x0001e2000c101508 */
[----:B------:R-:W-:Y:S01]  /*58180*/  PRMT R2, R53, 0x7632, R2 ;  /* 0x0000763235027816 */ /* 0x000fe20000000002 */
        /* <DEDUP_REMOVED lines=11> */
[----:B------:R-:W3:Y:S04]  /*58240*/  LDL.LU R57, [R1+0x1bc8] ;  /* 0x001bc80001397983 */ /* 0x000ee80000300800 */
[----:B------:R4:W-:Y:S02]  /*58250*/  @P4 STG.E.U16 desc[UR8][R188.64], R2 ;  /* 0x00000002bc004986 */ /* 0x0009e4000c101508 */
[----:B----4-:R-:W-:Y:S01]  /*58260*/  IMAD.WIDE R188, R192, 0x2, R66 ;  /* 0x00000002c0bc7825 */ /* 0x010fe200078e0242 */
[----:B------:R-:W-:-:S04]  /*58270*/  PRMT R2, R55, 0x7632, R2 ;  /* 0x0000763237027816 */ /* 0x000fc80000000002 */
[----:B------:R0:W-:Y:S04]  /*58280*/  @P1 STG.E.U16 desc[UR8][R188.64], R55 ;  /* 0x00000037bc001986 */ /* 0x0001e8000c101508 */
[----:B0-----:R-:W4:Y:S01]  /*58290*/  LDL.LU R55, [R1+0x8a8] ;  /* 0x0008a80001377983 */ /* 0x001f220000300800 */
        /* <DEDUP_REMOVED lines=8> */
[C---:B------:R-:W-:Y:S02]  /*58320*/  LOP3.LUT P0, RZ, R58.reuse, 0x20000, RZ, 0xc0, !PT ;  /* 0x000200003aff7812 */ /* 0x040fe4000780c0ff */
        /* <DEDUP_REMOVED lines=29> */
[----:B0-----:R-:W-:Y:S02]  /*58500*/  IMAD.WIDE R188, R52, 0x2, R64 ;  /* 0x0000000234bc7825 */ /* 0x001fe400078e0240 */
[----:B------:R-:W4:Y:S04]  /*58510*/  LDL.LU R53, [R1+0x8b0] ;  /* 0x0008b00001357983 */ /* 0x000f280000300800 */
[----:B------:R2:W-:Y:S01]  /*58520*/  @P2 STG.E.U16 desc[UR8][R188.64], R2 ;  /* 0x00000002bc002986 */ /* 0x0005e2000c101508 */
[C---:B------:R-:W-:Y:S02]  /*58530*/  LOP3.LUT P3, RZ, R58.reuse, 0x400000, RZ, 0xc0, !PT ;  /* 0x004000003aff7812 */ /* 0x040fe4000786c0ff */
[----:B------:R-:W-:Y:S01]  /*58540*/  LOP3.LUT P4, RZ, R58, 0x800000, RZ, 0xc0, !PT ;  /* 0x008000003aff7812 */ /* 0x000fe2000788c0ff */
[----:B--2---:R-:W-:-:S05]  /*58550*/  IMAD.WIDE R188, R56, 0x2, R66 ;  /* 0x0000000238bc7825 */ /* 0x004fca00078e0242 */
[----:B---3--:R0:W-:Y:S01]  /*58560*/  @P6 STG.E.U16 desc[UR8][R188.64], R57 ;  /* 0x00000039bc006986 */ /* 0x0081e2000c101508 */
[----:B------:R-:W-:Y:S01]  /*58570*/  PRMT R2, R57, 0x7632, R2 ;  /* 0x0000763239027816 */ /* 0x000fe20000000002 */
[----:B0-----:R-:W-:Y:S02]  /*58580*/  IMAD.WIDE R188, R56, 0x2, R64 ;  /* 0x0000000238bc7825 */ /* 0x001fe400078e0240 */
[----:B------:R-:W2:Y:S04]  /*58590*/  LDL.LU R56, [R1+0x2a8] ;  /* 0x0002a80001387983 */ /* 0x000ea80000300800 */
[----:B------:R-:W3:Y:S04]  /*585a0*/  LDL.LU R57, [R1+0x1bc4] ;  /* 0x001bc40001397983 */ /* 0x000ee80000300800 */
[----:B------:R4:W-:Y:S04]  /*585b0*/  @P3 STG.E.U16 desc[UR8][R188.64], R2 ;  /* 0x00000002bc003986 */ /* 0x0009e8000c101508 */
[----:B------:R-:W2:Y:S01]  /*585c0*/  LDL.LU R195, [R1+0x8b4] ;  /* 0x0008b40001c37983 */ /* 0x000ea20000300800 */
[----:B----4-:R-:W-:-:S05]  /*585d0*/  IMAD.WIDE R188, R55, 0x2, R66 ;  /* 0x0000000237bc7825 */ /* 0x010fca00078e0242 */
[----:B------:R0:W-:Y:S02]  /*585e0*/  @P4 STG.E.U16 desc[UR8][R188.64], R192 ;  /* 0x000000c0bc004986 */ /* 0x0001e4000c101508 */
[----:B0-----:R-:W-:Y:S02]  /*585f0*/  IMAD.WIDE R188, R55, 0x2, R64 ;  /* 0x0000000237bc7825 */ /* 0x001fe400078e0240 */
[----:B------:R-:W4:Y:S04]  /*58600*/  LDL.LU R55, [R1+0x2bc] ;  /* 0x0002bc0001377983 */ /* 0x000f280000300800 */
[----:B------:R-:W4:Y:S04]  /*58610*/  LDL.LU R190, [R1+0x8b8] ;  /* 0x0008b80001be7983 */ /* 0x000f280000300800 */
[----:B------:R-:W4:Y:S01]  /*58620*/  LDL.LU R52, [R1+0x2ac] ;  /* 0x0002ac0001347983 */ /* 0x000f220000300800 */
[----:B------:R-:W-:-:S02]  /*58630*/  LOP3.LUT R59, R59, 0xdfffffff, RZ, 0xc0, !PT ;  /* 0xdfffffff3b3b7812 */ /* 0x000fc400078ec0ff */
[C---:B------:R-:W-:Y:S02]  /*58640*/  LOP3.LUT P1, RZ, R58.reuse, 0x1000000, RZ, 0xc0, !PT ;  /* 0x010000003aff7812 */ /* 0x040fe4000782c0ff */
[----:B------:R-:W-:Y:S02]  /*58650*/  LOP3.LUT P5, RZ, R58, 0x2000000, RZ, 0xc0, !PT ;  /* 0x020000003aff7812 */ /* 0x000fe400078ac0ff */
[----:B------:R-:W-:Y:S02]  /*58660*/  PRMT R2, R192, 0x7632, R2 ;  /* 0x00007632c0027816 */ /* 0x000fe40000000002 */
[C---:B------:R-:W-:Y:S02]  /*58670*/  LOP3.LUT P6, RZ, R58.reuse, 0x4000000, RZ, 0xc0, !PT ;  /* 0x040000003aff7812 */ /* 0x040fe400078cc0ff */
[----:B------:R-:W-:-:S05]  /*58680*/  LOP3.LUT P2, RZ, R58, 0x8000000, RZ, 0xc0, !PT ;  /* 0x080000003aff7812 */ /* 0x000fca000784c0ff */
[----:B------:R0:W-:Y:S01]  /*58690*/  @P1 STG.E.U16 desc[UR8][R188.64], R2 ;  /* 0x00000002bc001986 */ /* 0x0001e2000c101508 */
[C---:B------:R-:W-:Y:S02]  /*586a0*/  LOP3.LUT P4, RZ, R58.reuse, 0x10000000, RZ, 0xc0, !PT ;  /* 0x100000003aff7812 */ /* 0x040fe4000788c0ff */
[----:B------:R-:W-:Y:S02]  /*586b0*/  LOP3.LUT P3, RZ, R58, 0x20000000, RZ, 0xc0, !PT ;  /* 0x200000003aff7812 */ /* 0x000fe4000786c0ff */
[----:B------:R-:W-:Y:S01]  /*586c0*/  LOP3.LUT R191, R191, 0xfffffffe, RZ, 0xc0, !PT ;  /* 0xfffffffebfbf7812 */ /* 0x000fe200078ec0ff */
[----:B0-----:R-:W-:-:S05]  /*586d0*/  IMAD.WIDE R188, R193, 0x2, R66 ;  /* 0x00000002c1bc7825 */ /* 0x001fca00078e0242 */
[----:B------:R0:W-:Y:S01]  /*586e0*/  @P5 STG.E.U16 desc[UR8][R188.64], R194 ;  /* 0x000000c2bc005986 */ /* 0x0001e2000c101508 */
[----:B------:R-:W-:Y:S01]  /*586f0*/  PRMT R2, R194, 0x7632, R2 ;  /* 0x00007632c2027816 */ /* 0x000fe20000000002 */
[----:B0-----:R-:W-:-:S05]  /*58700*/  IMAD.WIDE R188, R193, 0x2, R64 ;  /* 0x00000002c1bc7825 */ /* 0x001fca00078e0240 */
[----:B------:R0:W-:Y:S01]  /*58710*/  @P6 STG.E.U16 desc[UR8][R188.64], R2 ;  /* 0x00000002bc006986 */ /* 0x0001e2000c101508 */
[----:B------:R-:W-:Y:S01]  /*58720*/  LOP3.LUT P5, RZ, R58, 0x40000000, RZ, 0xc0, !PT ;  /* 0x400000003aff7812 */ /* 0x000fe200078ac0ff */
[----:B0-----:R-:W-:Y:S01]  /*58730*/  IMAD.WIDE R188, R53, 0x2, R66 ;  /* 0x0000000235bc7825 */ /* 0x001fe200078e0242 */
[----:B---3--:R-:W-:-:S13]  /*58740*/  LOP3.LUT P0, RZ, R57, 0x8, RZ, 0xc0, !PT ;  /* 0x0000000839ff7812 */ /* 0x008fda000780c0ff */
[----:B------:R-:W-:Y:S02]  /*58750*/  @P0 LOP3.LUT R59, R59, 0x20000000, RZ, 0xfc, !PT ;  /* 0x200000003b3b0812 */ /* 0x000fe400078efcff */
[----:B------:R-:W-:Y:S02]  /*58760*/  LOP3.LUT P0, RZ, R57, 0x4, RZ, 0xc0, !PT ;  /* 0x0000000439ff7812 */ /* 0x000fe4000780c0ff */
[----:B------:R-:W-:-:S11]  /*58770*/  LOP3.LUT R59, R59, 0xbfffffff, RZ, 0xc0, !PT ;  /* 0xbfffffff3b3b7812 */ /* 0x000fd600078ec0ff */
[----:B------:R-:W-:Y:S02]  /*58780*/  @P0 LOP3.LUT R59, R59, 0x40000000, RZ, 0xfc, !PT ;  /* 0x400000003b3b0812 */ /* 0x000fe400078efcff */
[----:B------:R-:W-:Y:S02]  /*58790*/  LOP3.LUT P0, RZ, R57, 0x2, RZ, 0xc0, !PT ;  /* 0x0000000239ff7812 */ /* 0x000fe4000780c0ff */
[----:B------:R-:W-:Y:S01]  /*587a0*/  LOP3.LUT R59, R59, 0x7fffffff, RZ, 0xc0, !PT ;  /* 0x7fffffff3b3b7812 */ /* 0x000fe200078ec0ff */
[----:B--2---:R0:W-:Y:S01]  /*587b0*/  @P2 STG.E.U16 desc[UR8][R188.64], R56 ;  /* 0x00000038bc002986 */ /* 0x0041e2000c101508 */
[----:B------:R-:W-:-:S09]  /*587c0*/  PRMT R2, R56, 0x7632, R2 ;  /* 0x0000763238027816 */ /* 0x000fd20000000002 */
[----:B------:R-:W-:Y:S02]  /*587d0*/  @P0 LOP3.LUT R59, R59, 0x80000000, RZ, 0xfc, !PT ;  /* 0x800000003b3b0812 */ /* 0x000fe400078efcff */
[----:B------:R-:W-:Y:S01]  /*587e0*/  LOP3.LUT P0, RZ, R57, 0x1, RZ, 0xc0, !PT ;  /* 0x0000000139ff7812 */ /* 0x000fe2000780c0ff */
[----:B0-----:R-:W-:-:S05]  /*587f0*/  IMAD.WIDE R188, R53, 0x2, R64 ;  /* 0x0000000235bc7825 */ /* 0x001fca00078e0240 */
[----:B------:R0:W-:Y:S07]  /*58800*/  @P4 STG.E.U16 desc[UR8][R188.64], R2 ;  /* 0x00000002bc004986 */ /* 0x0001ee000c101508 */
[----:B------:R-:W-:Y:S01]  /*58810*/  @P0 LOP3.LUT R191, R191, 0x1, RZ, 0xfc, !PT ;  /* 0x00000001bfbf0812 */ /* 0x000fe200078efcff */
[----:B0-----:R-:W-:Y:S01]  /*58820*/  IMAD.WIDE R188, R195, 0x2, R66 ;  /* 0x00000002c3bc7825 */ /* 0x001fe200078e0242 */
[----:B------:R-:W-:Y:S02]  /*58830*/  LOP3.LUT P0, RZ, R58, 0x80000000, RZ, 0xc0, !PT ;  /* 0x800000003aff7812 */ /* 0x000fe4000780c0ff */
[----:B----4-:R-:W-:Y:S01]  /*58840*/  PRMT R2, R55, 0x7632, R2 ;  /* 0x0000763237027816 */ /* 0x010fe20000000002 */
[----:B------:R-:W2:Y:S04]  /*58850*/  LDL.LU R58, [R1+0x290] ;  /* 0x00029000013a7983 */ /* 0x000ea80000300800 */
[----:B------:R0:W-:Y:S04]  /*58860*/  @P3 STG.E.U16 desc[UR8][R188.64], R55 ;  /* 0x00000037bc003986 */ /* 0x0001e8000c101508 */
[----:B------:R-:W3:Y:S04]  /*58870*/  LDL.LU R192, [R1+0x8c0] ;  /* 0x0008c00001c07983 */ /* 0x000ee80000300800 */
[----:B------:R-:W4:Y:S01]  /*58880*/  LDL.LU R193, [R1+0x280] ;  /* 0x0002800001c17983 */ /* 0x000f220000300800 */
[----:B0-----:R-:W-:-:S03]  /*58890*/  IMAD.WIDE R188, R195, 0x2, R64 ;  /* 0x00000002c3bc7825 */ /* 0x001fc600078e0240 */
[----:B------:R-:W4:Y:S04]  /*588a0*/  LDL.LU R194, [R1+0x8c4] ;  /* 0x0008c40001c27983 */ /* 0x000f280000300800 */
[----:B------:R0:W-:Y:S04]  /*588b0*/  @P5 STG.E.U16 desc[UR8][R188.64], R2 ;  /* 0x00000002bc005986 */ /* 0x0001e8000c101508 */
[----:B------:R-:W4:Y:S04]  /*588c0*/  LDL.LU R53, [R1+0x294] ;  /* 0x0002940001357983 */ /* 0x000f280000300800 */
[----:B------:R-:W4:Y:S01]  /*588d0*/  LDL.LU R56, [R1+0x1bc0] ;  /* 0x001bc00001387983 */ /* 0x000f220000300800 */
[----:B0-----:R-:W-:-:S03]  /*588e0*/  IMAD.WIDE R188, R190, 0x2, R66 ;  /* 0x00000002bebc7825 */ /* 0x001fc600078e0242 */
[----:B------:R-:W4:Y:S04]  /*588f0*/  LDL.LU R55, [R1+0x8c8] ;  /* 0x0008c80001377983 */ /* 0x000f280000300800 */
[----:B------:R0:W-:Y:S01]  /*58900*/  @P0 STG.E.U16 desc[UR8][R188.64], R52 ;  /* 0x00000034bc000986 */ /* 0x0001e2000c101508 */
[----:B------:R-:W-:-:S03]  /*58910*/  LOP3.LUT P0, RZ, R191, 0x1, RZ, 0xc0, !PT ;  /* 0x00000001bfff7812 */ /* 0x000fc6000780c0ff */
[----:B------:R-:W4:Y:S04]  /*58920*/  LDL.LU R195, [R1+0x284] ;  /* 0x0002840001c37983 */ /* 0x000f280000300800 */
[----:B------:R-:W3:Y:S01]  /*58930*/  LDL.LU R191, [R1+0x8bc] ;  /* 0x0008bc0001bf7983 */ /* 0x000ee20000300800 */
[----:B------:R-:W-:Y:S01]  /*58940*/  PRMT R2, R52, 0x7632, R2 ;  /* 0x0000763234027816 */ /* 0x000fe20000000002 */
[----:B0-----:R-:W-:Y:S01]  /*58950*/  IMAD.WIDE R188, R190, 0x2, R64 ;  /* 0x00000002bebc7825 */ /* 0x001fe200078e0240 */
[----:B------:R-:W-:Y:S01]  /*58960*/  LOP3.LUT P1, RZ, R57, 0x10, RZ, 0xc0, !PT ;  /* 0x0000001039ff7812 */ /* 0x000fe2000782c0ff */
[----:B------:R-:W4:Y:S04]  /*58970*/  LDL.LU R190, [R1+0x8cc] ;  /* 0x0008cc0001be7983 */ /* 0x000f280000300800 */
[----:B------:R2:W-:Y:S01]  /*58980*/  @P0 STG.E.U16 desc[UR8][R188.64], R2 ;  /* 0x00000002bc000986 */ /* 0x0005e2000c101508 */
[----:B------:R-:W-:-:S02]  /*58990*/  LOP3.LUT P0, RZ, R59, 0x80000000, RZ, 0xc0, !PT ;  /* 0x800000003bff7812 */ /* 0x000fc4000780c0ff */
[C---:B------:R-:W-:Y:S01]  /*589a0*/  LOP3.LUT P6, RZ, R57.reuse, 0x20, RZ, 0xc0, !PT ;  /* 0x0000002039ff7812 */ /* 0x040fe200078cc0ff */
[----:B------:R-:W4:Y:S01]  /*589b0*/  LDL.LU R52, [R1+0x298] ;  /* 0x0002980001347983 */ /* 0x000f220000300800 */
[C---:B------:R-:W-:Y:S02]  /*589c0*/  LOP3.LUT P2, RZ, R57.reuse, 0x40, RZ, 0xc0, !PT ;  /* 0x0000004039ff7812 */ /* 0x040fe4000784c0ff */
[----:B------:R-:W-:Y:S02]  /*589d0*/  LOP3.LUT P4, RZ, R57, 0x80, RZ, 0xc0, !PT ;  /* 0x0000008039ff7812 */ /* 0x000fe4000788c0ff */
[----:B--2---:R-:W-:Y:S01]  /*589e0*/  PRMT R2, R58, 0x7632, R2 ;  /* 0x000076323a027816 */ /* 0x004fe20000000002 */
[----:B---3--:R-:W-:-:S05]  /*589f0*/  IMAD.WIDE R188, R191, 0x2, R66 ;  /* 0x00000002bfbc7825 */ /* 0x008fca00078e0242 */
[----:B------:R0:W-:Y:S01]  /*58a00*/  @P0 STG.E.U16 desc[UR8][R188.64], R58 ;  /* 0x0000003abc000986 */ /* 0x0001e2000c101508 */
[----:B------:R-:W-:Y:S01]  /*58a10*/  LOP3.LUT P0, RZ, R59, 0x40000000, RZ, 0xc0, !PT ;  /* 0x400000003bff7812 */ /* 0x000fe2000780c0ff */
[----:B0-----:R-:W-:-:S12]  /*58a20*/  IMAD.WIDE R188, R191, 0x2, R64 ;  /* 0x00000002bfbc7825 */ /* 0x001fd800078e0240 */
[----:B------:R0:W-:Y:S01]  /*58a30*/  @P0 STG.E.U16 desc[UR8][R188.64], R2 ;  /* 0x00000002bc000986 */ /* 0x0001e2000c101508 */
[----:B------:R-:W-:Y:S01]  /*58a40*/  LOP3.LUT P0, RZ, R59, 0x20000000, RZ, 0xc0, !PT ;  /* 0x200000003bff7812 */ /* 0x000fe2000780c0ff */
[----:B0-----:R-:W-:Y:S01]  /*58a50*/  IMAD.WIDE R188, R192, 0x2, R66 ;  /* 0x00000002c0bc7825 */ /* 0x001fe200078e0242 */
[----:B----4-:R-:W-:-:S11]  /*58a60*/  PRMT R2, R193, 0x7632, R2 ;  /* 0x00007632c1027816 */ /* 0x010fd60000000002 */
[----:B------:R0:W-:Y:S02]  /*58a70*/  @P0 STG.E.U16 desc[UR8][R188.64], R193 ;  /* 0x000000c1bc000986 */ /* 0x0001e4000c101508 */
[----:B0-----:R-:W-:-:S05]  /*58a80*/  IMAD.WIDE R188, R192, 0x2, R64 ;  /* 0x00000002c0bc7825 */ /* 0x001fca00078e0240 */
[----:B------:R0:W-:Y:S02]  /*58a90*/  @P1 STG.E.U16 desc[UR8][R188.64], R2 ;  /* 0x00000002bc001986 */ /* 0x0001e4000c101508 */
[----:B0-----:R-:W-:Y:S01]  /*58aa0*/  IMAD.WIDE R188, R194, 0x2, R66 ;  /* 0x00000002c2bc7825 */ /* 0x001fe200078e0242 */
[----:B------:R-:W-:-:S04]  /*58ab0*/  PRMT R2, R53, 0x7632, R2 ;  /* 0x0000763235027816 */ /* 0x000fc80000000002 */
        /* <DEDUP_REMOVED lines=297> */
[----:B0-----:R-:W-:Y:S01]  /*59d50*/  IMAD.WIDE R56, R52, 0x2, R66 ;  /* 0x0000000234387825 */ /* 0x001fe200078e0242 */
[----:B---3--:R-:W-:-:S04]  /*59d60*/  PRMT R2, R188, 0x7632, R2 ;  /* 0x00007632bc027816 */ /* 0x008fc80000000002 */
[----:B------:R0:W-:Y:S02]  /*59d70*/  @P1 STG.E.U16 desc[UR8][R56.64], R188 ;  /* 0x000000bc38001986 */ /* 0x0001e4000c101508 */
        /* <DEDUP_REMOVED lines=38> */
[----:B0-----:R-:W2:Y:S01]  /*59fe0*/  LDL.LU R52, [R1+0x954] ;  /* 0x0009540001347983 */ /* 0x001ea20000300800 */
[----:B------:R-:W-:-:S03]  /*59ff0*/  IMAD.WIDE R56, R194, 0x2, R64 ;  /* 0x00000002c2387825 */ /* 0x000fc600078e0240 */
[----:B------:R-:W3:Y:S04]  /*5a000*/  LDL.LU R189, [R1+0x208] ;  /* 0x0002080001bd7983 */ /* 0x000ee80000300800 */
[----:B------:R0:W-:Y:S04]  /*5a010*/  @P1 STG.E.U16 desc[UR8][R56.64], R2 ;  /* 0x0000000238001986 */ /* 0x0001e8000c101508 */
[----:B------:R-:W3:Y:S01]  /*5a020*/  LDL.LU R191, [R1+0x958] ;  /* 0x0009580001bf7983 */ /* 0x000ee20000300800 */
        /* <DEDUP_REMOVED lines=13> */
[----:B------:R4:W-:Y:S01]  /*5a100*/  @P2 STG.E.U16 desc[UR8][R56.64], R2 ;  /* 0x0000000238002986 */ /* 0x0009e2000c101508 */
[----:B------:R-:W-:Y:S01]  /*5a110*/  LOP3.LUT P4, RZ, R55, 0x1000, RZ, 0xc0, !PT ;  /* 0x0000100037ff7812 */ /* 0x000fe2000788c0ff */
        /* <DEDUP_REMOVED lines=9> */
[----:B------:R-:W-:Y:S01]  /*5a1b0*/  LOP3.LUT R59, R59, 0xfffffdff, RZ, 0xc0, !PT ;  /* 0xfffffdff3b3b7812 */ /* 0x000fe200078ec0ff */
        /* <DEDUP_REMOVED lines=55> */
[----:B------:R3:W-:Y:S04]  /*5a530*/  @P3 STG.E.U16 desc[UR8][R56.64], R2 ;  /* 0x0000000238003986 */ /* 0x0007e8000c101508 */
[----:B------:R-:W4:Y:S01]  /*5a540*/  LDL.LU R190, [R1+0x974] ;  /* 0x0009740001be7983 */ /* 0x000f220000300800 */
[----:B---3--:R-:W-:-:S05]  /*5a550*/  IMAD.WIDE R56, R53, 0x2, R66 ;  /* 0x0000000235387825 */ /* 0x008fca00078e0242 */
[----:B------:R0:W-:Y:S02]  /*5a560*/  @P4 STG.E.U16 desc[UR8][R56.64], R191 ;  /* 0x000000bf38004986 */ /* 0x0001e4000c101508 */
[----:B0-----:R-:W-:Y:S02]  /*5a570*/  IMAD.WIDE R56, R53, 0x2, R64 ;  /* 0x0000000235387825 */ /* 0x001fe400078e0240 */
[----:B------:R-:W3:Y:S04]  /*5a580*/  LDL.LU R53, [R1+0x1e8] ;  /* 0x0001e80001357983 */ /* 0x000ee80000300800 */
[----:B------:R-:W2:Y:S04]  /*5a590*/  LDL.LU R58, [R1+0x978] ;  /* 0x00097800013a7983 */ /* 0x000ea80000300800 */
[----:B------:R-:W2:Y:S04]  /*5a5a0*/  LDL.LU R52, [R1+0x1fc] ;  /* 0x0001fc0001347983 */ /* 0x000ea80000300800 */
[----:B------:R-:W2:Y:S04]  /*5a5b0*/  LDL.LU R192, [R1+0x97c] ;  /* 0x00097c0001c07983 */ /* 0x000ea80000300800 */
[----:B------:R-:W2:Y:S04]  /*5a5c0*/  LDL.LU R195, [R1+0x1ec] ;  /* 0x0001ec0001c37983 */ /* 0x000ea80000300800 */
[----:B------:R-:W2:Y:S04]  /*5a5d0*/  LDL.LU R188, [R1+0x980] ;  /* 0x0009800001bc7983 */ /* 0x000ea80000300800 */
[----:B------:R-:W2:Y:S01]  /*5a5e0*/  LDL.LU R189, [R1+0x1d0] ;  /* 0x0001d00001bd7983 */ /* 0x000ea20000300800 */
[----:B------:R-:W-:-:S02]  /*5a5f0*/  LOP3.LUT P1, RZ, R55, 0x1000000, RZ, 0xc0, !PT ;  /* 0x0100000037ff7812 */ /* 0x000fc4000782c0ff */
[----:B------:R-:W-:Y:S02]  /*5a600*/  LOP3.LUT P5, RZ, R55, 0x2000000, RZ, 0xc0, !PT ;  /* 0x0200000037ff7812 */ /* 0x000fe400078ac0ff */
[----:B------:R-:W-:Y:S02]  /*5a610*/  PRMT R2, R191, 0x7632, R2 ;  /* 0x00007632bf027816 */ /* 0x000fe40000000002 */
[C---:B------:R-:W-:Y:S01]  /*5a620*/  LOP3.LUT P6, RZ, R55.reuse, 0x4000000, RZ, 0xc0, !PT ;  /* 0x0400000037ff7812 */ /* 0x040fe200078cc0ff */
[----:B------:R-:W2:Y:S01]  /*5a630*/  LDL.LU R191, [R1+0x984] ;  /* 0x0009840001bf7983 */ /* 0x000ea20000300800 */
[----:B------:R-:W-:-:S05]  /*5a640*/  LOP3.LUT P2, RZ, R55, 0x8000000, RZ, 0xc0, !PT ;  /* 0x0800000037ff7812 */ /* 0x000fca000784c0ff */
[----:B------:R0:W-:Y:S02]  /*5a650*/  @P1 STG.E.U16 desc[UR8][R56.64], R2 ;  /* 0x0000000238001986 */ /* 0x0001e4000c101508 */
[----:B0-----:R-:W-:-:S05]  /*5a660*/  IMAD.WIDE R56, R193, 0x2, R66 ;  /* 0x00000002c1387825 */ /* 0x001fca00078e0242 */
[----:B------:R0:W-:Y:S01]  /*5a670*/  @P5 STG.E.U16 desc[UR8][R56.64], R194 ;  /* 0x000000c238005986 */ /* 0x0001e2000c101508 */
[----:B------:R-:W-:Y:S01]  /*5a680*/  PRMT R2, R194, 0x7632, R2 ;  /* 0x00007632c2027816 */ /* 0x000fe20000000002 */
[----:B0-----:R-:W-:Y:S02]  /*5a690*/  IMAD.WIDE R56, R193, 0x2, R64 ;  /* 0x00000002c1387825 */ /* 0x001fe400078e0240 */
[----:B------:R-:W2:Y:S04]  /*5a6a0*/  LDL.LU R193, [R1+0x1c0] ;  /* 0x0001c00001c17983 */ /* 0x000ea80000300800 */
[----:B------:R4:W-:Y:S04]  /*5a6b0*/  @P6 STG.E.U16 desc[UR8][R56.64], R2 ;  /* 0x0000000238006986 */ /* 0x0009e8000c101508 */
[----:B------:R-:W2:Y:S01]  /*5a6c0*/  LDL.LU R194, [R1+0x988] ;  /* 0x0009880001c27983 */ /* 0x000ea20000300800 */
[----:B------:R-:W-:-:S02]  /*5a6d0*/  LOP3.LUT P4, RZ, R55, 0x10000000, RZ, 0xc0, !PT ;  /* 0x1000000037ff7812 */ /* 0x000fc4000788c0ff */
[----:B------:R-:W-:Y:S02]  /*5a6e0*/  LOP3.LUT P3, RZ, R55, 0x20000000, RZ, 0xc0, !PT ;  /* 0x2000000037ff7812 */ /* 0x000fe4000786c0ff */
[----:B------:R-:W-:Y:S01]  /*5a6f0*/  LOP3.LUT R59, R59, 0xffffffdf, RZ, 0xc0, !PT ;  /* 0xffffffdf3b3b7812 */ /* 0x000fe200078ec0ff */
[----:B----4-:R-:W-:-:S05]  /*5a700*/  IMAD.WIDE R56, R190, 0x2, R66 ;  /* 0x00000002be387825 */ /* 0x010fca00078e0242 */
[----:B---3--:R0:W-:Y:S02]  /*5a710*/  @P2 STG.E.U16 desc[UR8][R56.64], R53 ;  /* 0x0000003538002986 */ /* 0x0081e4000c101508 */
[----:B0-----:R-:W-:Y:S02]  /*5a720*/  IMAD.WIDE R56, R190, 0x2, R64 ;  /* 0x00000002be387825 */ /* 0x001fe400078e0240 */
[----:B------:R-:W3:Y:S01]  /*5a730*/  LDL.LU R190, [R1+0x1d4] ;  /* 0x0001d40001be7983 */ /* 0x000ee20000300800 */
[----:B------:R-:W-:-:S03]  /*5a740*/  PRMT R2, R53, 0x7632, R2 ;  /* 0x0000763235027816 */ /* 0x000fc60000000002 */
[----:B------:R-:W4:Y:S04]  /*5a750*/  LDL.LU R53, [R1+0x1bac] ;  /* 0x001bac0001357983 */ /* 0x000f280000300800 */
[----:B------:R2:W-:Y:S02]  /*5a760*/  @P4 STG.E.U16 desc[UR8][R56.64], R2 ;  /* 0x0000000238004986 */ /* 0x0005e4000c101508 */
[----:B--2---:R-:W-:Y:S01]  /*5a770*/  IMAD.WIDE R56, R58, 0x2, R66 ;  /* 0x000000023a387825 */ /* 0x004fe200078e0242 */
[----:B------:R-:W-:-:S04]  /*5a780*/  PRMT R2, R52, 0x7632, R2 ;  /* 0x0000763234027816 */ /* 0x000fc80000000002 */
[----:B------:R0:W-:Y:S04]  /*5a790*/  @P3 STG.E.U16 desc[UR8][R56.64], R52 ;  /* 0x0000003438003986 */ /* 0x0001e8000c101508 */
[----:B0-----:R-:W2:Y:S01]  /*5a7a0*/  LDL.LU R52, [R1+0x98c] ;  /* 0x00098c0001347983 */ /* 0x001ea20000300800 */
[----:B------:R-:W-:-:S03]  /*5a7b0*/  IMAD.WIDE R56, R58, 0x2, R64 ;  /* 0x000000023a387825 */ /* 0x000fc600078e0240 */
[----:B------:R-:W4:Y:S01]  /*5a7c0*/  LDL.LU R58, [R1+0x1c4] ;  /* 0x0001c400013a7983 */ /* 0x000f220000300800 */
[----:B------:R-:W-:-:S13]  /*5a7d0*/  LOP3.LUT P0, RZ, R54, 0x8, RZ, 0xc0, !PT ;  /* 0x0000000836ff7812 */ /* 0x000fda000780c0ff */
        /* <DEDUP_REMOVED lines=37> */
[----:B------:R-:W-:-:S04]  /*5aa30*/  LOP3.LUT P2, RZ, R54, 0x40, RZ, 0xc0, !PT ;  /* 0x0000004036ff7812 */ /* 0x000fc8000784c0ff */
[----:B---3--:R0:W-:Y:S01]  /*5aa40*/  @P6 STG.E.U16 desc[UR8][R56.64], R190 ;  /* 0x000000be38006986 */ /* 0x0081e2000c101508 */
[----:B------:R-:W-:-:S03]  /*5aa50*/  PRMT R2, R190, 0x7632, R2 ;  /* 0x00007632be027816 */ /* 0x000fc60000000002 */
[----:B0-----:R-:W3:Y:S04]  /*5aa60*/  LDL.LU R190, [R1+0x994] ;  /* 0x0009940001be7983 */ /* 0x001ee80000300800 */
[----:B------:R-:W3:Y:S01]  /*5aa70*/  LDL.LU R188, [R1+0x1c8] ;  /* 0x0001c80001bc7983 */ /* 0x000ee20000300800 */
[----:B------:R-:W-:Y:S01]  /*5aa80*/  LOP3.LUT P4, RZ, R54, 0x80, RZ, 0xc0, !PT ;  /* 0x0000008036ff7812 */ /* 0x000fe2000788c0ff */
[----:B------:R-:W-:Y:S02]  /*5aa90*/  IMAD.WIDE R56, R194, 0x2, R64 ;  /* 0x00000002c2387825 */ /* 0x000fe400078e0240 */
[----:B------:R-:W3:Y:S04]  /*5aaa0*/  LDL.LU R191, [R1+0x998] ;  /* 0x0009980001bf7983 */ /* 0x000ee80000300800 */
[----:B------:R2:W-:Y:S02]  /*5aab0*/  @P2 STG.E.U16 desc[UR8][R56.64], R2 ;  /* 0x0000000238002986 */ /* 0x0005e4000c101508 */
[----:B--2---:R-:W-:-:S05]  /*5aac0*/  IMAD.WIDE R56, R52, 0x2, R66 ;  /* 0x0000000234387825 */ /* 0x004fca00078e0242 */
[----:B----4-:R0:W-:Y:S02]  /*5aad0*/  @P4 STG.E.U16 desc[UR8][R56.64], R58 ;  /* 0x0000003a38004986 */ /* 0x0101e4000c101508 */
[----:B0-----:R-:W-:Y:S02]  /*5aae0*/  IMAD.WIDE R56, R52, 0x2, R64 ;  /* 0x0000000234387825 */ /* 0x001fe400078e0240 */
[----:B------:R-:W2:Y:S04]  /*5aaf0*/  LDL.LU R52, [R1+0x1dc] ;  /* 0x0001dc0001347983 */ /* 0x000ea80000300800 */
        /* <DEDUP_REMOVED lines=19> */
[----:B---3--:R-:W-:-:S05]  /*5ac30*/  IMAD.WIDE R56, R190, 0x2, R66 ;  /* 0x00000002be387825 */ /* 0x008fca00078e0242 */
[----:B------:R0:W-:Y:S02]  /*5ac40*/  @P1 STG.E.U16 desc[UR8][R56.64], R188 ;  /* 0x000000bc38001986 */ /* 0x0001e4000c101508 */
[----:B0-----:R-:W-:Y:S02]  /*5ac50*/  IMAD.WIDE R56, R190, 0x2, R64 ;  /* 0x00000002be387825 */ /* 0x001fe400078e0240 */
[----:B------:R-:W3:Y:S01]  /*5ac60*/  LDL.LU R190, [R1+0x9a8] ;  /* 0x0009a80001be7983 */ /* 0x000ee20000300800 */
[----:B------:R-:W-:-:S05]  /*5ac70*/  PRMT R2, R188, 0x7632, R2 ;  /* 0x00007632bc027816 */ /* 0x000fca0000000002 */
[----:B------:R0:W-:Y:S02]  /*5ac80*/  @P4 STG.E.U16 desc[UR8][R56.64], R2 ;  /* 0x0000000238004986 */ /* 0x0001e4000c101508 */
[----:B0-----:R-:W-:-:S05]  /*5ac90*/  IMAD.WIDE R56, R191, 0x2, R66 ;  /* 0x00000002bf387825 */ /* 0x001fca00078e0242 */
[----:B--2---:R0:W-:Y:S01]  /*5aca0*/  @P2 STG.E.U16 desc[UR8][R56.64], R52 ;  /* 0x0000003438002986 */ /* 0x0041e2000c101508 */
[----:B------:R-:W-:-:S03]  /*5acb0*/  PRMT R2, R52, 0x7632, R2 ;  /* 0x0000763234027816 */ /* 0x000fc60000000002 */
[----:B0-----:R-:W2:Y:S01]  /*5acc0*/  LDL.LU R52, [R1+0x9ac] ;  /* 0x0009ac0001347983 */ /* 0x001ea20000300800 */
[----:B------:R-:W-:-:S03]  /*5acd0*/  IMAD.WIDE R56, R191, 0x2, R64 ;  /* 0x00000002bf387825 */ /* 0x000fc600078e0240 */
[----:B------:R-:W2:Y:S01]  /*5ace0*/  LDL.LU R191, [R1+0x1a4] ;  /* 0x0001a40001bf7983 */ /* 0x000ea20000300800 */
        /* <DEDUP_REMOVED lines=15> */
[----:B----4-:R-:W-:Y:S01]  /*5ade0*/  IMAD.WIDE R56, R193, 0x2, R66 ;  /* 0x00000002c1387825 */ /* 0x010fe200078e0242 */
        /* <DEDUP_REMOVED lines=23> */
[----:B------:R-:W-:Y:S01]  /*5af60*/  LOP3.LUT P1, RZ, R54, 0x400000, RZ, 0xc0, !PT ;  /* 0x0040000036ff7812 */ /* 0x000fe2000782c0ff */
[----:B---3--:R-:W-:-:S05]  /*5af70*/  IMAD.WIDE R56, R190, 0x2, R66 ;  /* 0x00000002be387825 */ /* 0x008fca00078e0242 */
[----:B------:R0:W-:Y:S04]  /*5af80*/  @P6 STG.E.U16 desc[UR8][R56.64], R53 ;  /* 0x0000003538006986 */ /* 0x0001e8000c101508 */
[----:B0-----:R-:W3:Y:S01]  /*5af90*/  LDL.LU R53, [R1+0x1ba8] ;  /* 0x001ba80001357983 */ /* 0x001ee20000300800 */
[----:B------:R-:W-:Y:S01]  /*5afa0*/  LOP3.LUT P4, RZ, R54, 0x800000, RZ, 0xc0, !PT ;  /* 0x0080000036ff7812 */ /* 0x000fe2000788c0ff */
[----:B------:R-:W-:Y:S02]  /*5afb0*/  IMAD.WIDE R56, R190, 0x2, R64 ;  /* 0x00000002be387825 */ /* 0x000fe400078e0240 */
[----:B------:R-:W3:Y:S04]  /*5afc0*/  LDL.LU R195, [R1+0x9b4] ;  /* 0x0009b40001c37983 */ /* 0x000ee80000300800 */
[----:B------:R2:W-:Y:S02]  /*5afd0*/  @P1 STG.E.U16 desc[UR8][R56.64], R2 ;  /* 0x0000000238001986 */ /* 0x0005e4000c101508 */
[----:B--2---:R-:W-:-:S05]  /*5afe0*/  IMAD.WIDE R56, R52, 0x2, R66 ;  /* 0x0000000234387825 */ /* 0x004fca00078e0242 */
[----:B------:R0:W-:Y:S02]  /*5aff0*/  @P4 STG.E.U16 desc[UR8][R56.64], R191 ;  /* 0x000000bf38004986 */ /* 0x0001e4000c101508 */
[----:B0-----:R-:W-:Y:S02]  /*5b000*/  IMAD.WIDE R56, R52, 0x2, R64 ;  /* 0x0000000234387825 */ /* 0x001fe400078e0240 */
[----:B------:R-:W2:Y:S01]  /*5b010*/  LDL.LU R52, [R1+0x1a8] ;  /* 0x0001a80001347983 */ /* 0x000ea20000300800 */
[----:B------:R-:W-:-:S03]  /*5b020*/  LOP3.LUT R55, R55, 0xdfffffff, RZ, 0xc0, !PT ;  /* 0xdfffffff37377812 */ /* 0x000fc600078ec0ff */
[----:B------:R-:W2:Y:S04]  /*5b030*/  LDL.LU R189, [R1+0x9b8] ;  /* 0x0009b80001bd7983 */ /* 0x000ea80000300800 */
[----:B------:R-:W2:Y:S04]  /*5b040*/  LDL.LU R190, [R1+0x1bc] ;  /* 0x0001bc0001be7983 */ /* 0x000ea80000300800 */
[----:B------:R-:W2:Y:S01]  /*5b050*/  LDL.LU R58, [R1+0x9bc] ;  /* 0x0009bc00013a7983 */ /* 0x000ea20000300800 */
[----:B------:R-:W-:-:S03]  /*5b060*/  LOP3.LUT P2, RZ, R54, 0x1000000, RZ, 0xc0, !PT ;  /* 0x0100000036ff7812 */ /* 0x000fc6000784c0ff */
[----:B------:R-:W2:Y:S01]  /*5b070*/  LDL.LU R192, [R1+0x1ac] ;  /* 0x0001ac0001c07983 */ /* 0x000ea20000300800 */
[----:B------:R-:W-:Y:S02]  /*5b080*/  LOP3.LUT P5, RZ, R54, 0x2000000, RZ, 0xc0, !PT ;  /* 0x0200000036ff7812 */ /* 0x000fe400078ac0ff */
[----:B------:R-:W-:Y:S02]  /*5b090*/  PRMT R2, R191, 0x7632, R2 ;  /* 0x00007632bf027816 */ /* 0x000fe40000000002 */
[----:B------:R-:W-:-:S05]  /*5b0a0*/  LOP3.LUT R59, R59, 0xfffffffe, RZ, 0xc0, !PT ;  /* 0xfffffffe3b3b7812 */ /* 0x000fca00078ec0ff */
[----:B------:R4:W-:Y:S01]  /*5b0b0*/  @P2 STG.E.U16 desc[UR8][R56.64], R2 ;  /* 0x0000000238002986 */ /* 0x0009e2000c101508 */
[C---:B------:R-:W-:Y:S02]  /*5b0c0*/  LOP3.LUT P6, RZ, R54.reuse, 0x4000000, RZ, 0xc0, !PT ;  /* 0x0400000036ff7812 */ /* 0x040fe400078cc0ff */
[C---:B------:R-:W-:Y:S02]  /*5b0d0*/  LOP3.LUT P3, RZ, R54.reuse, 0x8000000, RZ, 0xc0, !PT ;  /* 0x0800000036ff7812 */ /* 0x040fe4000786c0ff */
[C---:B------:R-:W-:Y:S02]  /*5b0e0*/  LOP3.LUT P4, RZ, R54.reuse, 0x10000000, RZ, 0xc0, !PT ;  /* 0x1000000036ff7812 */ /* 0x040fe4000788c0ff */
[----:B------:R-:W-:Y:S01]  /*5b0f0*/  LOP3.LUT P1, RZ, R54, 0x20000000, RZ, 0xc0, !PT ;  /* 0x2000000036ff7812 */ /* 0x000fe2000782c0ff */
[----:B----4-:R-:W-:-:S05]  /*5b100*/  IMAD.WIDE R56, R193, 0x2, R66 ;  /* 0x00000002c1387825 */ /* 0x010fca00078e0242 */
[----:B------:R0:W-:Y:S01]  /*5b110*/  @P5 STG.E.U16 desc[UR8][R56.64], R194 ;  /* 0x000000c238005986 */ /* 0x0001e2000c101508 */
[----:B------:R-:W-:Y:S02]  /*5b120*/  LOP3.LUT P5, RZ, R54, 0x40000000, RZ, 0xc0, !PT ;  /* 0x4000000036ff7812 */ /* 0x000fe400078ac0ff */
[----:B------:R-:W-:Y:S01]  /*5b130*/  PRMT R2, R194, 0x7632, R2 ;  /* 0x00007632c2027816 */ /* 0x000fe20000000002 */
[----:B0-----:R-:W-:-:S05]  /*5b140*/  IMAD.WIDE R56, R193, 0x2, R64 ;  /* 0x00000002c1387825 */ /* 0x001fca00078e0240 */
[----:B------:R0:W-:Y:S01]  /*5b150*/  @P6 STG.E.U16 desc[UR8][R56.64], R2 ;  /* 0x0000000238006986 */ /* 0x0001e2000c101508 */
        /* <DEDUP_REMOVED lines=8> */
[----:B------:R-:W-:-:S13]  /*5b1e0*/  LOP3.LUT P0, RZ, R53, 0x1, RZ, 0xc0, !PT ;  /* 0x0000000135ff7812 */ /* 0x000fda000780c0ff */
[----:B------:R-:W-:Y:S02]  /*5b1f0*/  @P0 LOP3.LUT R59, R59, 0x1, RZ, 0xfc, !PT ;  /* 0x000000013b3b0812 */ /* 0x000fe400078efcff */
[----:B------:R-:W-:Y:S02]  /*5b200*/  LOP3.LUT P0, RZ, R54, 0x80000000, RZ, 0xc0, !PT ;  /* 0x8000000036ff7812 */ /* 0x000fe4000780c0ff */
[----:B------:R-:W3:Y:S04]  /*5b210*/  LDL.LU R54, [R1+0x9c0] ;  /* 0x0009c00001367983 */ /* 0x000ee80000300800 */
[----:B------:R-:W4:Y:S04]  /*5b220*/  LDL.LU R188, [R1+0x190] ;  /* 0x0001900001bc7983 */ /* 0x000f280000300800 */
[----:B------:R-:W4:Y:S04]  /*5b230*/  LDL.LU R191, [R1+0x9c4] ;  /* 0x0009c40001bf7983 */ /* 0x000f280000300800 */
[----:B------:R-:W4:Y:S01]  /*5b240*/  LDL.LU R193, [R1+0x180] ;  /* 0x0001800001c17983 */ /* 0x000f220000300800 */
[----:B0-----:R-:W-:-:S03]  /*5b250*/  IMAD.WIDE R56, R195, 0x2, R66 ;  /* 0x00000002c3387825 */ /* 0x001fc600078e0242 */
[----:B------:R-:W4:Y:S04]  /*5b260*/  LDL.LU R194, [R1+0x9c8] ;  /* 0x0009c80001c27983 */ /* 0x000f280000300800 */
[----:B--2---:R0:W-:Y:S02]  /*5b270*/  @P3 STG.E.U16 desc[UR8][R56.64], R52 ;  /* 0x0000003438003986 */ /* 0x0041e4000c101508 */
[----:B0-----:R-:W-:Y:S02]  /*5b280*/  IMAD.WIDE R56, R195, 0x2, R64 ;  /* 0x00000002c3387825 */ /* 0x001fe400078e0240 */
[----:B------:R-:W2:Y:S01]  /*5b290*/  LDL.LU R195, [R1+0x194] ;  /* 0x0001940001c37983 */ /* 0x000ea20000300800 */
[----:B------:R-:W-:-:S03]  /*5b2a0*/  PRMT R2, R52, 0x7632, R2 ;  /* 0x0000763234027816 */ /* 0x000fc60000000002 */
[----:B------:R-:W2:Y:S04]  /*5b2b0*/  LDL.LU R52, [R1+0x1ba4] ;  /* 0x001ba40001347983 */ /* 0x000ea80000300800 */
[----:B------:R0:W-:Y:S02]  /*5b2c0*/  @P4 STG.E.U16 desc[UR8][R56.64], R2 ;  /* 0x0000000238004986 */ /* 0x0001e4000c101508 */
[----:B0-----:R-:W-:Y:S01]  /*5b2d0*/  IMAD.WIDE R56, R189, 0x2, R66 ;  /* 0x00000002bd387825 */ /* 0x001fe200078e0242 */
[----:B------:R-:W-:-:S04]  /*5b2e0*/  PRMT R2, R190, 0x7632, R2 ;  /* 0x00007632be027816 */ /* 0x000fc80000000002 */
[----:B------:R0:W-:Y:S02]  /*5b2f0*/  @P1 STG.E.U16 desc[UR8][R56.64], R190 ;  /* 0x000000be38001986 */ /* 0x0001e4000c101508 */
[----:B0-----:R-:W-:Y:S02]  /*5b300*/  IMAD.WIDE R56, R189, 0x2, R64 ;  /* 0x00000002bd387825 */ /* 0x001fe400078e0240 */
[----:B------:R-:W2:Y:S04]  /*5b310*/  LDL.LU R190, [R1+0x9cc] ;  /* 0x0009cc0001be7983 */ /* 0x000ea80000300800 */
[----:B------:R0:W-:Y:S04]  /*5b320*/  @P5 STG.E.U16 desc[UR8][R56.64], R2 ;  /* 0x0000000238005986 */ /* 0x0001e8000c101508 */
[----:B------:R-:W2:Y:S01]  /*5b330*/  LDL.LU R189, [R1+0x184] ;  /* 0x0001840001bd7983 */ /* 0x000ea20000300800 */
[----:B0-----:R-:W-:-:S05]  /*5b340*/  IMAD.WIDE R56, R58, 0x2, R66 ;  /* 0x000000023a387825 */ /* 0x001fca00078e0242 */
[----:B------:R0:W-:Y:S01]  /*5b350*/  @P0 STG.E.U16 desc[UR8][R56.64], R192 ;  /* 0x000000c038000986 */ /* 0x0001e2000c101508 */
[----:B------:R-:W-:Y:S02]  /*5b360*/  LOP3.LUT P0, RZ, R59, 0x1, RZ, 0xc0, !PT ;  /* 0x000000013bff7812 */ /* 0x000fe4000780c0ff */
[----:B------:R-:W-:Y:S01]  /*5b370*/  PRMT R2, R192, 0x7632, R2 ;  /* 0x00007632c0027816 */ /* 0x000fe20000000002 */
[----:B0-----:R-:W-:Y:S01]  /*5b380*/  IMAD.WIDE R56, R58, 0x2, R64 ;  /* 0x000000023a387825 */ /* 0x001fe200078e0240 */
[----:B------:R-:W-:Y:S01]  /*5b390*/  LOP3.LUT P2, RZ, R53, 0x10, RZ, 0xc0, !PT ;  /* 0x0000001035ff7812 */ /* 0x000fe2000784c0ff */
[----:B------:R-:W2:Y:S08]  /*5b3a0*/  LDL.LU R58, [R1+0x9d0] ;  /* 0x0009d000013a7983 */ /* 0x000eb00000300800 */
[----:B------:R3:W-:Y:S01]  /*5b3b0*/  @P0 STG.E.U16 desc[UR8][R56.64], R2 ;  /* 0x0000000238000986 */ /* 0x0007e2000c101508 */
[----:B------:R-:W-:-:S02]  /*5b3c0*/  LOP3.LUT P0, RZ, R55, 0x80000000, RZ, 0xc0, !PT ;  /* 0x8000000037ff7812 */ /* 0x000fc4000780c0ff */
[----:B------:R-:W-:Y:S01]  /*5b3d0*/  LOP3.LUT P6, RZ, R53, 0x20, RZ, 0xc0, !PT ;  /* 0x0000002035ff7812 */ /* 0x000fe200078cc0ff */
[----:B------:R-:W2:Y:S01]  /*5b3e0*/  LDL.LU R192, [R1+0x198] ;  /* 0x0001980001c07983 */ /* 0x000ea20000300800 */
[----:B---3--:R-:W-:-:S09]  /*5b3f0*/  IMAD.WIDE R56, R54, 0x2, R66 ;  /* 0x0000000236387825 */ /* 0x008fd200078e0242 */
[----:B----4-:R0:W-:Y:S01]  /*5b400*/  @P0 STG.E.U16 desc[UR8][R56.64], R188 ;  /* 0x000000bc38000986 */ /* 0x0101e2000c101508 */
        /* <DEDUP_REMOVED lines=11> */
[----:B--2---:R-:W-:-:S04]  /*5b4c0*/  PRMT R2, R195, 0x7632, R2 ;  /* 0x00007632c3027816 */ /* 0x004fc80000000002 */
[----:B------:R0:W-:Y:S04]  /*5b4d0*/  @P6 STG.E.U16 desc[UR8][R56.64], R195 ;  /* 0x000000c338006986 */ /* 0x0001e8000c101508 */
        /* <DEDUP_REMOVED lines=38> */
[----:B------:R-:W-:Y:S02]  /*5b740*/  LOP3.LUT P0, RZ, R53, 0x20000, RZ, 0xc0, !PT ;  /* 0x0002000035ff7812 */ /* 0x000fe4000780c0ff */
        /* <DEDUP_REMOVED lines=11> */
[----:B------:R-:W-:Y:S01]  /*5b800*/  LOP3.LUT P0, RZ, R53, 0x8000, RZ, 0xc0, !PT ;  /* 0x0000800035ff7812 */ /* 0x000fe2000780c0ff */
[----:B------:R0:W-:Y:S01]  /*5b810*/  @P3 STG.E.U16 desc[UR8][R56.64], R190 ;  /* 0x000000be38003986 */ /* 0x0001e2000c101508 */
[----:B------:R-:W-:Y:S01]  /*5b820*/  PRMT R2, R190, 0x7632, R2 ;  /* 0x00007632be027816 */ /* 0x000fe20000000002 */
[----:B0-----:R-:W-:Y:S02]  /*5b830*/  IMAD.WIDE R56, R191, 0x2, R64 ;  /* 0x00000002bf387825 */ /* 0x001fe400078e0240 */
[----:B------:R-:W3:Y:S04]  /*5b840*/  LDL.LU R190, [R1+0x9ec] ;  /* 0x0009ec0001be7983 */ /* 0x000ee80000300800 */
[----:B------:R0:W-:Y:S04]  /*5b850*/  @P5 STG.E.U16 desc[UR8][R56.64], R2 ;  /* 0x0000000238005986 */ /* 0x0001e8000c101508 */
[----:B------:R-:W4:Y:S01]  /*5b860*/  LDL.LU R191, [R1+0x164] ;  /* 0x0001640001bf7983 */ /* 0x000f220000300800 */
        /* <DEDUP_REMOVED lines=25> */
[----:B------:R0:W-:Y:S02]  /*5ba00*/  @P6 STG.E.U16 desc[UR8][R56.64], R52 ;  /* 0x0000003438006986 */ /* 0x0001e4000c101508 */
[----:B0-----:R-:W-:Y:S02]  /*5ba10*/  IMAD.WIDE R56, R195, 0x2, R64 ;  /* 0x00000002c3387825 */ /* 0x001fe400078e0240 */
[----:B------:R-:W2:Y:S04]  /*5ba20*/  LDL.LU R52, [R1+0x1ba0] ;  /* 0x001ba00001347983 */ /* 0x000ea80000300800 */
[----:B------:R-:W2:Y:S04]  /*5ba30*/  LDL.LU R195, [R1+0x9f4] ;  /* 0x0009f40001c37983 */ /* 0x000ea80000300800 */
[----:B------:R-:W2:Y:S01]  /*5ba40*/  LDL.LU R59, [R1+0x168] ;  /* 0x00016800013b7983 */ /* 0x000ea20000300800 */
[----:B------:R-:W-:-:S02]  /*5ba50*/  LOP3.LUT P2, RZ, R53, 0x400000, RZ, 0xc0, !PT ;  /* 0x0040000035ff7812 */ /* 0x000fc4000784c0ff */
[----:B------:R-:W-:Y:S01]  /*5ba60*/  LOP3.LUT P4, RZ, R53, 0x800000, RZ, 0xc0, !PT ;  /* 0x0080000035ff7812 */ /* 0x000fe2000788c0ff */
[----:B------:R-:W2:Y:S10]  /*5ba70*/  LDL.LU R189, [R1+0x9f8] ;  /* 0x0009f80001bd7983 */ /* 0x000eb40000300800 */
        /* <DEDUP_REMOVED lines=8> */
[----:B------:R-:W4:Y:S01]  /*5bb00*/  LDL.LU R188, [R1+0x150] ;  /* 0x0001500001bc7983 */ /* 0x000f220000300800 */
[----:B------:R-:W-:-:S02]  /*5bb10*/  LOP3.LUT P3, RZ, R53, 0x1000000, RZ, 0xc0, !PT ;  /* 0x0100000035ff7812 */ /* 0x000fc4000786c0ff */
[----:B------:R-:W-:Y:S02]  /*5bb20*/  LOP3.LUT P5, RZ, R53, 0x2000000, RZ, 0xc0, !PT ;  /* 0x0200000035ff7812 */ /* 0x000fe400078ac0ff */
[----:B------:R-:W-:Y:S02]  /*5bb30*/  PRMT R2, R191, 0x7632, R2 ;  /* 0x00007632bf027816 */ /* 0x000fe40000000002 */
[C---:B------:R-:W-:Y:S01]  /*5bb40*/  LOP3.LUT P6, RZ, R53.reuse, 0x4000000, RZ, 0xc0, !PT ;  /* 0x0400000035ff7812 */ /* 0x040fe200078cc0ff */
[----:B------:R-:W4:Y:S01]  /*5bb50*/  LDL.LU R191, [R1+0xa04] ;  /* 0x000a040001bf7983 */ /* 0x000f220000300800 */
[----:B------:R-:W-:-:S05]  /*5bb60*/  LOP3.LUT P1, RZ, R53, 0x8000000, RZ, 0xc0, !PT ;  /* 0x0800000035ff7812 */ /* 0x000fca000782c0ff */
        /* <DEDUP_REMOVED lines=8> */
[----:B--2---:R-:W-:-:S05]  /*5bbf0*/  IMAD.WIDE R56, R195, 0x2, R66 ;  /* 0x00000002c3387825 */ /* 0x004fca00078e0242 */
[----:B------:R0:W-:Y:S02]  /*5bc00*/  @P1 STG.E.U16 desc[UR8][R56.64], R59 ;  /* 0x0000003b38001986 */ /* 0x0001e4000c101508 */
[----:B0-----:R-:W-:Y:S02]  /*5bc10*/  IMAD.WIDE R56, R195, 0x2, R64 ;  /* 0x00000002c3387825 */ /* 0x001fe400078e0240 */
[----:B------:R-:W2:Y:S01]  /*5bc20*/  LDL.LU R195, [R1+0x154] ;  /* 0x0001540001c37983 */ /* 0x000ea20000300800 */
        /* <DEDUP_REMOVED lines=12> */
[----:B------:R-:W-:Y:S02]  /*5bcf0*/  LOP3.LUT P0, RZ, R52, 0x1, RZ, 0xc0, !PT ;  /* 0x0000000134ff7812 */ /* 0x000fe4000780c0ff */
[----:B------:R-:W-:Y:S01]  /*5bd00*/  LOP3.LUT P5, RZ, R53, 0x40000000, RZ, 0xc0, !PT ;  /* 0x4000000035ff7812 */ /* 0x000fe200078ac0ff */
[----:B------:R0:W-:Y:S01]  /*5bd10*/  @P4 STG.E.U16 desc[UR8][R56.64], R2 ;  /* 0x0000000238004986 */ /* 0x0001e2000c101508 */
[----:B------:R-:W-:Y:S01]  /*5bd20*/  LOP3.LUT R55, R55, 0xfeffffff, RZ, 0xc0, !PT ;  /* 0xfeffffff37377812 */ /* 0x000fe200078ec0ff */
[----:B0-----:R-:W-:-:S08]  /*5bd30*/  IMAD.WIDE R56, R189, 0x2, R66 ;  /* 0x00000002bd387825 */ /* 0x001fd000078e0242 */
[----:B------:R-:W-:Y:S02]  /*5bd40*/  @P0 LOP3.LUT R55, R55, 0x1000000, RZ, 0xfc, !PT ;  /* 0x0100000037370812 */ /* 0x000fe400078efcff */
[----:B------:R-:W-:Y:S01]  /*5bd50*/  LOP3.LUT P0, RZ, R53, 0x80000000, RZ, 0xc0, !PT ;  /* 0x8000000035ff7812 */ /* 0x000fe2000780c0ff */
[----:B---3--:R0:W-:Y:S01]  /*5bd60*/  @P2 STG.E.U16 desc[UR8][R56.64], R190 ;  /* 0x000000be38002986 */ /* 0x0081e2000c101508 */
[----:B------:R-:W-:Y:S01]  /*5bd70*/  PRMT R2, R190, 0x7632, R2 ;  /* 0x00007632be027816 */ /* 0x000fe20000000002 */
[----:B0-----:R-:W-:Y:S02]  /*5bd80*/  IMAD.WIDE R56, R189, 0x2, R64 ;  /* 0x00000002bd387825 */ /* 0x001fe400078e0240 */
[----:B------:R-:W3:Y:S04]  /*5bd90*/  LDL.LU R190, [R1+0xa0c] ;  /* 0x000a0c0001be7983 */ /* 0x000ee80000300800 */
[----:B------:R4:W-:Y:S04]  /*5bda0*/  @P5 STG.E.U16 desc[UR8][R56.64], R2 ;  /* 0x0000000238005986 */ /* 0x0009e8000c101508 */
[----:B------:R-:W3:Y:S01]  /*5bdb0*/  LDL.LU R189, [R1+0x144] ;  /* 0x0001440001bd7983 */ /* 0x000ee20000300800 */
[----:B----4-:R-:W-:-:S05]  /*5bdc0*/  IMAD.WIDE R56, R58, 0x2, R66 ;  /* 0x000000023a387825 */ /* 0x010fca00078e0242 */
[----:B------:R0:W-:Y:S01]  /*5bdd0*/  @P0 STG.E.U16 desc[UR8][R56.64], R192 ;  /* 0x000000c038000986 */ /* 0x0001e2000c101508 */
[C---:B------:R-:W-:Y:S02]  /*5bde0*/  LOP3.LUT P0, RZ, R55.reuse, 0x1000000, RZ, 0xc0, !PT ;  /* 0x0100000037ff7812 */ /* 0x040fe4000780c0ff */
        /* <DEDUP_REMOVED lines=20> */
[----:B0-----:R-:W-:-:S05]  /*5bf30*/  IMAD.WIDE R56, R194, 0x2, R66 ;  /* 0x00000002c2387825 */ /* 0x001fca00078e0242 */
[----:B--2---:R0:W-:Y:S01]  /*5bf40*/  @P6 STG.E.U16 desc[UR8][R56.64], R195 ;  /* 0x000000c338006986 */ /* 0x0041e2000c101508 */
[----:B------:R-:W-:-:S03]  /*5bf50*/  PRMT R2, R195, 0x7632, R2 ;  /* 0x00007632c3027816 */ /* 0x000fc60000000002 */
[----:B0-----:R-:W2:Y:S04]  /*5bf60*/  LDL.LU R195, [R1+0xa14] ;  /* 0x000a140001c37983 */ /* 0x001ea80000300800 */
[----:B------:R-:W2:Y:S01]  /*5bf70*/  LDL.LU R54, [R1+0x148] ;  /* 0x0001480001367983 */ /* 0x000ea20000300800 */
[C---:B------:R-:W-:Y:S02]  /*5bf80*/  LOP3.LUT P1, RZ, R52.reuse, 0x40, RZ, 0xc0, !PT ;  /* 0x0000004034ff7812 */ /* 0x040fe4000782c0ff */
[----:B------:R-:W-:Y:S01]  /*5bf90*/  LOP3.LUT P4, RZ, R52, 0x80, RZ, 0xc0, !PT ;  /* 0x0000008034ff7812 */ /* 0x000fe2000788c0ff */
[----:B------:R-:W-:Y:S01]  /*5bfa0*/  IMAD.WIDE R56, R194, 0x2, R64 ;  /* 0x00000002c2387825 */ /* 0x000fe200078e0240 */
[----:B------:R-:W2:Y:S09]  /*5bfb0*/  LDL.LU R191, [R1+0xa18] ;  /* 0x000a180001bf7983 */ /* 0x000eb20000300800 */
        /* <DEDUP_REMOVED lines=47> */
[----:B0-----:R-:W-:Y:S01]  /*5c2b0*/  IMAD.WIDE R56, R191, 0x2, R64 ;  /* 0x00000002bf387825 */ /* 0x001fe200078e0240 */
[C---:B------:R-:W-:Y:S01]  /*5c2c0*/  LOP3.LUT P2, RZ, R52.reuse, 0x100000, RZ, 0xc0, !PT ;  /* 0x0010000034ff7812 */ /* 0x040fe2000784c0ff */
[----:B------:R-:W3:Y:S04]  /*5c2d0*/  LDL.LU R190, [R1+0xa2c] ;  /* 0x000a2c0001be7983 */ /* 0x000ee80000300800 */
[----:B------:R0:W-:Y:S01]  /*5c2e0*/  @P5 STG.E.U16 desc[UR8][R56.64], R2 ;  /* 0x0000000238005986 */ /* 0x0001e2000c101508 */
[----:B------:R-:W-:-:S03]  /*5c2f0*/  LOP3.LUT P6, RZ, R52, 0x200000, RZ, 0xc0, !PT ;  /* 0x0020000034ff7812 */ /* 0x000fc600078cc0ff */
[----:B------:R-:W3:Y:S01]  /*5c300*/  LDL.LU R191, [R1+0x124] ;  /* 0x0001240001bf7983 */ /* 0x000ee20000300800 */
[----:B0-----:R-:W-:-:S05]  /*5c310*/  IMAD.WIDE R56, R193, 0x2, R66 ;  /* 0x00000002c1387825 */ /* 0x001fca00078e0242 */
[----:B------:R0:W-:Y:S01]  /*5c320*/  @P0 STG.E.U16 desc[UR8][R56.64], R194 ;  /* 0x000000c238000986 */ /* 0x0001e2000c101508 */
[----:B------:R-:W-:Y:S02]  /*5c330*/  LOP3.LUT P0, RZ, R55, 0x100000, RZ, 0xc0, !PT ;  /* 0x0010000037ff7812 */ /* 0x000fe4000780c0ff */
[----:B------:R-:W-:Y:S01]  /*5c340*/  PRMT R2, R194, 0x7632, R2 ;  /* 0x00007632c2027816 */ /* 0x000fe20000000002 */
[----:B0-----:R-:W-:Y:S02]  /*5c350*/  IMAD.WIDE R56, R193, 0x2, R64 ;  /* 0x00000002c1387825 */ /* 0x001fe400078e0240 */
[----:B------:R-:W3:Y:S08]  /*5c360*/  LDL.LU R193, [R1+0xa30] ;  /* 0x000a300001c17983 */ /* 0x000ef00000300800 */
[----:B------:R0:W-:Y:S01]  /*5c370*/  @P0 STG.E.U16 desc[UR8][R56.64], R2 ;  /* 0x0000000238000986 */ /* 0x0001e2000c101508 */
[----:B------:R-:W-:-:S03]  /*5c380*/  LOP3.LUT P0, RZ, R55, 0x80000, RZ, 0xc0, !PT ;  /* 0x0008000037ff7812 */ /* 0x000fc6000780c0ff */
        /* <DEDUP_REMOVED lines=17> */
[----:B------:R-:W-:-:S03]  /*5c4a0*/  IMAD.WIDE R56, R195, 0x2, R64 ;  /* 0x00000002c3387825 */ /* 0x000fc600078e0240 */
[----:B------:R-:W4:Y:S04]  /*5c4b0*/  LDL.LU R195, [R1+0xa34] ;  /* 0x000a340001c37983 */ /* 0x000f280000300800 */
[----:B------:R-:W4:Y:S01]  /*5c4c0*/  LDL.LU R54, [R1+0x128] ;  /* 0x0001280001367983 */ /* 0x000f220000300800 */
[C---:B------:R-:W-:Y:S02]  /*5c4d0*/  LOP3.LUT P3, RZ, R52.reuse, 0x400000, RZ, 0xc0, !PT ;  /* 0x0040000034ff7812 */ /* 0x040fe4000786c0ff */
[----:B------:R-:W-:Y:S01]  /*5c4e0*/  LOP3.LUT P4, RZ, R52, 0x800000, RZ, 0xc0, !PT ;  /* 0x0080000034ff7812 */ /* 0x000fe2000788c0ff */
[----:B------:R-:W4:Y:S10]  /*5c4f0*/  LDL.LU R189, [R1+0xa38] ;  /* 0x000a380001bd7983 */ /* 0x000f340000300800 */
[----:B------:R3:W-:Y:S01]  /*5c500*/  @P3 STG.E.U16 desc[UR8][R56.64], R2 ;  /* 0x0000000238003986 */ /* 0x0007e2000c101508 */
[----:B------:R-:W-:Y:S01]  /*5c510*/  LOP3.LUT R55, R55, 0xffffdfff, RZ, 0xc0, !PT ;  /* 0xffffdfff37377812 */ /* 0x000fe200078ec0ff */
[----:B---3--:R-:W-:-:S05]  /*5c520*/  IMAD.WIDE R56, R190, 0x2, R66 ;  /* 0x00000002be387825 */ /* 0x008fca00078e0242 */
[----:B------:R0:W-:Y:S02]  /*5c530*/  @P4 STG.E.U16 desc[UR8][R56.64], R191 ;  /* 0x000000bf38004986 */ /* 0x0001e4000c101508 */
[----:B0-----:R-:W-:Y:S02]  /*5c540*/  IMAD.WIDE R56, R190, 0x2, R64 ;  /* 0x00000002be387825 */ /* 0x001fe400078e0240 */
[----:B------:R-:W3:Y:S04]  /*5c550*/  LDL.LU R190, [R1+0x13c] ;  /* 0x00013c0001be7983 */ /* 0x000ee80000300800 */
[----:B------:R-:W3:Y:S04]  /*5c560*/  LDL.LU R58, [R1+0xa3c] ;  /* 0x000a3c00013a7983 */ /* 0x000ee80000300800 */
[----:B------:R-:W3:Y:S04]  /*5c570*/  LDL.LU R192, [R1+0x12c] ;  /* 0x00012c0001c07983 */ /* 0x000ee80000300800 */
[----:B------:R-:W3:Y:S01]  /*5c580*/  LDL.LU R188, [R1+0xa40] ;  /* 0x000a400001bc7983 */ /* 0x000ee20000300800 */
[----:B------:R-:W-:-:S02]  /*5c590*/  PRMT R2, R191, 0x7632, R2 ;  /* 0x00007632bf027816 */ /* 0x000fc40000000002 */
[C---:B------:R-:W-:Y:S01]  /*5c5a0*/  LOP3.LUT P1, RZ, R52.reuse, 0x1000000, RZ, 0xc0, !PT ;  /* 0x0100000034ff7812 */ /* 0x040fe2000782c0ff */
[----:B------:R-:W3:Y:S01]  /*5c5b0*/  LDL.LU R191, [R1+0x110] ;  /* 0x0001100001bf7983 */ /* 0x000ee20000300800 */
[C---:B------:R-:W-:Y:S02]  /*5c5c0*/  LOP3.LUT P5, RZ, R52.reuse, 0x2000000, RZ, 0xc0, !PT ;  /* 0x0200000034ff7812 */ /* 0x040fe400078ac0ff */
[C---:B------:R-:W-:Y:S02]  /*5c5d0*/  LOP3.LUT P6, RZ, R52.reuse, 0x4000000, RZ, 0xc0, !PT ;  /* 0x0400000034ff7812 */ /* 0x040fe400078cc0ff */
[----:B------:R-:W-:-:S07]  /*5c5e0*/  LOP3.LUT P2, RZ, R52, 0x8000000, RZ, 0xc0, !PT ;  /* 0x0800000034ff7812 */ /* 0x000fce000784c0ff */
[----:B------:R0:W-:Y:S01]  /*5c5f0*/  @P1 STG.E.U16 desc[UR8][R56.64], R2 ;  /* 0x0000000238001986 */ /* 0x0001e2000c101508 */
[C---:B------:R-:W-:Y:S02]  /*5c600*/  LOP3.LUT P4, RZ, R52.reuse, 0x10000000, RZ, 0xc0, !PT ;  /* 0x1000000034ff7812 */ /* 0x040fe4000788c0ff */
[----:B------:R-:W-:Y:S01]  /*5c610*/  LOP3.LUT P3, RZ, R52, 0x20000000, RZ, 0xc0, !PT ;  /* 0x2000000034ff7812 */ /* 0x000fe2000786c0ff */
[----:B0-----:R-:W-:Y:S01]  /*5c620*/  IMAD.WIDE R56, R193, 0x2, R66 ;  /* 0x00000002c1387825 */ /* 0x001fe200078e0242 */
[----:B------:R-:W-:-:S04]  /*5c630*/  PRMT R2, R194, 0x7632, R2 ;  /* 0x00007632c2027816 */ /* 0x000fc80000000002 */
        /* <DEDUP_REMOVED lines=17> */
[----:B0-----:R-:W2:Y:S01]  /*5c750*/  LDL.LU R194, [R1+0x100] ;  /* 0x0001000001c27983 */ /* 0x001ea20000300800 */
[----:B----4-:R-:W-:-:S05]  /*5c760*/  IMAD.WIDE R52, R195, 0x2, R66 ;  /* 0x00000002c3347825 */ /* 0x010fca00078e0242 */
[----:B------:R0:W-:Y:S02]  /*5c770*/  @P2 STG.E.U16 desc[UR8][R52.64], R54 ;  /* 0x0000003634002986 */ /* 0x0001e4000c101508 */
[----:B0-----:R-:W-:Y:S02]  /*5c780*/  IMAD.WIDE R52, R195, 0x2, R64 ;  /* 0x00000002c3347825 */ /* 0x001fe400078e0240 */
[----:B------:R-:W4:Y:S01]  /*5c790*/  LDL.LU R195, [R1+0xa48] ;  /* 0x000a480001c37983 */ /* 0x000f220000300800 */
[----:B------:R-:W-:-:S05]  /*5c7a0*/  PRMT R2, R54, 0x7632, R2 ;  /* 0x0000763236027816 */ /* 0x000fca0000000002 */
[----:B------:R0:W-:Y:S02]  /*5c7b0*/  @P4 STG.E.U16 desc[UR8][R52.64], R2 ;  /* 0x0000000234004986 */ /* 0x0001e4000c101508 */
[----:B0-----:R-:W-:Y:S01]  /*5c7c0*/  IMAD.WIDE R52, R189, 0x2, R66 ;  /* 0x00000002bd347825 */ /* 0x001fe200078e0242 */
[----:B---3--:R-:W-:-:S04]  /*5c7d0*/  PRMT R2, R190, 0x7632, R2 ;  /* 0x00007632be027816 */ /* 0x008fc80000000002 */
[----:B------:R0:W-:Y:S02]  /*5c7e0*/  @P3 STG.E.U16 desc[UR8][R52.64], R190 ;  /* 0x000000be34003986 */ /* 0x0001e4000c101508 */
[----:B0-----:R-:W-:Y:S02]  /*5c7f0*/  IMAD.WIDE R52, R189, 0x2, R64 ;  /* 0x00000002bd347825 */ /* 0x001fe400078e0240 */
[----:B------:R-:W3:Y:S04]  /*5c800*/  LDL.LU R190, [R1+0xa4c] ;  /* 0x000a4c0001be7983 */ /* 0x000ee80000300800 */
[----:B------:R0:W-:Y:S04]  /*5c810*/  @P5 STG.E.U16 desc[UR8][R52.64], R2 ;  /* 0x0000000234005986 */ /* 0x0001e8000c101508 */
[----:B------:R-:W3:Y:S01]  /*5c820*/  LDL.LU R189, [R1+0x104] ;  /* 0x0001040001bd7983 */ /* 0x000ee20000300800 */
[----:B0-----:R-:W-:-:S05]  /*5c830*/  IMAD.WIDE R52, R58, 0x2, R66 ;  /* 0x000000023a347825 */ /* 0x001fca00078e0242 */
[----:B------:R0:W-:Y:S01]  /*5c840*/  @P0 STG.E.U16 desc[UR8][R52.64], R192 ;  /* 0x000000c034000986 */ /* 0x0001e2000c101508 */
[----:B------:R-:W-:Y:S02]  /*5c850*/  LOP3.LUT P0, RZ, R55, 0x10000, RZ, 0xc0, !PT ;  /* 0x0001000037ff7812 */ /* 0x000fe4000780c0ff */
[----:B------:R-:W-:Y:S01]  /*5c860*/  PRMT R2, R192, 0x7632, R2 ;  /* 0x00007632c0027816 */ /* 0x000fe20000000002 */
[----:B0-----:R-:W-:Y:S01]  /*5c870*/  IMAD.WIDE R52, R58, 0x2, R64 ;  /* 0x000000023a347825 */ /* 0x001fe200078e0240 */
[----:B------:R-:W-:Y:S01]  /*5c880*/  LOP3.LUT P1, RZ, R51, 0x10, RZ, 0xc0, !PT ;  /* 0x0000001033ff7812 */ /* 0x000fe2000782c0ff */
[----:B------:R-:W3:Y:S08]  /*5c890*/  LDL.LU R58, [R1+0xa50] ;  /* 0x000a5000013a7983 */ /* 0x000ef00000300800 */
        /* <DEDUP_REMOVED lines=11> */
[----:B--2---:R-:W-:-:S12]  /*5c950*/  IMAD.WIDE R52, R193, 0x2, R66 ;  /* 0x00000002c1347825 */ /* 0x004fd800078e0242 */
[----:B------:R0:W-:Y:S01]  /*5c960*/  @P0 STG.E.U16 desc[UR8][R52.64], R194 ;  /* 0x000000c234000986 */ /* 0x0001e2000c101508 */
[----:B------:R-:W-:Y:S01]  /*5c970*/  PRMT R2, R194, 0x7632, R2 ;  /* 0x00007632c2027816 */ /* 0x000fe20000000002 */
[----:B0-----:R-:W-:-:S05]  /*5c980*/  IMAD.WIDE R52, R193, 0x2, R64 ;  /* 0x00000002c1347825 */ /* 0x001fca00078e0240 */
[----:B------:R4:W-:Y:S02]  /*5c990*/  @P1 STG.E.U16 desc[UR8][R52.64], R2 ;  /* 0x0000000234001986 */ /* 0x0009e4000c101508 */
[----:B----4-:R-:W-:Y:S01]  /*5c9a0*/  IMAD.WIDE R52, R195, 0x2, R66 ;  /* 0x00000002c3347825 */ /* 0x010fe200078e0242 */
[----:B------:R-:W-:-:S04]  /*5c9b0*/  PRMT R2, R7, 0x7632, R2 ;  /* 0x0000763207027816 */ /* 0x000fc80000000002 */
[----:B------:R0:W-:Y:S02]  /*5c9c0*/  @P6 STG.E.U16 desc[UR8][R52.64], R7 ;  /* 0x0000000734006986 */ /* 0x0001e4000c101508 */
[----:B0-----:R-:W-:Y:S02]  /*5c9d0*/  IMAD.WIDE R52, R195, 0x2, R64 ;  /* 0x00000002c3347825 */ /* 0x001fe400078e0240 */
[----:B------:R-:W2:Y:S04]  /*5c9e0*/  LDL.LU R7, [R1+0x1b98] ;  /* 0x001b980001077983 */ /* 0x000ea80000300800 */
[----:B------:R-:W4:Y:S04]  /*5c9f0*/  LDL.LU R195, [R1+0xa54] ;  /* 0x000a540001c37983 */ /* 0x000f280000300800 */
[----:B------:R-:W2:Y:S01]  /*5ca00*/  LDL.LU R59, [R1+0x108] ;  /* 0x00010800013b7983 */ /* 0x000ea20000300800 */
[----:B------:R-:W-:-:S02]  /*5ca10*/  LOP3.LUT P2, RZ, R51, 0x40, RZ, 0xc0, !PT ;  /* 0x0000004033ff7812 */ /* 0x000fc4000784c0ff */
[----:B------:R-:W-:Y:S01]  /*5ca20*/  LOP3.LUT P4, RZ, R51, 0x80, RZ, 0xc0, !PT ;  /* 0x0000008033ff7812 */ /* 0x000fe2000788c0ff */
[----:B------:R-:W2:Y:S10]  /*5ca30*/  LDL.LU R191, [R1+0xa58] ;  /* 0x000a580001bf7983 */ /* 0x000eb40000300800 */
[----:B------:R3:W-:Y:S02]  /*5ca40*/  @P2 STG.E.U16 desc[UR8][R52.64], R2 ;  /* 0x0000000234002986 */ /* 0x0007e4000c101508 */
[----:B---3--:R-:W-:-:S05]  /*5ca50*/  IMAD.WIDE R52, R190, 0x2, R66 ;  /* 0x00000002be347825 */ /* 0x008fca00078e0242 */
[----:B------:R0:W-:Y:S02]  /*5ca60*/  @P4 STG.E.U16 desc[UR8][R52.64], R189 ;  /* 0x000000bd34004986 */ /* 0x0001e4000c101508 */
[----:B0-----:R-:W-:Y:S02]  /*5ca70*/  IMAD.WIDE R52, R190, 0x2, R64 ;  /* 0x00000002be347825 */ /* 0x001fe400078e0240 */
[----:B------:R-:W3:Y:S04]  /*5ca80*/  LDL.LU R190, [R1+0x11c] ;  /* 0x00011c0001be7983 */ /* 0x000ee80000300800 */
[----:B------:R-:W3:Y:S04]  /*5ca90*/  LDL.LU R193, [R1+0xa5c] ;  /* 0x000a5c0001c17983 */ /* 0x000ee80000300800 */
[----:B------:R-:W3:Y:S04]  /*5caa0*/  LDL.LU R194, [R1+0x10c] ;  /* 0x00010c0001c27983 */ /* 0x000ee80000300800 */
[----:B------:R-:W3:Y:S04]  /*5cab0*/  LDL.LU R54, [R1+0xa60] ;  /* 0x000a600001367983 */ /* 0x000ee80000300800 */
[----:B------:R-:W3:Y:S01]  /*5cac0*/  LDL.LU R188, [R1+0xf0] ;  /* 0x0000f00001bc7983 */ /* 0x000ee20000300800 */
[----:B------:R-:W-:-:S02]  /*5cad0*/  LOP3.LUT P3, RZ, R51, 0x100, RZ, 0xc0, !PT ;  /* 0x0000010033ff7812 */ /* 0x000fc4000786c0ff */
[----:B------:R-:W-:Y:S02]  /*5cae0*/  LOP3.LUT P5, RZ, R51, 0x200, RZ, 0xc0, !PT ;  /* 0x0000020033ff7812 */ /* 0x000fe400078ac0ff */
[----:B------:R-:W-:Y:S02]  /*5caf0*/  PRMT R2, R189, 0x7632, R2 ;  /* 0x00007632bd027816 */ /* 0x000fe40000000002 */
[C---:B------:R-:W-:Y:S01]  /*5cb00*/  LOP3.LUT P6, RZ, R51.reuse, 0x400, RZ, 0xc0, !PT ;  /* 0x0000040033ff7812 */ /* 0x040fe200078cc0ff */
[----:B------:R-:W3:Y:S01]  /*5cb10*/  LDL.LU R189, [R1+0xa64] ;  /* 0x000a640001bd7983 */ /* 0x000ee20000300800 */
[----:B------:R-:W-:-:S05]  /*5cb20*/  LOP3.LUT P1, RZ, R51, 0x800, RZ, 0xc0, !PT ;  /* 0x0000080033ff7812 */ /* 0x000fca000782c0ff */
[----:B------:R0:W-:Y:S02]  /*5cb30*/  @P3 STG.E.U16 desc[UR8][R52.64], R2 ;  /* 0x0000000234003986 */ /* 0x0001e4000c101508 */
[----:B0-----:R-:W-:Y:S01]  /*5cb40*/  IMAD.WIDE R52, R58, 0x2, R66 ;  /* 0x000000023a347825 */ /* 0x001fe200078e0242 */
[----:B------:R-:W-:-:S04]  /*5cb50*/  PRMT R2, R192, 0x7632, R2 ;  /* 0x00007632c0027816 */ /* 0x000fc80000000002 */
[----:B------:R0:W-:Y:S02]  /*5cb60*/  @P5 STG.E.U16 desc[UR8][R52.64], R192 ;  /* 0x000000c034005986 */ /* 0x0001e4000c101508 */
[----:B0-----:R-:W-:Y:S02]  /*5cb70*/  IMAD.WIDE R52, R58, 0x2, R64 ;  /* 0x000000023a347825 */ /* 0x001fe400078e0240 */
[----:B------:R-:W3:Y:S04]  /*5cb80*/  LDL.LU R58, [R1+0xe0] ;  /* 0x0000e000013a7983 */ /* 0x000ee80000300800 */
[----:B------:R4:W-:Y:S04]  /*5cb90*/  @P6 STG.E.U16 desc[UR8][R52.64], R2 ;  /* 0x0000000234006986 */ /* 0x0009e8000c101508 */
[----:B------:R-:W3:Y:S01]  /*5cba0*/  LDL.LU R192, [R1+0xa68] ;  /* 0x000a680001c07983 */ /* 0x000ee20000300800 */
[----:B------:R-:W-:Y:S01]  /*5cbb0*/  LOP3.LUT R55, R55, 0xfffffdff, RZ, 0xc0, !PT ;  /* 0xfffffdff37377812 */ /* 0x000fe200078ec0ff */
[----:B----4-:R-:W-:-:S05]  /*5cbc0*/  IMAD.WIDE R52, R195, 0x2, R66 ;  /* 0x00000002c3347825 */ /* 0x010fca00078e0242 */
[----:B--2---:R0:W-:Y:S02]  /*5cbd0*/  @P1 STG.E.U16 desc[UR8][R52.64], R59 ;  /* 0x0000003b34001986 */ /* 0x0041e4000c101508 */
[----:B0-----:R-:W-:Y:S02]  /*5cbe0*/  IMAD.WIDE R52, R195, 0x2, R64 ;  /* 0x00000002c3347825 */ /* 0x001fe400078e0240 */
[----:B------:R-:W2:Y:S01]  /*5cbf0*/  LDL.LU R195, [R1+0xf4] ;  /* 0x0000f40001c37983 */ /* 0x000ea20000300800 */
[----:B------:R-:W-:-:S13]  /*5cc00*/  LOP3.LUT P0, RZ, R7, 0x20, RZ, 0xc0, !PT ;  /* 0x0000002007ff7812 */ /* 0x000fda000780c0ff */
        /* <DEDUP_REMOVED lines=51> */
[----:B------:R-:W-:Y:S02]  /*5cf40*/  LOP3.LUT P1, RZ, R51, 0x40000, RZ, 0xc0, !PT ;  /* 0x0004000033ff7812 */ /* 0x000fe4000782c0ff */
[----:B------:R-:W-:Y:S01]  /*5cf50*/  LOP3.LUT P4, RZ, R7, 0x80, RZ, 0xc0, !PT ;  /* 0x0000008007ff7812 */ /* 0x000fe2000788c0ff */
[----:B------:R-:W-:Y:S01]  /*5cf60*/  IMAD.WIDE R52, R192, 0x2, R64 ;  /* 0x00000002c0347825 */ /* 0x000fe200078e0240 */
[----:B------:R-:W2:Y:S09]  /*5cf70*/  LDL.LU R58, [R1+0xa78] ;  /* 0x000a7800013a7983 */ /* 0x000eb20000300800 */
[----:B------:R3:W-:Y:S02]  /*5cf80*/  @P1 STG.E.U16 desc[UR8][R52.64], R2 ;  /* 0x0000000234001986 */ /* 0x0007e4000c101508 */
[----:B---3--:R-:W-:-:S05]  /*5cf90*/  IMAD.WIDE R52, R190, 0x2, R66 ;  /* 0x00000002be347825 */ /* 0x008fca00078e0242 */
[----:B----4-:R0:W-:Y:S02]  /*5cfa0*/  @P4 STG.E.U16 desc[UR8][R52.64], R191 ;  /* 0x000000bf34004986 */ /* 0x0101e4000c101508 */
[----:B0-----:R-:W-:Y:S02]  /*5cfb0*/  IMAD.WIDE R52, R190, 0x2, R64 ;  /* 0x00000002be347825 */ /* 0x001fe400078e0240 */
[----:B------:R-:W3:Y:S04]  /*5cfc0*/  LDL.LU R190, [R1+0xfc] ;  /* 0x0000fc0001be7983 */ /* 0x000ee80000300800 */
[----:B------:R-:W4:Y:S04]  /*5cfd0*/  LDL.LU R188, [R1+0xa7c] ;  /* 0x000a7c0001bc7983 */ /* 0x000f280000300800 */
[----:B------:R-:W4:Y:S04]  /*5cfe0*/  LDL.LU R192, [R1+0xec] ;  /* 0x0000ec0001c07983 */ /* 0x000f280000300800 */
[----:B------:R-:W4:Y:S01]  /*5cff0*/  LDL.LU R189, [R1+0xa80] ;  /* 0x000a800001bd7983 */ /* 0x000f220000300800 */
[----:B------:R-:W-:-:S03]  /*5d000*/  PRMT R2, R191, 0x7632, R2 ;  /* 0x00007632bf027816 */ /* 0x000fc60000000002 */
[----:B------:R-:W4:Y:S01]  /*5d010*/  LDL.LU R191, [R1+0xd0] ;  /* 0x0000d00001bf7983 */ /* 0x000f220000300800 */
[----:B------:R-:W-:Y:S02]  /*5d020*/  LOP3.LUT P2, RZ, R7, 0x100, RZ, 0xc0, !PT ;  /* 0x0000010007ff7812 */ /* 0x000fe4000784c0ff */
[C---:B------:R-:W-:Y:S02]  /*5d030*/  LOP3.LUT P5, RZ, R51.reuse, 0x80000, RZ, 0xc0, !PT ;  /* 0x0008000033ff7812 */ /* 0x040fe400078ac0ff */
[----:B------:R-:W-:Y:S02]  /*5d040*/  LOP3.LUT P6, RZ, R51, 0x100000, RZ, 0xc0, !PT ;  /* 0x0010000033ff7812 */ /* 0x000fe400078cc0ff */
        /* <DEDUP_REMOVED lines=21> */
[----:B------:R-:W-:Y:S02]  /*5d1a0*/  LOP3.LUT P4, RZ, R7, 0x400, RZ, 0xc0, !PT ;  /* 0x0000040007ff7812 */ /* 0x000fe4000788c0ff */
        /* <DEDUP_REMOVED lines=59> */
[----:B------:R-:W-:Y:S02]  /*5d560*/  LOP3.LUT P1, RZ, R7, 0x10000, RZ, 0xc0, !PT ;  /* 0x0001000007ff7812 */ /* 0x000fe4000782c0ff */
[C---:B------:R-:W-:Y:S02]  /*5d570*/  LOP3.LUT P5, RZ, R51.reuse, 0x8000000, RZ, 0xc0, !PT ;  /* 0x0800000033ff7812 */ /* 0x040fe400078ac0ff */
[----:B------:R-:W-:Y:S02]  /*5d580*/  LOP3.LUT P6, RZ, R51, 0x10000000, RZ, 0xc0, !PT ;  /* 0x1000000033ff7812 */ /* 0x000fe400078cc0ff */
[----:B------:R-:W-:-:S07]  /*5d590*/  LOP3.LUT P2, RZ, R7, 0x20000, RZ, 0xc0, !PT ;  /* 0x0002000007ff7812 */ /* 0x000fce000784c0ff */
[----:B------:R4:W-:Y:S02]  /*5d5a0*/  @P1 STG.E.U16 desc[UR8][R52.64], R2 ;  /* 0x0000000234001986 */ /* 0x0009e4000c101508 */
[----:B----4-:R-:W-:Y:S01]  /*5d5b0*/  IMAD.WIDE R52, R192, 0x2, R66 ;  /* 0x00000002c0347825 */ /* 0x010fe200078e0242 */
[----:B------:R-:W-:-:S04]  /*5d5c0*/  PRMT R2, R54, 0x7632, R2 ;  /* 0x0000763236027816 */ /* 0x000fc80000000002 */
[----:B------:R0:W-:Y:S02]  /*5d5d0*/  @P5 STG.E.U16 desc[UR8][R52.64], R54 ;  /* 0x0000003634005986 */ /* 0x0001e4000c101508 */
[----:B0-----:R-:W-:Y:S02]  /*5d5e0*/  IMAD.WIDE R52, R192, 0x2, R64 ;  /* 0x00000002c0347825 */ /* 0x001fe400078e0240 */
[----:B------:R-:W4:Y:S04]  /*5d5f0*/  LDL.LU R192, [R1+0xaa4] ;  /* 0x000aa40001c07983 */ /* 0x000f280000300800 */
[----:B------:R2:W-:Y:S02]  /*5d600*/  @P6 STG.E.U16 desc[UR8][R52.64], R2 ;  /* 0x0000000234006986 */ /* 0x0005e4000c101508 */
        /* <DEDUP_REMOVED lines=45> */
[----:B------:R-:W-:Y:S01]  /*5d8e0*/  LOP3.LUT P6, RZ, R50, 0x2, RZ, 0xc0, !PT ;  /* 0x0000000232ff7812 */ /* 0x000fe200078cc0ff */
[----:B----4-:R-:W-:Y:S01]  /*5d8f0*/  IMAD.WIDE R52, R192, 0x2, R66 ;  /* 0x00000002c0347825 */ /* 0x010fe200078e0242 */
[----:B------:R-:W-:-:S09]  /*5d900*/  PRMT R2, R49, 0x7632, R2 ;  /* 0x0000763231027816 */ /* 0x000fd20000000002 */
[----:B------:R0:W-:Y:S02]  /*5d910*/  @P0 STG.E.U16 desc[UR8][R52.64], R49 ;  /* 0x0000003134000986 */ /* 0x0001e4000c101508 */
[----:B0-----:R-:W-:Y:S02]  /*5d920*/  IMAD.WIDE R52, R192, 0x2, R64 ;  /* 0x00000002c0347825 */ /* 0x001fe400078e0240 */
[----:B------:R-:W4:Y:S04]  /*5d930*/  LDL.LU R49, [R1+0x1b90] ;  /* 0x001b900001317983 */ /* 0x000f280000300800 */
        /* <DEDUP_REMOVED lines=23> */
[----:B------:R-:W-:-:S05]  /*5dab0*/  LOP3.LUT P6, RZ, R50, 0x10, RZ, 0xc0, !PT ;  /* 0x0000001032ff7812 */ /* 0x000fca00078cc0ff */
[----:B------:R0:W-:Y:S01]  /*5dac0*/  @P3 STG.E.U16 desc[UR8][R52.64], R2 ;  /* 0x0000000234003986 */ /* 0x0001e2000c101508 */
[----:B------:R-:W-:Y:S01]  /*5dad0*/  LOP3.LUT P1, RZ, R7, 0x2000000, RZ, 0xc0, !PT ;  /* 0x0200000007ff7812 */ /* 0x000fe2000782c0ff */
[----:B0-----:R-:W-:-:S05]  /*5dae0*/  IMAD.WIDE R52, R194, 0x2, R66 ;  /* 0x00000002c2347825 */ /* 0x001fca00078e0242 */
[----:B----4-:R0:W-:Y:S01]  /*5daf0*/  @P5 STG.E.U16 desc[UR8][R52.64], R49 ;  /* 0x0000003134005986 */ /* 0x0101e2000c101508 */
[----:B------:R-:W-:-:S03]  /*5db00*/  PRMT R2, R49, 0x7632, R2 ;  /* 0x0000763231027816 */ /* 0x000fc60000000002 */
[----:B0-----:R-:W4:Y:S04]  /*5db10*/  LDL.LU R49, [R1+0x1b88] ;  /* 0x001b880001317983 */ /* 0x001f280000300800 */
[----:B------:R-:W4:Y:S01]  /*5db20*/  LDL.LU R189, [R1+0xac4] ;  /* 0x000ac40001bd7983 */ /* 0x000f220000300800 */
[----:B------:R-:W-:-:S03]  /*5db30*/  IMAD.WIDE R52, R194, 0x2, R64 ;  /* 0x00000002c2347825 */ /* 0x000fc600078e0240 */
        /* <DEDUP_REMOVED lines=30> */
[----:B------:R-:W3:Y:S04]  /*5dd20*/  LDL.LU R191, [R1+0x84] ;  /* 0x0000840001bf7983 */ /* 0x000ee80000300800 */
[----:B------:R0:W-:Y:S02]  /*5dd30*/  @P5 STG.E.U16 desc[UR8][R52.64], R2 ;  /* 0x0000000234005986 */ /* 0x0001e4000c101508 */
        /* <DEDUP_REMOVED lines=27> */
[----:B------:R-:W4:Y:S01]  /*5def0*/  LDL.LU R59, [R1+0x88] ;  /* 0x00008800013b7983 */ /* 0x000f220000300800 */
[----:B------:R-:W-:Y:S02]  /*5df00*/  LOP3.LUT P1, RZ, R50, 0x400, RZ, 0xc0, !PT ;  /* 0x0000040032ff7812 */ /* 0x000fe4000782c0ff */
[----:B------:R-:W-:Y:S01]  /*5df10*/  LOP3.LUT P4, RZ, R7, 0x80000000, RZ, 0xc0, !PT ;  /* 0x8000000007ff7812 */ /* 0x000fe2000788c0ff */
[----:B------:R-:W-:Y:S01]  /*5df20*/  IMAD.WIDE R52, R194, 0x2, R64 ;  /* 0x00000002c2347825 */ /* 0x000fe200078e0240 */
[----:B------:R-:W4:Y:S09]  /*5df30*/  LDL.LU R189, [R1+0xae0] ;  /* 0x000ae00001bd7983 */ /* 0x000f320000300800 */
        /* <DEDUP_REMOVED lines=10> */
[C---:B------:R-:W-:Y:S02]  /*5dfe0*/  LOP3.LUT P5, RZ, R50.reuse, 0x800, RZ, 0xc0, !PT ;  /* 0x0000080032ff7812 */ /* 0x040fe400078ac0ff */
[----:B------:R-:W-:Y:S02]  /*5dff0*/  PRMT R2, R191, 0x7632, R2 ;  /* 0x00007632bf027816 */ /* 0x000fe40000000002 */
[----:B------:R-:W-:Y:S01]  /*5e000*/  LOP3.LUT P6, RZ, R50, 0x1000, RZ, 0xc0, !PT ;  /* 0x0000100032ff7812 */ /* 0x000fe200078cc0ff */
        /* <DEDUP_REMOVED lines=10> */
[----:B--2---:R-:W-:-:S05]  /*5e0b0*/  IMAD.WIDE R52, R195, 0x2, R66 ;  /* 0x00000002c3347825 */ /* 0x004fca00078e0242 */
[----:B----4-:R0:W-:Y:S02]  /*5e0c0*/  @P3 STG.E.U16 desc[UR8][R52.64], R59 ;  /* 0x0000003b34003986 */ /* 0x0101e4000c101508 */
        /* <DEDUP_REMOVED lines=56> */
[C---:B------:R-:W-:Y:S01]  /*5e450*/  LOP3.LUT P4, RZ, R49.reuse, 0x80, RZ, 0xc0, !PT ;  /* 0x0000008031ff7812 */ /* 0x040fe2000788c0ff */
[----:B------:R-:W-:Y:S01]  /*5e460*/  IMAD.WIDE R52, R192, 0x2, R64 ;  /* 0x00000002c0347825 */ /* 0x000fe200078e0240 */
[----:B------:R-:W2:Y:S09]  /*5e470*/  LDL.LU R191, [R1+0xc1c] ;  /* 0x000c1c0001bf7983 */ /* 0x000eb20000300800 */
[----:B------:R3:W-:Y:S01]  /*5e480*/  @P3 STG.E.U16 desc[UR8][R52.64], R2 ;  /* 0x0000000234003986 */ /* 0x0007e2000c101508 */
[----:B------:R-:W-:Y:S01]  /*5e490*/  LOP3.LUT P1, RZ, R49, 0x100, RZ, 0xc0, !PT ;  /* 0x0000010031ff7812 */ /* 0x000fe2000782c0ff */
        /* <DEDUP_REMOVED lines=9> */
[C---:B------:R-:W-:Y:S02]  /*5e530*/  LOP3.LUT P5, RZ, R50.reuse, 0x80000, RZ, 0xc0, !PT ;  /* 0x0008000032ff7812 */ /* 0x040fe400078ac0ff */
[----:B------:R-:W-:Y:S01]  /*5e540*/  LOP3.LUT P6, RZ, R50, 0x100000, RZ, 0xc0, !PT ;  /* 0x0010000032ff7812 */ /* 0x000fe200078cc0ff */
[----:B------:R0:W-:Y:S01]  /*5e550*/  @P1 STG.E.U16 desc[UR8][R52.64], R2 ;  /* 0x0000000234001986 */ /* 0x0001e2000c101508 */
[----:B------:R-:W-:Y:S01]  /*5e560*/  LOP3.LUT P2, RZ, R49, 0x200, RZ, 0xc0, !PT ;  /* 0x0000020031ff7812 */ /* 0x000fe2000784c0ff */
[----:B0-----:R-:W-:Y:S01]  /*5e570*/  IMAD.WIDE R52, R193, 0x2, R66 ;  /* 0x00000002c1347825 */ /* 0x001fe200078e0242 */
[----:B------:R-:W-:-:S07]  /*5e580*/  PRMT R2, R194, 0x7632, R2 ;  /* 0x00007632c2027816 */ /* 0x000fce0000000002 */
        /* <DEDUP_REMOVED lines=60> */
[----:B0-----:R-:W2:Y:S04]  /*5e950*/  LDL.LU R48, [R1+0x1b84] ;  /* 0x001b840001307983 */ /* 0x001ea80000300800 */
[----:B------:R-:W2:Y:S04]  /*5e960*/  LDL.LU R194, [R1+0xc44] ;  /* 0x000c440001c27983 */ /* 0x000ea80000300800 */
[----:B------:R-:W2:Y:S01]  /*5e970*/  LDL.LU R54, [R1+0x48] ;  /* 0x0000480001367983 */ /* 0x000ea20000300800 */
[----:B------:R-:W-:-:S03]  /*5e980*/  LOP3.LUT P2, RZ, R50, 0x4000000, RZ, 0xc0, !PT ;  /* 0x0400000032ff7812 */ /* 0x000fc6000784c0ff */
[----:B------:R-:W2:Y:S01]  /*5e990*/  LDL.LU R193, [R1+0xc48] ;  /* 0x000c480001c17983 */ /* 0x000ea20000300800 */
[----:B------:R-:W-:Y:S01]  /*5e9a0*/  LOP3.LUT P3, RZ, R49, 0x8000, RZ, 0xc0, !PT ;  /* 0x0000800031ff7812 */ /* 0x000fe2000786c0ff */
[----:B------:R-:W-:Y:S02]  /*5e9b0*/  IMAD.WIDE R52, R195, 0x2, R64 ;  /* 0x00000002c3347825 */ /* 0x000fe400078e0240 */
[----:B------:R-:W2:Y:S04]  /*5e9c0*/  LDL.LU R195, [R1+0x5c] ;  /* 0x00005c0001c37983 */ /* 0x000ea80000300800 */
[----:B------:R-:W2:Y:S04]  /*5e9d0*/  LDL.LU R188, [R1+0xc50] ;  /* 0x000c500001bc7983 */ /* 0x000ea80000300800 */
[----:B------:R3:W-:Y:S01]  /*5e9e0*/  @P2 STG.E.U16 desc[UR8][R52.64], R2 ;  /* 0x0000000234002986 */ /* 0x0007e2000c101508 */
[----:B------:R-:W-:-:S02]  /*5e9f0*/  LOP3.LUT P0, RZ, R49, 0x200000, RZ, 0xc0, !PT ;  /* 0x0020000031ff7812 */ /* 0x000fc4000780c0ff */
[----:B------:R-:W-:Y:S01]  /*5ea00*/  LOP3.LUT R0, R0, 0xfffdffff, RZ, 0xc0, !PT ;  /* 0xfffdffff00007812 */ /* 0x000fe200078ec0ff */
[----:B---3--:R-:W-:-:S05]  /*5ea10*/  IMAD.WIDE R52, R190, 0x2, R66 ;  /* 0x00000002be347825 */ /* 0x008fca00078e0242 */
[----:B------:R0:W-:Y:S02]  /*5ea20*/  @P3 STG.E.U16 desc[UR8][R52.64], R191 ;  /* 0x000000bf34003986 */ /* 0x0001e4000c101508 */
[----:B0-----:R-:W-:Y:S02]  /*5ea30*/  IMAD.WIDE R52, R190, 0x2, R64 ;  /* 0x00000002be347825 */ /* 0x001fe400078e0240 */
[----:B------:R-:W3:Y:S04]  /*5ea40*/  LDL.LU R190, [R1+0x4c] ;  /* 0x00004c0001be7983 */ /* 0x000ee80000300800 */
[----:B------:R-:W3:Y:S01]  /*5ea50*/  LDL.LU R189, [R1+0xc58] ;  /* 0x000c580001bd7983 */ /* 0x000ee20000300800 */
[----:B------:R-:W-:-:S03]  /*5ea60*/  PRMT R2, R191, 0x7632, R2 ;  /* 0x00007632bf027816 */ /* 0x000fc60000000002 */
[----:B------:R-:W3:Y:S01]  /*5ea70*/  LDL.LU R191, [R1+0x30] ;  /* 0x0000300001bf7983 */ /* 0x000ee20000300800 */
[----:B------:R-:W-:Y:S02]  /*5ea80*/  @P0 LOP3.LUT R0, R0, 0x20000, RZ, 0xfc, !PT ;  /* 0x0002000000000812 */ /* 0x000fe400078efcff */
[----:B------:R-:W-:Y:S02]  /*5ea90*/  LOP3.LUT P4, RZ, R49, 0x10000, RZ, 0xc0, !PT ;  /* 0x0001000031ff7812 */ /* 0x000fe4000788c0ff */
[----:B------:R-:W-:Y:S02]  /*5eaa0*/  LOP3.LUT R0, R0, 0xfffbffff, RZ, 0xc0, !PT ;  /* 0xfffbffff00007812 */ /* 0x000fe400078ec0ff */
[C---:B------:R-:W-:Y:S02]  /*5eab0*/  LOP3.LUT P5, RZ, R50.reuse, 0x8000000, RZ, 0xc0, !PT ;  /* 0x0800000032ff7812 */ /* 0x040fe400078ac0ff */
[C---:B------:R-:W-:Y:S02]  /*5eac0*/  LOP3.LUT P6, RZ, R50.reuse, 0x10000000, RZ, 0xc0, !PT ;  /* 0x1000000032ff7812 */ /* 0x040fe400078cc0ff */
[----:B------:R-:W-:-:S05]  /*5ead0*/  LOP3.LUT P3, RZ, R50, 0x20000000, RZ, 0xc0, !PT ;  /* 0x2000000032ff7812 */ /* 0x000fca000786c0ff */
[----:B------:R4:W-:Y:S01]  /*5eae0*/  @P4 STG.E.U16 desc[UR8][R52.64], R2 ;  /* 0x0000000234004986 */ /* 0x0009e2000c101508 */
[----:B------:R-:W-:Y:S01]  /*5eaf0*/  LOP3.LUT P4, RZ, R50, 0x40000000, RZ, 0xc0, !PT ;  /* 0x4000000032ff7812 */ /* 0x000fe2000788c0ff */
[----:B----4-:R-:W-:Y:S01]  /*5eb00*/  IMAD.WIDE R52, R58, 0x2, R66 ;  /* 0x000000023a347825 */ /* 0x010fe200078e0242 */
[----:B--2---:R-:W-:-:S13]  /*5eb10*/  LOP3.LUT P0, RZ, R48, 0x1, RZ, 0xc0, !PT ;  /* 0x0000000130ff7812 */ /* 0x004fda000780c0ff */
[----:B------:R-:W-:Y:S02]  /*5eb20*/  @P0 LOP3.LUT R0, R0, 0x40000, RZ, 0xfc, !PT ;  /* 0x0004000000000812 */ /* 0x000fe400078efcff */
[----:B------:R-:W-:Y:S01]  /*5eb30*/  LOP3.LUT P0, RZ, R50, 0x80000000, RZ, 0xc0, !PT ;  /* 0x8000000032ff7812 */ /* 0x000fe2000780c0ff */
[----:B------:R-:W-:Y:S02]  /*5eb40*/  IMAD.WIDE R50, R58, 0x2, R64 ;  /* 0x000000023a327825 */ /* 0x000fe400078e0240 */
[----:B------:R-:W2:Y:S01]  /*5eb50*/  LDL.LU R58, [R1+0xc60] ;  /* 0x000c6000013a7983 */ /* 0x000ea20000300800 */
[----:B------:R-:W-:Y:S02]  /*5eb60*/  LOP3.LUT P1, RZ, R49, 0x20000, RZ, 0xc0, !PT ;  /* 0x0002000031ff7812 */ /* 0x000fe4000782c0ff */
[----:B------:R-:W-:Y:S01]  /*5eb70*/  PRMT R2, R192, 0x7632, R2 ;  /* 0x00007632c0027816 */ /* 0x000fe20000000002 */
[----:B------:R0:W-:Y:S01]  /*5eb80*/  @P5 STG.E.U16 desc[UR8][R52.64], R192 ;  /* 0x000000c034005986 */ /* 0x0001e2000c101508 */
[----:B------:R-:W-:-:S03]  /*5eb90*/  LOP3.LUT R0, R0, 0xfff7ffff, RZ, 0xc0, !PT ;  /* 0xfff7ffff00007812 */ /* 0x000fc600078ec0ff */
[----:B------:R4:W-:Y:S01]  /*5eba0*/  @P6 STG.E.U16 desc[UR8][R50.64], R2 ;  /* 0x0000000232006986 */ /* 0x0009e2000c101508 */
[C---:B------:R-:W-:Y:S02]  /*5ebb0*/  LOP3.LUT P2, RZ, R49.reuse, 0x40000, RZ, 0xc0, !PT ;  /* 0x0004000031ff7812 */ /* 0x040fe4000784c0ff */
[----:B------:R-:W-:Y:S01]  /*5ebc0*/  @P0 LOP3.LUT R0, R0, 0x80000, RZ, 0xfc, !PT ;  /* 0x0008000000000812 */ /* 0x000fe200078efcff */
[----:B0-----:R-:W2:Y:S01]  /*5ebd0*/  LDL.LU R192, [R1+0xc64] ;  /* 0x000c640001c07983 */ /* 0x001ea20000300800 */
[----:B----4-:R-:W-:Y:S01]  /*5ebe0*/  IMAD.WIDE R50, R194, 0x2, R66 ;  /* 0x00000002c2327825 */ /* 0x010fe200078e0242 */
[----:B------:R-:W-:-:S04]  /*5ebf0*/  LOP3.LUT P0, RZ, R49, 0x100000, RZ, 0xc0, !PT ;  /* 0x0010000031ff7812 */ /* 0x000fc8000780c0ff */
[----:B------:R0:W-:Y:S01]  /*5ec00*/  @P1 STG.E.U16 desc[UR8][R50.64], R54 ;  /* 0x0000003632001986 */ /* 0x0001e2000c101508 */
[----:B------:R-:W-:Y:S02]  /*5ec10*/  PRMT R2, R54, 0x7632, R2 ;  /* 0x0000763236027816 */ /* 0x000fe40000000002 */
[----:B------:R-:W-:Y:S01]  /*5ec20*/  LOP3.LUT R0, R0, 0xffefffff, RZ, 0xc0, !PT ;  /* 0xffefffff00007812 */ /* 0x000fe200078ec0ff */
[----:B0-----:R-:W-:Y:S02]  /*5ec30*/  IMAD.WIDE R50, R194, 0x2, R64 ;  /* 0x00000002c2327825 */ /* 0x001fe400078e0240 */
[----:B------:R-:W4:Y:S04]  /*5ec40*/  LDL.LU R194, [R1+0x34] ;  /* 0x0000340001c27983 */ /* 0x000f280000300800 */
[----:B------:R0:W-:Y:S01]  /*5ec50*/  @P2 STG.E.U16 desc[UR8][R50.64], R2 ;  /* 0x0000000232002986 */ /* 0x0001e2000c101508 */
[----:B------:R-:W-:-:S02]  /*5ec60*/  @P0 LOP3.LUT R0, R0, 0x100000, RZ, 0xfc, !PT ;  /* 0x0010000000000812 */ /* 0x000fc400078efcff */
[----:B------:R-:W-:Y:S01]  /*5ec70*/  LOP3.LUT P0, RZ, R49, 0x80000, RZ, 0xc0, !PT ;  /* 0x0008000031ff7812 */ /* 0x000fe2000780c0ff */
[----:B0-----:R-:W-:Y:S01]  /*5ec80*/  IMAD.WIDE R50, R193, 0x2, R66 ;  /* 0x00000002c1327825 */ /* 0x001fe200078e0242 */
[----:B------:R-:W-:-:S04]  /*5ec90*/  PRMT R2, R195, 0x7632, R2 ;  /* 0x00007632c3027816 */ /* 0x000fc80000000002 */
[----:B------:R0:W-:Y:S02]  /*5eca0*/  @P3 STG.E.U16 desc[UR8][R50.64], R195 ;  /* 0x000000c332003986 */ /* 0x0001e4000c101508 */
[----:B0-----:R-:W-:Y:S02]  /*5ecb0*/  IMAD.WIDE R50, R193, 0x2, R64 ;  /* 0x00000002c1327825 */ /* 0x001fe400078e0240 */
[----:B------:R-:W4:Y:S04]  /*5ecc0*/  LDL.LU R195, [R1+0xc6c] ;  /* 0x000c6c0001c37983 */ /* 0x000f280000300800 */
[----:B------:R0:W-:Y:S04]  /*5ecd0*/  @P4 STG.E.U16 desc[UR8][R50.64], R2 ;  /* 0x0000000232004986 */ /* 0x0001e8000c101508 */
[----:B------:R-:W4:Y:S01]  /*5ece0*/  LDL.LU R193, [R1+0x24] ;  /* 0x0000240001c17983 */ /* 0x000f220000300800 */
[----:B0-----:R-:W-:-:S05]  /*5ecf0*/  IMAD.WIDE R50, R188, 0x2, R66 ;  /* 0x00000002bc327825 */ /* 0x001fca00078e0242 */
[----:B---3--:R0:W-:Y:S01]  /*5ed00*/  @P0 STG.E.U16 desc[UR8][R50.64], R190 ;  /* 0x000000be32000986 */ /* 0x0081e2000c101508 */
[----:B------:R-:W-:Y:S02]  /*5ed10*/  LOP3.LUT P0, RZ, R0, 0x100000, RZ, 0xc0, !PT ;  /* 0x0010000000ff7812 */ /* 0x000fe4000780c0ff */
[----:B------:R-:W-:Y:S01]  /*5ed20*/  PRMT R2, R190, 0x7632, R2 ;  /* 0x00007632be027816 */ /* 0x000fe20000000002 */
[----:B0-----:R-:W-:Y:S01]  /*5ed30*/  IMAD.WIDE R50, R188, 0x2, R64 ;  /* 0x00000002bc327825 */ /* 0x001fe200078e0240 */
[----:B------:R-:W3:Y:S09]  /*5ed40*/  LDL.LU R190, [R1+0xc74] ;  /* 0x000c740001be7983 */ /* 0x000ef20000300800 */
        /* <DEDUP_REMOVED lines=9> */
[----:B0-----:R-:W-:Y:S01]  /*5ede0*/  PRMT R2, R3, 0x7632, R2 ;  /* 0x0000763203027816 */ /* 0x001fe20000000002 */
[----:B--2---:R-:W-:-:S10]  /*5edf0*/  IMAD.WIDE R50, R58, 0x2, R66 ;  /* 0x000000023a327825 */ /* 0x004fd400078e0242 */
[----:B------:R0:W-:Y:S04]  /*5ee00*/  @P0 STG.E.U16 desc[UR8][R50.64], R3 ;  /* 0x0000000332000986 */ /* 0x0001e8000c101508 */
[----:B0-----:R-:W2:Y:S01]  /*5ee10*/  LDL.LU R3, [R1+0x1b80] ;  /* 0x001b800001037983 */ /* 0x001ea20000300800 */
[----:B------:R-:W-:Y:S02]  /*5ee20*/  LOP3.LUT P5, RZ, R49, 0x400000, RZ, 0xc0, !PT ;  /* 0x0040000031ff7812 */ /* 0x000fe400078ac0ff */
[----:B------:R-:W-:Y:S01]  /*5ee30*/  LOP3.LUT P6, RZ, R48, 0x2, RZ, 0xc0, !PT ;  /* 0x0000000230ff7812 */ /* 0x000fe200078cc0ff */
[----:B------:R-:W-:-:S10]  /*5ee40*/  IMAD.WIDE R50, R58, 0x2, R64 ;  /* 0x000000023a327825 */ /* 0x000fd400078e0240 */
[----:B------:R0:W-:Y:S01]  /*5ee50*/  @P5 STG.E.U16 desc[UR8][R50.64], R2 ;  /* 0x0000000232005986 */ /* 0x0001e2000c101508 */
[----:B------:R-:W-:Y:S01]  /*5ee60*/  LOP3.LUT P1, RZ, R48, 0x4, RZ, 0xc0, !PT ;  /* 0x0000000430ff7812 */ /* 0x000fe2000782c0ff */
[----:B0-----:R-:W-:Y:S01]  /*5ee70*/  IMAD.WIDE R50, R192, 0x2, R66 ;  /* 0x00000002c0327825 */ /* 0x001fe200078e0242 */
[----:B----4-:R-:W-:-:S04]  /*5ee80*/  PRMT R2, R194, 0x7632, R2 ;  /* 0x00007632c2027816 */ /* 0x010fc80000000002 */
[----:B------:R0:W-:Y:S01]  /*5ee90*/  @P6 STG.E.U16 desc[UR8][R50.64], R194 ;  /* 0x000000c232006986 */ /* 0x0001e2000c101508 */
[----:B------:R-:W-:-:S03]  /*5eea0*/  LOP3.LUT P2, RZ, R49, 0x800000, RZ, 0xc0, !PT ;  /* 0x0080000031ff7812 */ /* 0x000fc6000784c0ff */
[----:B0-----:R-:W4:Y:S04]  /*5eeb0*/  LDL.LU R194, [R1+0xc7c] ;  /* 0x000c7c0001c27983 */ /* 0x001f280000300800 */
[----:B------:R-:W4:Y:S01]  /*5eec0*/  LDL.LU R59, [R1+0x28] ;  /* 0x00002800013b7983 */ /* 0x000f220000300800 */
[----:B------:R-:W-:-:S03]  /*5eed0*/  IMAD.WIDE R50, R192, 0x2, R64 ;  /* 0x00000002c0327825 */ /* 0x000fc600078e0240 */
[----:B------:R-:W4:Y:S04]  /*5eee0*/  LDL.LU R54, [R1+0xc80] ;  /* 0x000c800001367983 */ /* 0x000f280000300800 */
[----:B------:R0:W-:Y:S02]  /*5eef0*/  @P1 STG.E.U16 desc[UR8][R50.64], R2 ;  /* 0x0000000232001986 */ /* 0x0001e4000c101508 */
[----:B0-----:R-:W-:-:S05]  /*5ef00*/  IMAD.WIDE R50, R195, 0x2, R66 ;  /* 0x00000002c3327825 */ /* 0x001fca00078e0242 */
[----:B------:R0:W-:Y:S02]  /*5ef10*/  @P2 STG.E.U16 desc[UR8][R50.64], R193 ;  /* 0x000000c132002986 */ /* 0x0001e4000c101508 */
[----:B0-----:R-:W-:Y:S02]  /*5ef20*/  IMAD.WIDE R50, R195, 0x2, R64 ;  /* 0x00000002c3327825 */ /* 0x001fe400078e0240 */
[----:B------:R-:W4:Y:S04]  /*5ef30*/  LDL.LU R195, [R1+0x3c] ;  /* 0x00003c0001c37983 */ /* 0x000f280000300800 */
[----:B------:R-:W4:Y:S01]  /*5ef40*/  LDL.LU R188, [R1+0xc84] ;  /* 0x000c840001bc7983 */ /* 0x000f220000300800 */
[----:B------:R-:W-:-:S03]  /*5ef50*/  LOP3.LUT P3, RZ, R49, 0x1000000, RZ, 0xc0, !PT ;  /* 0x0100000031ff7812 */ /* 0x000fc6000786c0ff */
[----:B------:R-:W4:Y:S01]  /*5ef60*/  LDL.LU R189, [R1+0x2c] ;  /* 0x00002c0001bd7983 */ /* 0x000f220000300800 */
[----:B------:R-:W-:Y:S02]  /*5ef70*/  LOP3.LUT P4, RZ, R48, 0x8, RZ, 0xc0, !PT ;  /* 0x0000000830ff7812 */ /* 0x000fe4000788c0ff */
[----:B------:R-:W-:-:S07]  /*5ef80*/  PRMT R2, R193, 0x7632, R2 ;  /* 0x00007632c1027816 */ /* 0x000fce0000000002 */
[----:B------:R3:W-:Y:S02]  /*5ef90*/  @P3 STG.E.U16 desc[UR8][R50.64], R2 ;  /* 0x0000000232003986 */ /* 0x0007e4000c101508 */
[----:B---3--:R-:W-:-:S05]  /*5efa0*/  IMAD.WIDE R50, R190, 0x2, R66 ;  /* 0x00000002be327825 */ /* 0x008fca00078e0242 */
[----:B--2---:R0:W-:Y:S02]  /*5efb0*/  @P4 STG.E.U16 desc[UR8][R50.64], R3 ;  /* 0x0000000332004986 */ /* 0x0041e4000c101508 */
[----:B0-----:R-:W-:Y:S02]  /*5efc0*/  IMAD.WIDE R50, R190, 0x2, R64 ;  /* 0x00000002be327825 */ /* 0x001fe400078e0240 */
[----:B------:R-:W2:Y:S04]  /*5efd0*/  LDL.LU R190, [R1+0xc8c] ;  /* 0x000c8c0001be7983 */ /* 0x000ea80000300800 */
[----:B------:R-:W3:Y:S01]  /*5efe0*/  LDL.LU R191, [R1+0x10] ;  /* 0x0000100001bf7983 */ /* 0x000ee20000300800 */
[----:B------:R-:W-:Y:S02]  /*5eff0*/  LOP3.LUT P5, RZ, R48, 0x10, RZ, 0xc0, !PT ;  /* 0x0000001030ff7812 */ /* 0x000fe400078ac0ff */
[----:B------:R-:W-:-:S02]  /*5f000*/  LOP3.LUT P6, RZ, R49, 0x2000000, RZ, 0xc0, !PT ;  /* 0x0200000031ff7812 */ /* 0x000fc400078cc0ff */
[----:B------:R-:W-:Y:S02]  /*5f010*/  LOP3.LUT P0, RZ, R49, 0x20000000, RZ, 0xc0, !PT ;  /* 0x2000000031ff7812 */ /* 0x000fe4000780c0ff */
[----:B------:R-:W-:Y:S02]  /*5f020*/  PRMT R2, R3, 0x7632, R2 ;  /* 0x0000763203027816 */ /* 0x000fe40000000002 */
[----:B------:R-:W3:Y:S04]  /*5f030*/  LDL.LU R3, [R1+0x1b7c] ;  /* 0x001b7c0001037983 */ /* 0x000ee80000300800 */
[----:B------:R-:W3:Y:S01]  /*5f040*/  LDL.LU R58, [R1+0xc90] ;  /* 0x000c9000013a7983 */ /* 0x000ee20000300800 */
[----:B------:R-:W-:-:S03]  /*5f050*/  LOP3.LUT R0, R0, 0xffffdfff, RZ, 0xc0, !PT ;  /* 0xffffdfff00007812 */ /* 0x000fc600078ec0ff */
[----:B------:R4:W-:Y:S04]  /*5f060*/  @P5 STG.E.U16 desc[UR8][R50.64], R2 ;  /* 0x0000000232005986 */ /* 0x0009e8000c101508 */
[----:B------:R-:W3:Y:S01]  /*5f070*/  LDL.LU R192, [R1] ;  /* 0x0000000001c07983 */ /* 0x000ee20000300800 */
[----:B------:R-:W-:Y:S02]  /*5f080*/  LOP3.LUT P1, RZ, R49, 0x4000000, RZ, 0xc0, !PT ;  /* 0x0400000031ff7812 */ /* 0x000fe4000782c0ff */
[----:B------:R-:W-:Y:S01]  /*5f090*/  @P0 LOP3.LUT R0, R0, 0x2000, RZ, 0xfc, !PT ;  /* 0x0000200000000812 */ /* 0x000fe200078efcff */
[----:B----4-:R-:W-:Y:S01]  /*5f0a0*/  IMAD.WIDE R50, R194, 0x2, R66 ;  /* 0x00000002c2327825 */ /* 0x010fe200078e0242 */
[----:B------:R-:W-:-:S04]  /*5f0b0*/  LOP3.LUT P0, RZ, R48, 0x100, RZ, 0xc0, !PT ;  /* 0x0000010030ff7812 */ /* 0x000fc8000780c0ff */
[----:B------:R0:W-:Y:S01]  /*5f0c0*/  @P6 STG.E.U16 desc[UR8][R50.64], R59 ;  /* 0x0000003b32006986 */ /* 0x0001e2000c101508 */
[----:B------:R-:W-:Y:S02]  /*5f0d0*/  LOP3.LUT P2, RZ, R48, 0x20, RZ, 0xc0, !PT ;  /* 0x0000002030ff7812 */ /* 0x000fe4000784c0ff */
[----:B------:R-:W-:Y:S01]  /*5f0e0*/  PRMT R2, R59, 0x7632, R2 ;  /* 0x000076323b027816 */ /* 0x000fe20000000002 */
[----:B0-----:R-:W-:Y:S02]  /*5f0f0*/  IMAD.WIDE R50, R194, 0x2, R64 ;  /* 0x00000002c2327825 */ /* 0x001fe400078e0240 */
[----:B------:R-:W4:Y:S01]  /*5f100*/  LDL.LU R194, [R1+0xc98] ;  /* 0x000c980001c27983 */ /* 0x000f220000300800 */
[----:B------:R-:W-:-:S03]  /*5f110*/  LOP3.LUT R0, R0, 0xffffbfff, RZ, 0xc0, !PT ;  /* 0xffffbfff00007812 */ /* 0x000fc600078ec0ff */
[----:B------:R-:W4:Y:S01]  /*5f120*/  LDL.LU R193, [R1+0x14] ;  /* 0x0000140001c17983 */ /* 0x000f220000300800 */
[----:B------:R-:W-:-:S03]  /*5f130*/  @P0 LOP3.LUT R0, R0, 0x4000, RZ, 0xfc, !PT ;  /* 0x0000400000000812 */ /* 0x000fc600078efcff */
[----:B------:R0:W-:Y:S01]  /*5f140*/  @P1 STG.E.U16 desc[UR8][R50.64], R2 ;  /* 0x0000000232001986 */ /* 0x0001e2000c101508 */
        /* <DEDUP_REMOVED lines=10> */
[----:B------:R-:W-:Y:S02]  /*5f1f0*/  LOP3.LUT P3, RZ, R48, 0x40, RZ, 0xc0, !PT ;  /* 0x0000004030ff7812 */ /* 0x000fe4000786c0ff */
[----:B------:R-:W-:-:S09]  /*5f200*/  LOP3.LUT R0, R0, 0xfffeffff, RZ, 0xc0, !PT ;  /* 0xfffeffff00007812 */ /* 0x000fd200078ec0ff */
[----:B------:R-:W-:Y:S02]  /*5f210*/  @P0 LOP3.LUT R0, R0, 0x10000, RZ, 0xfc, !PT ;  /* 0x0001000000000812 */ /* 0x000fe400078efcff */
[----:B------:R-:W-:Y:S01]  /*5f220*/  LOP3.LUT P0, RZ, R49, 0x8000000, RZ, 0xc0, !PT ;  /* 0x0800000031ff7812 */ /* 0x000fe2000780c0ff */
[----:B------:R0:W-:Y:S02]  /*5f230*/  @P3 STG.E.U16 desc[UR8][R50.64], R2 ;  /* 0x0000000232003986 */ /* 0x0001e4000c101508 */
[----:B0-----:R-:W-:-:S10]  /*5f240*/  IMAD.WIDE R50, R188, 0x2, R66 ;  /* 0x00000002bc327825 */ /* 0x001fd400078e0242 */
[----:B------:R0:W-:Y:S01]  /*5f250*/  @P0 STG.E.U16 desc[UR8][R50.64], R189 ;  /* 0x000000bd32000986 */ /* 0x0001e2000c101508 */
[----:B------:R-:W-:Y:S02]  /*5f260*/  LOP3.LUT P0, RZ, R0, 0x10000, RZ, 0xc0, !PT ;  /* 0x0001000000ff7812 */ /* 0x000fe4000780c0ff */
[----:B------:R-:W-:Y:S01]  /*5f270*/  PRMT R2, R189, 0x7632, R2 ;  /* 0x00007632bd027816 */ /* 0x000fe20000000002 */
[----:B0-----:R-:W-:-:S10]  /*5f280*/  IMAD.WIDE R50, R188, 0x2, R64 ;  /* 0x00000002bc327825 */ /* 0x001fd400078e0240 */
[----:B------:R2:W-:Y:S01]  /*5f290*/  @P0 STG.E.U16 desc[UR8][R50.64], R2 ;  /* 0x0000000232000986 */ /* 0x0005e2000c101508 */
[----:B------:R-:W-:Y:S01]  /*5f2a0*/  LOP3.LUT P0, RZ, R0, 0x8000, RZ, 0xc0, !PT ;  /* 0x0000800000ff7812 */ /* 0x000fe2000780c0ff */
[----:B--2---:R-:W-:-:S12]  /*5f2b0*/  IMAD.WIDE R50, R190, 0x2, R66 ;  /* 0x00000002be327825 */ /* 0x004fd800078e0242 */
[----:B---3--:R0:W-:Y:S02]  /*5f2c0*/  @P0 STG.E.U16 desc[UR8][R50.64], R191 ;  /* 0x000000bf32000986 */ /* 0x0081e4000c101508 */
[----:B0-----:R-:W-:Y:S02]  /*5f2d0*/  IMAD.WIDE R50, R190, 0x2, R64 ;  /* 0x00000002be327825 */ /* 0x001fe400078e0240 */
[----:B------:R-:W2:Y:S04]  /*5f2e0*/  LDL.LU R190, [R1+0xca4] ;  /* 0x000ca40001be7983 */ /* 0x000ea80000300800 */
[----:B------:R-:W3:Y:S01]  /*5f2f0*/  LDL.LU R188, [R1+0x18] ;  /* 0x0000180001bc7983 */ /* 0x000ee20000300800 */
[----:B------:R-:W-:Y:S02]  /*5f300*/  LOP3.LUT P0, RZ, R0, 0x4000, RZ, 0xc0, !PT ;  /* 0x0000400000ff7812 */ /* 0x000fe4000780c0ff */
[----:B------:R-:W-:-:S02]  /*5f310*/  PRMT R2, R191, 0x7632, R2 ;  /* 0x00007632bf027816 */ /* 0x000fc40000000002 */
        /* <DEDUP_REMOVED lines=11> */
[----:B----4-:R-:W-:-:S05]  /*5f3d0*/  IMAD.WIDE R50, R194, 0x2, R66 ;  /* 0x00000002c2327825 */ /* 0x010fca00078e0242 */
[----:B------:R0:W-:Y:S01]  /*5f3e0*/  @P5 STG.E.U16 desc[UR8][R50.64], R193 ;  /* 0x000000c132005986 */ /* 0x0001e2000c101508 */
[----:B------:R-:W-:Y:S01]  /*5f3f0*/  PRMT R2, R193, 0x7632, R2 ;  /* 0x00007632c1027816 */ /* 0x000fe20000000002 */
[----:B0-----:R-:W-:Y:S02]  /*5f400*/  IMAD.WIDE R50, R194, 0x2, R64 ;  /* 0x00000002c2327825 */ /* 0x001fe400078e0240 */
[----:B------:R-:W4:Y:S04]  /*5f410*/  LDL.LU R194, [R1+0xcac] ;  /* 0x000cac0001c27983 */ /* 0x000f280000300800 */
[----:B------:R-:W4:Y:S04]  /*5f420*/  LDL.LU R189, [R1+0x8] ;  /* 0x0000080001bd7983 */ /* 0x000f280000300800 */
[----:B------:R0:W-:Y:S04]  /*5f430*/  @P6 STG.E.U16 desc[UR8][R50.64], R2 ;  /* 0x0000000232006986 */ /* 0x0001e8000c101508 */
[----:B------:R-:W4:Y:S01]  /*5f440*/  LDL.LU R191, [R1+0xcb0] ;  /* 0x000cb00001bf7983 */ /* 0x000f220000300800 */
[----:B0-----:R-:W-:-:S05]  /*5f450*/  IMAD.WIDE R50, R195, 0x2, R66 ;  /* 0x00000002c3327825 */ /* 0x001fca00078e0242 */
[----:B------:R0:W-:Y:S02]  /*5f460*/  @P1 STG.E.U16 desc[UR8][R50.64], R54 ;  /* 0x0000003632001986 */ /* 0x0001e4000c101508 */
[----:B0-----:R-:W-:Y:S02]  /*5f470*/  IMAD.WIDE R50, R195, 0x2, R64 ;  /* 0x00000002c3327825 */ /* 0x001fe400078e0240 */
[----:B------:R-:W4:Y:S04]  /*5f480*/  LDL.LU R195, [R1+0x1c] ;  /* 0x00001c0001c37983 */ /* 0x000f280000300800 */
[----:B------:R-:W4:Y:S04]  /*5f490*/  LDL.LU R58, [R1+0xcb8] ;  /* 0x000cb800013a7983 */ /* 0x000f280000300800 */
[----:B------:R-:W4:Y:S04]  /*5f4a0*/  LDL.LU R193, [R1+0xc] ;  /* 0x00000c0001c17983 */ /* 0x000f280000300800 */
[----:B------:R-:W4:Y:S01]  /*5f4b0*/  LDL.LU R192, [R1+0xcbc] ;  /* 0x000cbc0001c07983 */ /* 0x000f220000300800 */
[----:B------:R-:W-:-:S02]  /*5f4c0*/  LOP3.LUT P2, RZ, R3, 0x1, RZ, 0xc0, !PT ;  /* 0x0000000103ff7812 */ /* 0x000fc4000784c0ff */
[----:B------:R-:W-:Y:S02]  /*5f4d0*/  LOP3.LUT P3, RZ, R48, 0x800, RZ, 0xc0, !PT ;  /* 0x0000080030ff7812 */ /* 0x000fe4000786c0ff */
[----:B------:R-:W-:-:S09]  /*5f4e0*/  PRMT R2, R54, 0x7632, R2 ;  /* 0x0000763236027816 */ /* 0x000fd20000000002 */
[----:B------:R2:W-:Y:S02]  /*5f4f0*/  @P2 STG.E.U16 desc[UR8][R50.64], R2 ;  /* 0x0000000232002986 */ /* 0x0005e4000c101508 */
[----:B--2---:R-:W-:-:S05]  /*5f500*/  IMAD.WIDE R50, R190, 0x2, R66 ;  /* 0x00000002be327825 */ /* 0x004fca00078e0242 */
[----:B---3--:R0:W-:Y:S02]  /*5f510*/  @P3 STG.E.U16 desc[UR8][R50.64], R188 ;  /* 0x000000bc32003986 */ /* 0x0081e4000c101508 */
[----:B0-----:R-:W-:Y:S02]  /*5f520*/  IMAD.WIDE R50, R190, 0x2, R64 ;  /* 0x00000002be327825 */ /* 0x001fe400078e0240 */
[----:B------:R-:W2:Y:S01]  /*5f530*/  LDL.LU R190, [R1+0xcc0] ;  /* 0x000cc00001be7983 */ /* 0x000ea20000300800 */
[----:B------:R-:W-:Y:S02]  /*5f540*/  LOP3.LUT P3, RZ, R3, 0x20, RZ, 0xc0, !PT ;  /* 0x0000002003ff7812 */ /* 0x000fe4000786c0ff */
[----:B------:R-:W-:Y:S02]  /*5f550*/  LOP3.LUT R0, R0, 0xfffffdff, RZ, 0xc0, !PT ;  /* 0xfffffdff00007812 */ /* 0x000fe400078ec0ff */
[----:B------:R-:W-:-:S09]  /*5f560*/  LOP3.LUT P4, RZ, R48, 0x1000, RZ, 0xc0, !PT ;  /* 0x0000100030ff7812 */ /* 0x000fd2000788c0ff */
[----:B------:R-:W-:Y:S02]  /*5f570*/  @P3 LOP3.LUT R0, R0, 0x200, RZ, 0xfc, !PT ;  /* 0x0000020000003812 */ /* 0x000fe400078efcff */
[----:B------:R-:W-:Y:S02]  /*5f580*/  LOP3.LUT P3, RZ, R48, 0x10000, RZ, 0xc0, !PT ;  /* 0x0001000030ff7812 */ /* 0x000fe4000786c0ff */
[----:B------:R-:W-:Y:S02]  /*5f590*/  LOP3.LUT R0, R0, 0xfffffbff, RZ, 0xc0, !PT ;  /* 0xfffffbff00007812 */ /* 0x000fe400078ec0ff */
[----:B------:R-:W-:Y:S02]  /*5f5a0*/  LOP3.LUT P5, RZ, R3, 0x2, RZ, 0xc0, !PT ;  /* 0x0000000203ff7812 */ /* 0x000fe400078ac0ff */
[----:B------:R-:W-:-:S07]  /*5f5b0*/  PRMT R2, R188, 0x7632, R2 ;  /* 0x00007632bc027816 */ /* 0x000fce0000000002 */
[----:B------:R-:W-:Y:S02]  /*5f5c0*/  @P3 LOP3.LUT R0, R0, 0x400, RZ, 0xfc, !PT ;  /* 0x0000040000003812 */ /* 0x000fe400078efcff */
[----:B------:R-:W-:Y:S01]  /*5f5d0*/  LOP3.LUT P3, RZ, R48, 0x8000, RZ, 0xc0, !PT ;  /* 0x0000800030ff7812 */ /* 0x000fe2000786c0ff */
[----:B------:R4:W-:Y:S01]  /*5f5e0*/  @P4 STG.E.U16 desc[UR8][R50.64], R2 ;  /* 0x0000000232004986 */ /* 0x0009e2000c101508 */
[----:B------:R-:W-:Y:S02]  /*5f5f0*/  LOP3.LUT P6, RZ, R3, 0x4, RZ, 0xc0, !PT ;  /* 0x0000000403ff7812 */ /* 0x000fe400078cc0ff */
[----:B------:R-:W-:Y:S02]  /*5f600*/  LOP3.LUT R0, R0, 0xfffff7ff, RZ, 0xc0, !PT ;  /* 0xfffff7ff00007812 */ /* 0x000fe400078ec0ff */
[----:B------:R-:W-:-:S07]  /*5f610*/  LOP3.LUT P1, RZ, R48, 0x2000, RZ, 0xc0, !PT ;  /* 0x0000200030ff7812 */ /* 0x000fce000782c0ff */
[----:B------:R-:W-:Y:S02]  /*5f620*/  @P3 LOP3.LUT R0, R0, 0x800, RZ, 0xfc, !PT ;  /* 0x0000080000003812 */ /* 0x000fe400078efcff */
[----:B------:R-:W-:Y:S02]  /*5f630*/  LOP3.LUT P3, RZ, R3, 0x10, RZ, 0xc0, !PT ;  /* 0x0000001003ff7812 */ /* 0x000fe4000786c0ff */
[----:B------:R-:W-:Y:S01]  /*5f640*/  LOP3.LUT P2, RZ, R48, 0x4000, RZ, 0xc0, !PT ;  /* 0x0000400030ff7812 */ /* 0x000fe2000784c0ff */
[----:B----4-:R-:W-:-:S05]  /*5f650*/  IMAD.WIDE R50, R194, 0x2, R66 ;  /* 0x00000002c2327825 */ /* 0x010fca00078e0242 */
[----:B------:R0:W-:Y:S01]  /*5f660*/  @P5 STG.E.U16 desc[UR8][R50.64], R189 ;  /* 0x000000bd32005986 */ /* 0x0001e2000c101508 */
[----:B------:R-:W-:Y:S02]  /*5f670*/  PRMT R2, R189, 0x7632, R2 ;  /* 0x00007632bd027816 */ /* 0x000fe40000000002 */
[----:B------:R-:W-:Y:S01]  /*5f680*/  LOP3.LUT R0, R0, 0xffffefff, RZ, 0xc0, !PT ;  /* 0xffffefff00007812 */ /* 0x000fe200078ec0ff */
[----:B0-----:R-:W-:Y:S02]  /*5f690*/  IMAD.WIDE R50, R194, 0x2, R64 ;  /* 0x00000002c2327825 */ /* 0x001fe400078e0240 */
[----:B------:R-:W3:Y:S04]  /*5f6a0*/  LDL.LU R194, [R1+0xcc8] ;  /* 0x000cc80001c27983 */ /* 0x000ee80000300800 */
[----:B------:R0:W-:Y:S01]  /*5f6b0*/  @P6 STG.E.U16 desc[UR8][R50.64], R2 ;  /* 0x0000000232006986 */ /* 0x0001e2000c101508 */
[----:B------:R-:W-:-:S02]  /*5f6c0*/  @P3 LOP3.LUT R0, R0, 0x1000, RZ, 0xfc, !PT ;  /* 0x0000100000003812 */ /* 0x000fc400078efcff */
[----:B------:R-:W-:Y:S01]  /*5f6d0*/  LOP3.LUT P3, RZ, R3, 0x8, RZ, 0xc0, !PT ;  /* 0x0000000803ff7812 */ /* 0x000fe2000786c0ff */
[----:B0-----:R-:W-:Y:S01]  /*5f6e0*/  IMAD.WIDE R50, R191, 0x2, R66 ;  /* 0x00000002bf327825 */ /* 0x001fe200078e0242 */
[----:B------:R-:W-:-:S04]  /*5f6f0*/  PRMT R2, R195, 0x7632, R2 ;  /* 0x00007632c3027816 */ /* 0x000fc80000000002 */
[----:B------:R0:W-:Y:S04]  /*5f700*/  @P1 STG.E.U16 desc[UR8][R50.64], R195 ;  /* 0x000000c332001986 */ /* 0x0001e8000c101508 */
[----:B0-----:R-:W4:Y:S01]  /*5f710*/  LDL.LU R195, [R1+0xcd0] ;  /* 0x000cd00001c37983 */ /* 0x001f220000300800 */
[----:B------:R-:W-:-:S05]  /*5f720*/  IMAD.WIDE R50, R191, 0x2, R64 ;  /* 0x00000002bf327825 */ /* 0x000fca00078e0240 */
[----:B------:R0:W-:Y:S02]  /*5f730*/  @P2 STG.E.U16 desc[UR8][R50.64], R2 ;  /* 0x0000000232002986 */ /* 0x0001e4000c101508 */
[----:B0-----:R-:W-:-:S05]  /*5f740*/  IMAD.WIDE R50, R58, 0x2, R66 ;  /* 0x000000023a327825 */ /* 0x001fca00078e0242 */
[----:B------:R0:W-:Y:S01]  /*5f750*/  @P3 STG.E.U16 desc[UR8][R50.64], R193 ;  /* 0x000000c132003986 */ /* 0x0001e2000c101508 */
[----:B------:R-:W-:Y:S02]  /*5f760*/  LOP3.LUT P3, RZ, R0, 0x1000, RZ, 0xc0, !PT ;  /* 0x0000100000ff7812 */ /* 0x000fe4000786c0ff */
[----:B------:R-:W-:Y:S01]  /*5f770*/  PRMT R2, R193, 0x7632, R2 ;  /* 0x00007632c1027816 */ /* 0x000fe20000000002 */
[----:B0-----:R-:W-:Y:S01]  /*5f780*/  IMAD.WIDE R50, R58, 0x2, R64 ;  /* 0x000000023a327825 */ /* 0x001fe200078e0240 */
[----:B------:R-:W4:Y:S09]  /*5f790*/  LDL.LU R193, [R1+0xcd4] ;  /* 0x000cd40001c17983 */ /* 0x000f320000300800 */
[----:B------:R0:W-:Y:S01]  /*5f7a0*/  @P3 STG.E.U16 desc[UR8][R50.64], R2 ;  /* 0x0000000232003986 */ /* 0x0001e2000c101508 */
[----:B------:R-:W-:Y:S01]  /*5f7b0*/  LOP3.LUT P3, RZ, R0, 0x800, RZ, 0xc0, !PT ;  /* 0x0000080000ff7812 */ /* 0x000fe2000786c0ff */
[----:B0-----:R-:W-:-:S12]  /*5f7c0*/  IMAD.WIDE R50, R192, 0x2, R66 ;  /* 0x00000002c0327825 */ /* 0x001fd800078e0242 */
[----:B------:R0:W-:Y:S01]  /*5f7d0*/  @P3 STG.E.U16 desc[UR8][R50.64], R248 ;  /* 0x000000f832003986 */ /* 0x0001e2000c101508 */
[----:B------:R-:W-:Y:S01]  /*5f7e0*/  LOP3.LUT P3, RZ, R0, 0x400, RZ, 0xc0, !PT ;  /* 0x0000040000ff7812 */ /* 0x000fe2000786c0ff */
[----:B0-----:R-:W-:Y:S01]  /*5f7f0*/  IMAD.WIDE R50, R192, 0x2, R64 ;  /* 0x00000002c0327825 */ /* 0x001fe200078e0240 */
[----:B------:R-:W-:-:S11]  /*5f800*/  PRMT R248, R248, 0x7632, R248 ;  /* 0x00007632f8f87816 */ /* 0x000fd600000000f8 */
[----:B------:R2:W-:Y:S01]  /*5f810*/  @P3 STG.E.U16 desc[UR8][R50.64], R248 ;  /* 0x000000f832003986 */ /* 0x0005e2000c101508 */
[----:B------:R-:W-:Y:S01]  /*5f820*/  LOP3.LUT P3, RZ, R0, 0x200, RZ, 0xc0, !PT ;  /* 0x0000020000ff7812 */ /* 0x000fe2000786c0ff */
[----:B--2---:R-:W-:-:S12]  /*5f830*/  IMAD.WIDE R50, R190, 0x2, R66 ;  /* 0x00000002be327825 */ /* 0x004fd800078e0242 */
[----:B------:R0:W-:Y:S02]  /*5f840*/  @P3 STG.E.U16 desc[UR8][R50.64], R244 ;  /* 0x000000f432003986 */ /* 0x0001e4000c101508 */
[----:B0-----:R-:W-:Y:S02]  /*5f850*/  IMAD.WIDE R50, R190, 0x2, R64 ;  /* 0x00000002be327825 */ /* 0x001fe400078e0240 */
[----:B------:R-:W2:Y:S01]  /*5f860*/  LDL.LU R190, [R1+0xcd8] ;  /* 0x000cd80001be7983 */ /* 0x000ea20000300800 */
[----:B------:R-:W-:Y:S02]  /*5f870*/  LOP3.LUT P4, RZ, R3, 0x40, RZ, 0xc0, !PT ;  /* 0x0000004003ff7812 */ /* 0x000fe4000788c0ff */
[----:B------:R-:W-:Y:S02]  /*5f880*/  LOP3.LUT P5, RZ, R48, 0x20000, RZ, 0xc0, !PT ;  /* 0x0002000030ff7812 */ /* 0x000fe400078ac0ff */
[----:B------:R-:W-:Y:S02]  /*5f890*/  PRMT R244, R244, 0x7632, R244 ;  /* 0x00007632f4f47816 */ /* 0x000fe400000000f4 */
[----:B------:R-:W-:-:S02]  /*5f8a0*/  LOP3.LUT P0, RZ, R48, 0x40000, RZ, 0xc0, !PT ;  /* 0x0004000030ff7812 */ /* 0x000fc4000780c0ff */
[----:B------:R-:W-:-:S05]  /*5f8b0*/  LOP3.LUT P6, RZ, R3, 0x80, RZ, 0xc0, !PT ;  /* 0x0000008003ff7812 */ /* 0x000fca00078cc0ff */
[----:B------:R3:W-:Y:S02]  /*5f8c0*/  @P4 STG.E.U16 desc[UR8][R50.64], R244 ;  /* 0x000000f432004986 */ /* 0x0007e4000c101508 */
[----:B---3--:R-:W-:-:S05]  /*5f8d0*/  IMAD.WIDE R50, R194, 0x2, R66 ;  /* 0x00000002c2327825 */ /* 0x008fca00078e0242 */
[----:B------:R0:W-:Y:S02]  /*5f8e0*/  @P5 STG.E.U16 desc[UR8][R50.64], R249 ;  /* 0x000000f932005986 */ /* 0x0001e4000c101508 */
[----:B0-----:R-:W-:Y:S01]  /*5f8f0*/  IMAD.WIDE R50, R194, 0x2, R64 ;  /* 0x00000002c2327825 */ /* 0x001fe200078e0240 */
[----:B------:R-:W-:-:S05]  /*5f900*/  PRMT R249, R249, 0x7632, R249 ;  /* 0x00007632f9f97816 */ /* 0x000fca00000000f9 */
[----:B------:R4:W-:Y:S02]  /*5f910*/  @P0 STG.E.U16 desc[UR8][R50.64], R249 ;  /* 0x000000f932000986 */ /* 0x0009e4000c101508 */
[----:B----4-:R-:W-:-:S05]  /*5f920*/  IMAD.WIDE R50, R195, 0x2, R66 ;  /* 0x00000002c3327825 */ /* 0x010fca00078e0242 */
[----:B------:R0:W-:Y:S02]  /*5f930*/  @P6 STG.E.U16 desc[UR8][R50.64], R245 ;  /* 0x000000f532006986 */ /* 0x0001e4000c101508 */
[----:B0-----:R-:W-:Y:S02]  /*5f940*/  IMAD.WIDE R50, R195, 0x2, R64 ;  /* 0x00000002c3327825 */ /* 0x001fe400078e0240 */
[----:B------:R-:W3:Y:S04]  /*5f950*/  LDL.LU R195, [R1+0xce0] ;  /* 0x000ce00001c37983 */ /* 0x000ee80000300800 */
[----:B------:R-:W4:Y:S01]  /*5f960*/  LDL.LU R194, [R1+0xce4] ;  /* 0x000ce40001c27983 */ /* 0x000f220000300800 */
[----:B------:R-:W-:Y:S02]  /*5f970*/  LOP3.LUT P1, RZ, R3, 0x100, RZ, 0xc0, !PT ;  /* 0x0000010003ff7812 */ /* 0x000fe4000782c0ff */
[----:B------:R-:W-:Y:S01]  /*5f980*/  LOP3.LUT P2, RZ, R48, 0x80000, RZ, 0xc0, !PT ;  /* 0x0008000030ff7812 */ /* 0x000fe2000784c0ff */
[----:B------:R-:W4:Y:S01]  /*5f990*/  LDL.LU R192, [R1+0xcec] ;  /* 0x000cec0001c07983 */ /* 0x000f220000300800 */
[----:B------:R-:W-:-:S02]  /*5f9a0*/  PRMT R245, R245, 0x7632, R245 ;  /* 0x00007632f5f57816 */ /* 0x000fc400000000f5 */
[----:B------:R-:W-:Y:S02]  /*5f9b0*/  LOP3.LUT P3, RZ, R48, 0x100000, RZ, 0xc0, !PT ;  /* 0x0010000030ff7812 */ /* 0x000fe4000786c0ff */
[----:B------:R-:W-:-:S05]  /*5f9c0*/  LOP3.LUT P4, RZ, R3, 0x200, RZ, 0xc0, !PT ;  /* 0x0000020003ff7812 */ /* 0x000fca000788c0ff */
[----:B------:R0:W-:Y:S02]  /*5f9d0*/  @P1 STG.E.U16 desc[UR8][R50.64], R245 ;  /* 0x000000f532001986 */ /* 0x0001e4000c101508 */
[----:B0-----:R-:W-:-:S05]  /*5f9e0*/  IMAD.WIDE R50, R193, 0x2, R66 ;  /* 0x00000002c1327825 */ /* 0x001fca00078e0242 */
[----:B------:R0:W-:Y:S02]  /*5f9f0*/  @P2 STG.E.U16 desc[UR8][R50.64], R250 ;  /* 0x000000fa32002986 */ /* 0x0001e4000c101508 */
[----:B0-----:R-:W-:Y:S01]  /*5fa00*/  IMAD.WIDE R50, R193, 0x2, R64 ;  /* 0x00000002c1327825 */ /* 0x001fe200078e0240 */
[----:B------:R-:W-:-:S05]  /*5fa10*/  PRMT R250, R250, 0x7632, R250 ;  /* 0x00007632fafa7816 */ /* 0x000fca00000000fa */
[----:B------:R2:W-:Y:S02]  /*5fa20*/  @P3 STG.E.U16 desc[UR8][R50.64], R250 ;  /* 0x000000fa32003986 */ /* 0x0005e4000c101508 */
[----:B--2---:R-:W-:-:S05]  /*5fa30*/  IMAD.WIDE R50, R190, 0x2, R66 ;  /* 0x00000002be327825 */ /* 0x004fca00078e0242 */
[----:B------:R0:W-:Y:S02]  /*5fa40*/  @P4 STG.E.U16 desc[UR8][R50.64], R246 ;  /* 0x000000f632004986 */ /* 0x0001e4000c101508 */
[----:B0-----:R-:W-:Y:S02]  /*5fa50*/  IMAD.WIDE R50, R190, 0x2, R64 ;  /* 0x00000002be327825 */ /* 0x001fe400078e0240 */
[----:B------:R-:W2:Y:S01]  /*5fa60*/  LDL.LU R190, [R1+0xcf0] ;  /* 0x000cf00001be7983 */ /* 0x000ea20000300800 */
[----:B------:R-:W-:Y:S02]  /*5fa70*/  LOP3.LUT P2, RZ, R48, 0x1000000, RZ, 0xc0, !PT ;  /* 0x0100000030ff7812 */ /* 0x000fe4000784c0ff */
[----:B------:R-:W-:Y:S01]  /*5fa80*/  LOP3.LUT R0, R0, 0xffffffbf, RZ, 0xc0, !PT ;  /* 0xffffffbf00007812 */ /* 0x000fe200078ec0ff */
[----:B------:R-:W2:Y:S01]  /*5fa90*/  LDL.LU R193, [R1+0xcf4] ;  /* 0x000cf40001c17983 */ /* 0x000ea20000300800 */
[----:B------:R-:W-:Y:S02]  /*5faa0*/  LOP3.LUT P5, RZ, R3, 0x400, RZ, 0xc0, !PT ;  /* 0x0000040003ff7812 */ /* 0x000fe400078ac0ff */
[----:B------:R-:W-:-:S07]  /*5fab0*/  LOP3.LUT P6, RZ, R48, 0x200000, RZ, 0xc0, !PT ;  /* 0x0020000030ff7812 */ /* 0x000fce00078cc0ff */
[----:B------:R-:W-:Y:S02]  /*5fac0*/  @P2 LOP3.LUT R0, R0, 0x40, RZ, 0xfc, !PT ;  /* 0x0000004000002812 */ /* 0x000fe400078efcff */
[----:B------:R-:W-:Y:S02]  /*5fad0*/  LOP3.LUT P2, RZ, R48, 0x800000, RZ, 0xc0, !PT ;  /* 0x0080000030ff7812 */ /* 0x000fe4000784c0ff */
[----:B------:R-:W-:Y:S02]  /*5fae0*/  PRMT R246, R246, 0x7632, R246 ;  /* 0x00007632f6f67816 */ /* 0x000fe400000000f6 */
[----:B------:R-:W-:-:S03]  /*5faf0*/  LOP3.LUT R0, R0, 0xffffff7f, RZ, 0xc0, !PT ;  /* 0xffffff7f00007812 */ /* 0x000fc600078ec0ff */
[----:B------:R3:W-:Y:S06]  /*5fb00*/  @P5 STG.E.U16 desc[UR8][R50.64], R246 ;  /* 0x000000f632005986 */ /* 0x0007ec000c101508 */
[----:B------:R-:W-:Y:S02]  /*5fb10*/  @P2 LOP3.LUT R0, R0, 0x80, RZ, 0xfc, !PT ;  /* 0x0000008000002812 */ /* 0x000fe400078efcff */
[----:B------:R-:W-:Y:S02]  /*5fb20*/  LOP3.LUT P2, RZ, R3, 0x1000, RZ, 0xc0, !PT ;  /* 0x0000100003ff7812 */ /* 0x000fe4000784c0ff */
[----:B------:R-:W-:-:S02]  /*5fb30*/  LOP3.LUT P1, RZ, R48, 0x400000, RZ, 0xc0, !PT ;  /* 0x0040000030ff7812 */ /* 0x000fc4000782c0ff */
[----:B------:R-:W-:Y:S02]  /*5fb40*/  LOP3.LUT R0, R0, 0xfffffeff, RZ, 0xc0, !PT ;  /* 0xfffffeff00007812 */ /* 0x000fe400078ec0ff */
[----:B------:R-:W-:-:S07]  /*5fb50*/  LOP3.LUT P0, RZ, R48, 0x4000000, RZ, 0xc0, !PT ;  /* 0x0400000030ff7812 */ /* 0x000fce000780c0ff */
[----:B------:R-:W-:Y:S02]  /*5fb60*/  @P2 LOP3.LUT R0, R0, 0x100, RZ, 0xfc, !PT ;  /* 0x0000010000002812 */ /* 0x000fe400078efcff */
[----:B------:R-:W-:Y:S02]  /*5fb70*/  LOP3.LUT P2, RZ, R3, 0x800, RZ, 0xc0, !PT ;  /* 0x0000080003ff7812 */ /* 0x000fe4000784c0ff */
[----:B------:R-:W-:-:S04]  /*5fb80*/  LOP3.LUT R0, R0, 0xffffffdf, RZ, 0xc0, !PT ;  /* 0xffffffdf00007812 */ /* 0x000fc800078ec0ff */
[----:B------:R-:W-:Y:S01]  /*5fb90*/  @P0 LOP3.LUT R0, R0, 0x20, RZ, 0xfc, !PT ;  /* 0x0000002000000812 */ /* 0x000fe200078efcff */
[----:B---3--:R-:W-:-:S05]  /*5fba0*/  IMAD.WIDE R50, R195, 0x2, R66 ;  /* 0x00000002c3327825 */ /* 0x008fca00078e0242 */
[----:B------:R0:W-:Y:S02]  /*5fbb0*/  @P6 STG.E.U16 desc[UR8][R50.64], R251 ;  /* 0x000000fb32006986 */ /* 0x0001e4000c101508 */
[----:B0-----:R-:W-:Y:S02]  /*5fbc0*/  IMAD.WIDE R50, R195, 0x2, R64 ;  /* 0x00000002c3327825 */ /* 0x001fe400078e0240 */
[----:B------:R-:W3:Y:S01]  /*5fbd0*/  LDL.LU R195, [R1+0xcf8] ;  /* 0x000cf80001c37983 */ /* 0x000ee20000300800 */
[----:B------:R-:W-:-:S05]  /*5fbe0*/  PRMT R251, R251, 0x7632, R251 ;  /* 0x00007632fbfb7816 */ /* 0x000fca00000000fb */
[----:B------:R4:W-:Y:S02]  /*5fbf0*/  @P1 STG.E.U16 desc[UR8][R50.64], R251 ;  /* 0x000000fb32001986 */ /* 0x0009e4000c101508 */
[----:B----4-:R-:W-:-:S05]  /*5fc00*/  IMAD.WIDE R50, R194, 0x2, R66 ;  /* 0x00000002c2327825 */ /* 0x010fca00078e0242 */
[----:B------:R0:W-:Y:S01]  /*5fc10*/  @P2 STG.E.U16 desc[UR8][R50.64], R247 ;  /* 0x000000f732002986 */ /* 0x0001e2000c101508 */
[----:B------:R-:W-:Y:S01]  /*5fc20*/  LOP3.LUT P2, RZ, R0, 0x100, RZ, 0xc0, !PT ;  /* 0x0000010000ff7812 */ /* 0x000fe2000784c0ff */
[----:B0-----:R-:W-:Y:S01]  /*5fc30*/  IMAD.WIDE R50, R194, 0x2, R64 ;  /* 0x00000002c2327825 */ /* 0x001fe200078e0240 */
[----:B------:R-:W-:Y:S01]  /*5fc40*/  PRMT R247, R247, 0x7632, R247 ;  /* 0x00007632f7f77816 */ /* 0x000fe200000000f7 */
[----:B------:R-:W4:Y:S10]  /*5fc50*/  LDL.LU R194, [R1+0xd00] ;  /* 0x000d000001c27983 */ /* 0x000f340000300800 */
[----:B------:R0:W-:Y:S01]  /*5fc60*/  @P2 STG.E.U16 desc[UR8][R50.64], R247 ;  /* 0x000000f732002986 */ /* 0x0001e2000c101508 */
[----:B------:R-:W-:Y:S01]  /*5fc70*/  LOP3.LUT P2, RZ, R0, 0x80, RZ, 0xc0, !PT ;  /* 0x0000008000ff7812 */ /* 0x000fe2000784c0ff */
[----:B0-----:R-:W-:-:S12]  /*5fc80*/  IMAD.WIDE R50, R192, 0x2, R66 ;  /* 0x00000002c0327825 */ /* 0x001fd800078e0242 */
[----:B------:R0:W-:Y:S01]  /*5fc90*/  @P2 STG.E.U16 desc[UR8][R50.64], R240 ;  /* 0x000000f032002986 */ /* 0x0001e2000c101508 */
[----:B------:R-:W-:Y:S02]  /*5fca0*/  LOP3.LUT P2, RZ, R0, 0x40, RZ, 0xc0, !PT ;  /* 0x0000004000ff7812 */ /* 0x000fe4000784c0ff */
[----:B------:R-:W-:Y:S01]  /*5fcb0*/  LOP3.LUT P3, RZ, R3, 0x2000, RZ, 0xc0, !PT ;  /* 0x0000200003ff7812 */ /* 0x000fe2000786c0ff */
[----:B0-----:R-:W-:Y:S01]  /*5fcc0*/  IMAD.WIDE R50, R192, 0x2, R64 ;  /* 0x00000002c0327825 */ /* 0x001fe200078e0240 */
[----:B------:R-:W-:-:S09]  /*5fcd0*/  PRMT R240, R240, 0x7632, R240 ;  /* 0x00007632f0f07816 */ /* 0x000fd200000000f0 */
[----:B------:R2:W-:Y:S02]  /*5fce0*/  @P2 STG.E.U16 desc[UR8][R50.64], R240 ;  /* 0x000000f032002986 */ /* 0x0005e4000c101508 */
[----:B--2---:R-:W-:-:S05]  /*5fcf0*/  IMAD.WIDE R50, R190, 0x2, R66 ;  /* 0x00000002be327825 */ /* 0x004fca00078e0242 */
[----:B------:R0:W-:Y:S02]  /*5fd00*/  @P3 STG.E.U16 desc[UR8][R50.64], R236 ;  /* 0x000000ec32003986 */ /* 0x0001e4000c101508 */
[----:B0-----:R-:W-:Y:S02]  /*5fd10*/  IMAD.WIDE R50, R190, 0x2, R64 ;  /* 0x00000002be327825 */ /* 0x001fe400078e0240 */
[----:B------:R-:W2:Y:S01]  /*5fd20*/  LDL.LU R190, [R1+0xd08] ;  /* 0x000d080001be7983 */ /* 0x000ea20000300800 */
[----:B------:R-:W-:Y:S02]  /*5fd30*/  LOP3.LUT P4, RZ, R3, 0x4000, RZ, 0xc0, !PT ;  /* 0x0000400003ff7812 */ /* 0x000fe4000788c0ff */
[----:B------:R-:W-:Y:S02]  /*5fd40*/  LOP3.LUT P0, RZ, R48, 0x2000000, RZ, 0xc0, !PT ;  /* 0x0200000030ff7812 */ /* 0x000fe4000780c0ff */
[----:B------:R-:W-:-:S09]  /*5fd50*/  PRMT R236, R236, 0x7632, R236 ;  /* 0x00007632ecec7816 */ /* 0x000fd200000000ec */
[----:B------:R0:W-:Y:S02]  /*5fd60*/  @P4 STG.E.U16 desc[UR8][R50.64], R236 ;  /* 0x000000ec32004986 */ /* 0x0001e4000c101508 */
[----:B0-----:R-:W-:-:S05]  /*5fd70*/  IMAD.WIDE R50, R193, 0x2, R66 ;  /* 0x00000002c1327825 */ /* 0x001fca00078e0242 */
[----:B------:R0:W-:Y:S01]  /*5fd80*/  @P0 STG.E.U16 desc[UR8][R50.64], R241 ;  /* 0x000000f132000986 */ /* 0x0001e2000c101508 */
[----:B------:R-:W-:Y:S02]  /*5fd90*/  LOP3.LUT P0, RZ, R0, 0x20, RZ, 0xc0, !PT ;  /* 0x0000002000ff7812 */ /* 0x000fe4000780c0ff */
[----:B------:R-:W-:Y:S01]  /*5fda0*/  LOP3.LUT P5, RZ, R3, 0x8000, RZ, 0xc0, !PT ;  /* 0x0000800003ff7812 */ /* 0x000fe200078ac0ff */
[----:B0-----:R-:W-:Y:S01]  /*5fdb0*/  IMAD.WIDE R50, R193, 0x2, R64 ;  /* 0x00000002c1327825 */ /* 0x001fe200078e0240 */
[----:B------:R-:W-:-:S09]  /*5fdc0*/  PRMT R241, R241, 0x7632, R241 ;  /* 0x00007632f1f17816 */ /* 0x000fd200000000f1 */
[----:B------:R3:W-:Y:S01]  /*5fdd0*/  @P0 STG.E.U16 desc[UR8][R50.64], R241 ;  /* 0x000000f132000986 */ /* 0x0007e2000c101508 */
[----:B------:R-:W-:Y:S02]  /*5fde0*/  LOP3.LUT P6, RZ, R3, 0x10000, RZ, 0xc0, !PT ;  /* 0x0001000003ff7812 */ /* 0x000fe400078cc0ff */
[C---:B------:R-:W-:Y:S02]  /*5fdf0*/  LOP3.LUT P1, RZ, R48.reuse, 0x8000000, RZ, 0xc0, !PT ;  /* 0x0800000030ff7812 */ /* 0x040fe4000782c0ff */
[----:B------:R-:W-:Y:S01]  /*5fe00*/  LOP3.LUT P2, RZ, R48, 0x10000000, RZ, 0xc0, !PT ;  /* 0x1000000030ff7812 */ /* 0x000fe2000784c0ff */
[----:B---3--:R-:W-:-:S05]  /*5fe10*/  IMAD.WIDE R50, R195, 0x2, R66 ;  /* 0x00000002c3327825 */ /* 0x008fca00078e0242 */
[----:B------:R0:W-:Y:S02]  /*5fe20*/  @P5 STG.E.U16 desc[UR8][R50.64], R237 ;  /* 0x000000ed32005986 */ /* 0x0001e4000c101508 */
[----:B0-----:R-:W-:Y:S02]  /*5fe30*/  IMAD.WIDE R50, R195, 0x2, R64 ;  /* 0x00000002c3327825 */ /* 0x001fe400078e0240 */
[----:B------:R-:W3:Y:S04]  /*5fe40*/  LDL.LU R195, [R1+0xd0c] ;  /* 0x000d0c0001c37983 */ /* 0x000ee80000300800 */
[----:B------:R-:W3:Y:S01]  /*5fe50*/  LDL.LU R193, [R1+0xd10] ;  /* 0x000d100001c17983 */ /* 0x000ee20000300800 */
[----:B------:R-:W-:Y:S02]  /*5fe60*/  PRMT R237, R237, 0x7632, R237 ;  /* 0x00007632eded7816 */ /* 0x000fe400000000ed */
[----:B------:R-:W-:-:S02]  /*5fe70*/  LOP3.LUT P5, RZ, R48, 0x20000000, RZ, 0xc0, !PT ;  /* 0x2000000030ff7812 */ /* 0x000fc400078ac0ff */
[C---:B------:R-:W-:Y:S01]  /*5fe80*/  LOP3.LUT P0, RZ, R48.reuse, 0x80000000, RZ, 0xc0, !PT ;  /* 0x8000000030ff7812 */ /* 0x040fe2000780c0ff */
[----:B------:R0:W-:Y:S01]  /*5fe90*/  @P6 STG.E.U16 desc[UR8][R50.64], R237 ;  /* 0x000000ed32006986 */ /* 0x0001e2000c101508 */
[----:B------:R-:W-:Y:S01]  /*5fea0*/  LOP3.LUT P6, RZ, R48, 0x40000000, RZ, 0xc0, !PT ;  /* 0x4000000030ff7812 */ /* 0x000fe200078cc0ff */
[----:B----4-:R-:W-:-:S04]  /*5feb0*/  IMAD.WIDE R48, R194, 0x2, R64 ;  /* 0x00000002c2307825 */ /* 0x010fc800078e0240 */
[----:B0-----:R-:W-:Y:S02]  /*5fec0*/  IMAD.WIDE R50, R194, 0x2, R66 ;  /* 0x00000002c2327825 */ /* 0x001fe400078e0242 */
[----:B------:R-:W4:Y:S04]  /*5fed0*/  LDL.LU R194, [R1+0xd18] ;  /* 0x000d180001c27983 */ /* 0x000f280000300800 */
[----:B------:R-:W4:Y:S01]  /*5fee0*/  LDL.LU R192, [R1+0xd1c] ;  /* 0x000d1c0001c07983 */ /* 0x000f220000300800 */
[----:B------:R-:W-:-:S03]  /*5fef0*/  LOP3.LUT P3, RZ, R3, 0x20000, RZ, 0xc0, !PT ;  /* 0x0002000003ff7812 */ /* 0x000fc6000786c0ff */
[----:B------:R0:W-:Y:S02]  /*5ff00*/  @P1 STG.E.U16 desc[UR8][R50.64], R242 ;  /* 0x000000f232001986 */ /* 0x0001e4000c101508 */
[----:B0-----:R-:W-:-:S05]  /*5ff10*/  PRMT R242, R242, 0x7632, R242 ;  /* 0x00007632f2f27816 */ /* 0x001fca00000000f2 */
[----:B------:R2:W-:Y:S02]  /*5ff20*/  @P2 STG.E.U16 desc[UR8][R48.64], R242 ;  /* 0x000000f230002986 */ /* 0x0005e4000c101508 */
[----:B--2---:R-:W-:-:S05]  /*5ff30*/  IMAD.WIDE R48, R190, 0x2, R66 ;  /* 0x00000002be307825 */ /* 0x004fca00078e0242 */
[----:B------:R0:W-:Y:S02]  /*5ff40*/  @P3 STG.E.U16 desc[UR8][R48.64], R238 ;  /* 0x000000ee30003986 */ /* 0x0001e4000c101508 */
[----:B0-----:R-:W-:Y:S02]  /*5ff50*/  IMAD.WIDE R48, R190, 0x2, R64 ;  /* 0x00000002be307825 */ /* 0x001fe400078e0240 */
[----:B------:R-:W2:Y:S01]  /*5ff60*/  LDL.LU R190, [R1+0xd24] ;  /* 0x000d240001be7983 */ /* 0x000ea20000300800 */
[----:B------:R-:W-:-:S04]  /*5ff70*/  LOP3.LUT R0, R0, 0xfffffff7, RZ, 0xc0, !PT ;  /* 0xfffffff700007812 */ /* 0x000fc800078ec0ff */
[----:B------:R-:W-:Y:S02]  /*5ff80*/  @P0 LOP3.LUT R0, R0, 0x8, RZ, 0xfc, !PT ;  /* 0x0000000800000812 */ /* 0x000fe400078efcff */
[C---:B------:R-:W-:Y:S02]  /*5ff90*/  LOP3.LUT P0, RZ, R3.reuse, 0x100000, RZ, 0xc0, !PT ;  /* 0x0010000003ff7812 */ /* 0x040fe4000780c0ff */
[----:B------:R-:W-:Y:S02]  /*5ffa0*/  LOP3.LUT P4, RZ, R3, 0x40000, RZ, 0xc0, !PT ;  /* 0x0004000003ff7812 */ /* 0x000fe4000788c0ff */
[----:B------:R-:W-:Y:S02]  /*5ffb0*/  LOP3.LUT P3, RZ, R7, 0x8, RZ, 0xc0, !PT ;  /* 0x0000000807ff7812 */ /* 0x000fe4000786c0ff */
[----:B------:R-:W-:Y:S02]  /*5ffc0*/  LOP3.LUT R0, R0, 0xffffffef, RZ, 0xc0, !PT ;  /* 0xffffffef00007812 */ /* 0x000fe400078ec0ff */
[----:B------:R-:W-:-:S05]  /*5ffd0*/  PRMT R238, R238, 0x7632, R238 ;  /* 0x00007632eeee7816 */ /* 0x000fca00000000ee */
[----:B------:R-:W-:-:S04]  /*5ffe0*/  @P0 LOP3.LUT R0, R0, 0x10, RZ, 0xfc, !PT ;  /* 0x0000001000000812 */ /* 0x000fc800078efcff */
[----:B------:R-:W-:Y:S01]  /*5fff0*/  LOP3.LUT R0, R0, 0xfffffffd, RZ, 0xc0, !PT ;  /* 0xfffffffd00007812 */ /* 0x000fe200078ec0ff */
[----:B------:R3:W-:Y:S03]  /*60000*/  @P4 STG.E.U16 desc[UR8][R48.64], R238 ;  /* 0x000000ee30004986 */ /* 0x0007e6000c101508 */
[----:B------:R-:W-:Y:S02]  /*60010*/  @P3 LOP3.LUT R0, R0, 0x2, RZ, 0xfc, !PT ;  /* 0x0000000200003812 */ /* 0x000fe400078efcff */
[----:B------:R-:W-:Y:S02]  /*60020*/  LOP3.LUT P3, RZ, R7, 0x2, RZ, 0xc0, !PT ;  /* 0x0000000207ff7812 */ /* 0x000fe4000786c0ff */
[----:B------:R-:W-:Y:S02]  /*60030*/  LOP3.LUT P0, RZ, R3, 0x80000, RZ, 0xc0, !PT ;  /* 0x0008000003ff7812 */ /* 0x000fe4000780c0ff */
[----:B------:R-:W-:-:S09]  /*60040*/  LOP3.LUT R0, R0, 0xfffffffb, RZ, 0xc0, !PT ;  /* 0xfffffffb00007812 */ /* 0x000fd200078ec0ff */
[----:B------:R-:W-:Y:S02]  /*60050*/  @P3 LOP3.LUT R0, R0, 0x4, RZ, 0xfc, !PT ;  /* 0x0000000400003812 */ /* 0x000fe400078efcff */
[----:B------:R-:W-:Y:S02]  /*60060*/  LOP3.LUT P1, RZ, R7, 0x1, RZ, 0xc0, !PT ;  /* 0x0000000107ff7812 */ /* 0x000fe4000782c0ff */
[C---:B------:R-:W-:Y:S02]  /*60070*/  LOP3.LUT P2, RZ, R3.reuse, 0x200000, RZ, 0xc0, !PT ;  /* 0x0020000003ff7812 */ /* 0x040fe4000784c0ff */
[----:B------:R-:W-:Y:S01]  /*60080*/  LOP3.LUT P3, RZ, R3, 0x400000, RZ, 0xc0, !PT ;  /* 0x0040000003ff7812 */ /* 0x000fe2000786c0ff */
[----:B---3--:R-:W-:-:S05]  /*60090*/  IMAD.WIDE R48, R195, 0x2, R66 ;  /* 0x00000002c3307825 */ /* 0x008fca00078e0242 */
[----:B------:R0:W-:Y:S02]  /*600a0*/  @P5 STG.E.U16 desc[UR8][R48.64], R243 ;  /* 0x000000f330005986 */ /* 0x0001e4000c101508 */
[----:B0-----:R-:W-:Y:S01]  /*600b0*/  IMAD.WIDE R48, R195, 0x2, R64 ;  /* 0x00000002c3307825 */ /* 0x001fe200078e0240 */
[----:B------:R-:W-:Y:S01]  /*600c0*/  PRMT R243, R243, 0x7632, R243 ;  /* 0x00007632f3f37816 */ /* 0x000fe200000000f3 */
[----:B------:R-:W3:Y:S04]  /*600d0*/  LDL.LU R195, [R1+0xd28] ;  /* 0x000d280001c37983 */ /* 0x000ee80000300800 */
[----:B------:R0:W-:Y:S02]  /*600e0*/  @P6 STG.E.U16 desc[UR8][R48.64], R243 ;  /* 0x000000f330006986 */ /* 0x0001e4000c101508 */
[----:B0-----:R-:W-:-:S05]  /*600f0*/  IMAD.WIDE R48, R193, 0x2, R66 ;  /* 0x00000002c1307825 */ /* 0x001fca00078e0242 */
[----:B------:R0:W-:Y:S01]  /*60100*/  @P0 STG.E.U16 desc[UR8][R48.64], R239 ;  /* 0x000000ef30000986 */ /* 0x0001e2000c101508 */
[C---:B------:R-:W-:Y:S01]  /*60110*/  LOP3.LUT P0, RZ, R0.reuse, 0x10, RZ, 0xc0, !PT ;  /* 0x0000001000ff7812 */ /* 0x040fe2000780c0ff */
[----:B0-----:R-:W-:Y:S01]  /*60120*/  IMAD.WIDE R48, R193, 0x2, R64 ;  /* 0x00000002c1307825 */ /* 0x001fe200078e0240 */
[----:B------:R-:W-:Y:S01]  /*60130*/  PRMT R239, R239, 0x7632, R239 ;  /* 0x00007632efef7816 */ /* 0x000fe200000000ef */
[----:B------:R-:W3:Y:S10]  /*60140*/  LDL.LU R193, [R1+0xd2c] ;  /* 0x000d2c0001c17983 */ /* 0x000ef40000300800 */
[----:B------:R4:W-:Y:S01]  /*60150*/  @P0 STG.E.U16 desc[UR8][R48.64], R239 ;  /* 0x000000ef30000986 */ /* 0x0009e2000c101508 */
[----:B------:R-:W-:Y:S01]  /*60160*/  LOP3.LUT P0, RZ, R0, 0x8, RZ, 0xc0, !PT ;  /* 0x0000000800ff7812 */ /* 0x000fe2000780c0ff */
[----:B----4-:R-:W-:-:S12]  /*60170*/  IMAD.WIDE R48, R194, 0x2, R66 ;  /* 0x00000002c2307825 */ /* 0x010fd800078e0242 */
[----:B------:R0:W-:Y:S02]  /*60180*/  @P0 STG.E.U16 desc[UR8][R48.64], R232 ;  /* 0x000000e830000986 */ /* 0x0001e4000c101508 */
[----:B0-----:R-:W-:Y:S01]  /*60190*/  IMAD.WIDE R48, R194, 0x2, R64 ;  /* 0x00000002c2307825 */ /* 0x001fe200078e0240 */
[----:B------:R-:W-:Y:S01]  /*601a0*/  PRMT R232, R232, 0x7632, R232 ;  /* 0x00007632e8e87816 */ /* 0x000fe200000000e8 */
[----:B------:R-:W4:Y:S04]  /*601b0*/  LDL.LU R194, [R1+0xd34] ;  /* 0x000d340001c27983 */ /* 0x000f280000300800 */
[----:B------:R0:W-:Y:S02]  /*601c0*/  @P1 STG.E.U16 desc[UR8][R48.64], R232 ;  /* 0x000000e830001986 */ /* 0x0001e4000c101508 */
[----:B0-----:R-:W-:-:S05]  /*601d0*/  IMAD.WIDE R48, R192, 0x2, R66 ;  /* 0x00000002c0307825 */ /* 0x001fca00078e0242 */
[----:B------:R0:W-:Y:S02]  /*601e0*/  @P2 STG.E.U16 desc[UR8][R48.64], R228 ;  /* 0x000000e430002986 */ /* 0x0001e4000c101508 */
[----:B0-----:R-:W-:Y:S01]  /*601f0*/  IMAD.WIDE R48, R192, 0x2, R64 ;  /* 0x00000002c0307825 */ /* 0x001fe200078e0240 */
[----:B------:R-:W-:-:S05]  /*60200*/  PRMT R228, R228, 0x7632, R228 ;  /* 0x00007632e4e47816 */ /* 0x000fca00000000e4 */
        /* <DEDUP_REMOVED lines=11> */
[----:B------:R3:W-:Y:S01]  /*602c0*/  @P3 STG.E.U16 desc[UR8][R48.64], R233 ;  /* 0x000000e930003986 */ /* 0x0007e2000c101508 */
[C---:B------:R-:W-:Y:S02]  /*602d0*/  LOP3.LUT P0, RZ, R3.reuse, 0x4000000, RZ, 0xc0, !PT ;  /* 0x0400000003ff7812 */ /* 0x040fe4000780c0ff */
[C---:B------:R-:W-:Y:S02]  /*602e0*/  LOP3.LUT P1, RZ, R3.reuse, 0x8000000, RZ, 0xc0, !PT ;  /* 0x0800000003ff7812 */ /* 0x040fe4000782c0ff */
[C---:B------:R-:W-:Y:S02]  /*602f0*/  LOP3.LUT P2, RZ, R3.reuse, 0x10000000, RZ, 0xc0, !PT ;  /* 0x1000000003ff7812 */ /* 0x040fe4000784c0ff */
[----:B------:R-:W-:Y:S01]  /*60300*/  LOP3.LUT P3, RZ, R3, 0x20000000, RZ, 0xc0, !PT ;  /* 0x2000000003ff7812 */ /* 0x000fe2000786c0ff */
[----:B---3--:R-:W-:-:S05]  /*60310*/  IMAD.WIDE R48, R195, 0x2, R66 ;  /* 0x00000002c3307825 */ /* 0x008fca00078e0242 */
[----:B------:R0:W-:Y:S01]  /*60320*/  @P4 STG.E.U16 desc[UR8][R48.64], R229 ;  /* 0x000000e530004986 */ /* 0x0001e2000c101508 */
[----:B------:R-:W-:Y:S01]  /*60330*/  LOP3.LUT P4, RZ, R3, 0x40000000, RZ, 0xc0, !PT ;  /* 0x4000000003ff7812 */ /* 0x000fe2000788c0ff */
[----:B0-----:R-:W-:Y:S01]  /*60340*/  IMAD.WIDE R48, R195, 0x2, R64 ;  /* 0x00000002c3307825 */ /* 0x001fe200078e0240 */
[----:B------:R-:W-:Y:S01]  /*60350*/  PRMT R229, R229, 0x7632, R229 ;  /* 0x00007632e5e57816 */ /* 0x000fe200000000e5 */
[----:B------:R-:W3:Y:S04]  /*60360*/  LDL.LU R195, [R1+0xd40] ;  /* 0x000d400001c37983 */ /* 0x000ee80000300800 */
[----:B------:R0:W-:Y:S01]  /*60370*/  @P5 STG.E.U16 desc[UR8][R48.64], R229 ;  /* 0x000000e530005986 */ /* 0x0001e2000c101508 */
[----:B------:R-:W-:Y:S01]  /*60380*/  LOP3.LUT P5, RZ, R3, 0x80000000, RZ, 0xc0, !PT ;  /* 0x8000000003ff7812 */ /* 0x000fe200078ac0ff */
[----:B0-----:R-:W-:-:S04]  /*60390*/  IMAD.WIDE R48, R193, 0x2, R66 ;  /* 0x00000002c1307825 */ /* 0x001fc800078e0242 */
[----:B------:R-:W-:Y:S01]  /*603a0*/  IMAD.WIDE R2, R193, 0x2, R64 ;  /* 0x00000002c1027825 */ /* 0x000fe200078e0240 */
[----:B------:R0:W-:Y:S02]  /*603b0*/  @P6 STG.E.U16 desc[UR8][R48.64], R234 ;  /* 0x000000ea30006986 */ /* 0x0001e4000c101508 */
[----:B0-----:R-:W-:-:S05]  /*603c0*/  PRMT R234, R234, 0x7632, R234 ;  /* 0x00007632eaea7816 */ /* 0x001fca00000000ea */
[----:B------:R2:W-:Y:S01]  /*603d0*/  @P0 STG.E.U16 desc[UR8][R2.64], R234 ;  /* 0x000000ea02000986 */ /* 0x0005e2000c101508 */
[----:B----4-:R-:W-:-:S04]  /*603e0*/  IMAD.WIDE R48, R194, 0x2, R66 ;  /* 0x00000002c2307825 */ /* 0x010fc800078e0242 */
[----:B------:R-:W-:Y:S02]  /*603f0*/  IMAD.WIDE R50, R194, 0x2, R64 ;  /* 0x00000002c2327825 */ /* 0x000fe400078e0240 */
[----:B------:R-:W4:Y:S04]  /*60400*/  LDL.LU R194, [R1+0xd44] ;  /* 0x000d440001c27983 */ /* 0x000f280000300800 */
[----:B------:R0:W-:Y:S01]  /*60410*/  @P1 STG.E.U16 desc[UR8][R48.64], R230 ;  /* 0x000000e630001986 */ /* 0x0001e2000c101508 */
[----:B--2---:R-:W-:-:S04]  /*60420*/  IMAD.WIDE R2, R190, 0x2, R66 ;  /* 0x00000002be027825 */ /* 0x004fc800078e0242 */
[----:B0-----:R-:W-:Y:S02]  /*60430*/  IMAD.WIDE R48, R190, 0x2, R64 ;  /* 0x00000002be307825 */ /* 0x001fe400078e0240 */
[----:B------:R-:W2:Y:S02]  /*60440*/  LDL.LU R190, [R1+0xd48] ;  /* 0x000d480001be7983 */ /* 0x000ea40000300800 */
[----:B------:R-:W-:Y:S01]  /*60450*/  VIADD R7, R4, 0x1db ;  /* 0x000001db04077836 */ /* 0x000fe20000000000 */
[----:B------:R-:W-:-:S04]  /*60460*/  PRMT R52, R230, 0x7632, R52 ;  /* 0x00007632e6347816 */ /* 0x000fc80000000034 */
[----:B------:R-:W-:Y:S01]  /*60470*/  ISETP.GE.AND P0, PT, R7, UR5, PT ;  /* 0x0000000507007c0c */ /* 0x000fe2000bf06270 */
[----:B------:R-:W-:Y:S01]  /*60480*/  VIADD R7, R4, 0x138 ;  /* 0x0000013804077836 */ /* 0x000fe20000000000 */
[----:B------:R0:W-:Y:S01]  /*60490*/  @P2 STG.E.U16 desc[UR8][R50.64], R52 ;  /* 0x0000003432002986 */ /* 0x0001e2000c101508 */
[----:B------:R-:W-:-:S03]  /*604a0*/  LOP3.LUT P6, RZ, R0, 0x1, RZ, 0xc0, !PT ;  /* 0x0000000100ff7812 */ /* 0x000fc600078cc0ff */
[----:B------:R-:W-:Y:S01]  /*604b0*/  ISETP.GE.AND P2, PT, R7, UR6, PT ;  /* 0x0000000607007c0c */ /* 0x000fe2000bf46270 */
[----:B------:R3:W-:Y:S01]  /*604c0*/  @P3 STG.E.U16 desc[UR8][R2.64], R235 ;  /* 0x000000eb02003986 */ /* 0x0007e2000c101508 */
[----:B0-----:R-:W-:Y:S01]  /*604d0*/  PRMT R50, R235, 0x7632, R50 ;  /* 0x00007632eb327816 */ /* 0x001fe20000000032 */
[----:B------:R-:W-:Y:S01]  /*604e0*/  VIADD R0, R4, 0x1dc ;  /* 0x000001dc04007836 */ /* 0x000fe20000000000 */
[----:B------:R-:W-:Y:S01]  /*604f0*/  PRMT R7, R231, 0x7632, R7 ;  /* 0x00007632e7077816 */ /* 0x000fe20000000007 */
[----:B------:R-:W-:Y:S02]  /*60500*/  ULDC UR6, c[0x0][0x22c] ;  /* 0x00008b0000067ab9 */ /* 0x000fe40000000800 */
[----:B------:R0:W-:Y:S01]  /*60510*/  @P4 STG.E.U16 desc[UR8][R48.64], R50 ;  /* 0x0000003230004986 */ /* 0x0001e2000c101508 */
[----:B------:R-:W-:Y:S02]  /*60520*/  ISETP.LT.AND P4, PT, R5, UR4, !P2 ;  /* 0x0000000405007c0c */ /* 0x000fe4000d781270 */
[----:B------:R-:W-:Y:S01]  /*60530*/  ISETP.LT.AND P2, PT, R6, UR4, !P2 ;  /* 0x0000000406007c0c */ /* 0x000fe2000d741270 */
[----:B---3--:R-:W-:-:S04]  /*60540*/  IMAD.WIDE R2, R195, 0x2, R66 ;  /* 0x00000002c3027825 */ /* 0x008fc800078e0242 */
[----:B0-----:R-:W-:Y:S02]  /*60550*/  IMAD.WIDE R48, R195, 0x2, R64 ;  /* 0x00000002c3307825 */ /* 0x001fe400078e0240 */
[----:B------:R-:W3:Y:S04]  /*60560*/  LDL.LU R195, [R1+0xd50] ;  /* 0x000d500001c37983 */ /* 0x000ee80000300800 */
[----:B------:R-:W-:Y:S04]  /*60570*/  @P5 STG.E.U16 desc[UR8][R2.64], R231 ;  /* 0x000000e702005986 */ /* 0x000fe8000c101508 */
[----:B------:R0:W-:Y:S02]  /*60580*/  @P6 STG.E.U16 desc[UR8][R48.64], R7 ;  /* 0x0000000730006986 */ /* 0x0001e4000c101508 */
[----:B0-----:R-:W-:Y:S01]  /*60590*/  PRMT R7, R224, 0x7632, R7 ;  /* 0x00007632e0077816 */ /* 0x001fe20000000007 */
[----:B----4-:R-:W-:-:S04]  /*605a0*/  IMAD.WIDE R2, R194, 0x2, R66 ;  /* 0x00000002c2027825 */ /* 0x010fc800078e0242 */
[----:B------:R-:W-:Y:S02]  /*605b0*/  IMAD.WIDE R48, R194, 0x2, R64 ;  /* 0x00000002c2307825 */ /* 0x000fe400078e0240 */
[----:B------:R-:W4:Y:S04]  /*605c0*/  LDL.LU R194, [R1+0xd58] ;  /* 0x000d580001c27983 */ /* 0x000f280000300800 */
[----:B------:R2:W-:Y:S04]  /*605d0*/  @P4 STG.E.U16 desc[UR8][R2.64], R224 ;  /* 0x000000e002004986 */ /* 0x0005e8000c101508 */
[----:B------:R0:W-:Y:S01]  /*605e0*/  @P2 STG.E.U16 desc[UR8][R48.64], R7 ;  /* 0x0000000730002986 */ /* 0x0001e2000c101508 */
[----:B--2---:R-:W-:-:S04]  /*605f0*/  IMAD.WIDE R2, R190, 0x2, R66 ;  /* 0x00000002be027825 */ /* 0x004fc800078e0242 */
[----:B0-----:R-:W-:Y:S02]  /*60600*/  IMAD.WIDE R48, R190, 0x2, R64 ;  /* 0x00000002be307825 */ /* 0x001fe400078e0240 */
[----:B------:R-:W2:Y:S01]  /*60610*/  LDL.LU R190, [R1+0xd5c] ;  /* 0x000d5c0001be7983 */ /* 0x000ea20000300800 */
[----:B------:R-:W-:Y:S01]  /*60620*/  ISETP.GE.AND P1, PT, R0, UR5, PT ;  /* 0x0000000500007c0c */ /* 0x000fe2000bf26270 */
[----:B------:R-:W-:-:S05]  /*60630*/  VIADD R0, R4, 0x139 ;  /* 0x0000013904007836 */ /* 0x000fca0000000000 */
[----:B------:R-:W-:Y:S01]  /*60640*/  ISETP.GE.AND P3, PT, R0, UR6, PT ;  /* 0x0000000600007c0c */ /* 0x000fe2000bf66270 */
[----:B------:R-:W-:Y:S01]  /*60650*/  VIADD R0, R4, 0x13a ;  /* 0x0000013a04007836 */ /* 0x000fe20000000000 */
[----:B------:R-:W-:Y:S02]  /*60660*/  ULDC UR6, c[0x0][0x22c] ;  /* 0x00008b0000067ab9 */ /* 0x000fe40000000800 */
[----:B------:R-:W-:Y:S02]  /*60670*/  ISETP.LT.AND P6, PT, R5, UR4, !P3 ;  /* 0x0000000405007c0c */ /* 0x000fe4000dfc1270 */
[----:B------:R-:W-:Y:S02]  /*60680*/  ISETP.LT.AND P3, PT, R6, UR4, !P3 ;  /* 0x0000000406007c0c */ /* 0x000fe4000df61270 */
[----:B------:R-:W-:Y:S01]  /*60690*/  ISETP.GE.AND P5, PT, R0, UR6, PT ;  /* 0x0000000600007c0c */ /* 0x000fe2000bfa6270 */
[----:B------:R-:W-:Y:S01]  /*606a0*/  VIADD R0, R4, 0x13b ;  /* 0x0000013b04007836 */ /* 0x000fe20000000000 */
[----:B------:R-:W-:Y:S01]  /*606b0*/  ULDC UR6, c[0x0][0x22c] ;  /* 0x00008b0000067ab9 */ /* 0x000fe20000000800 */
[----:B------:R-:W-:-:S02]  /*606c0*/  PRMT R7, R220, 0x7632, R7 ;  /* 0x00007632dc077816 */ /* 0x000fc40000000007 */
[C---:B------:R-:W-:Y:S02]  /*606d0*/  ISETP.LT.AND P2, PT, R5.reuse, UR4, !P5 ;  /* 0x0000000405007c0c */ /* 0x040fe4000ef41270 */
[----:B------:R-:W-:Y:S02]  /*606e0*/  ISETP.LT.AND P5, PT, R6, UR4, !P5 ;  /* 0x0000000406007c0c */ /* 0x000fe4000efa1270 */
[----:B------:R-:W-:Y:S01]  /*606f0*/  ISETP.GE.AND P4, PT, R0, UR6, PT ;  /* 0x0000000600007c0c */ /* 0x000fe2000bf86270 */
[----:B------:R-:W-:Y:S01]  /*60700*/  @P6 STG.E.U16 desc[UR8][R2.64], R220 ;  /* 0x000000dc02006986 */ /* 0x000fe2000c101508 */
[----:B------:R-:W-:Y:S01]  /*60710*/  VIADD R0, R4, 0x13c ;  /* 0x0000013c04007836 */ /* 0x000fe20000000000 */
[----:B------:R-:W-:Y:S02]  /*60720*/  ULDC UR6, c[0x0][0x22c] ;  /* 0x00008b0000067ab9 */ /* 0x000fe40000000800 */
[----:B------:R0:W-:Y:S01]  /*60730*/  @P3 STG.E.U16 desc[UR8][R48.64], R7 ;  /* 0x0000000730003986 */ /* 0x0001e2000c101508 */
[----:B------:R-:W-:-:S02]  /*60740*/  ISETP.LT.AND P3, PT, R5, UR4, !P4 ;  /* 0x0000000405007c0c */ /* 0x000fc4000e761270 */
[----:B------:R-:W-:Y:S02]  /*60750*/  ISETP.LT.AND P4, PT, R6, UR4, !P4 ;  /* 0x0000000406007c0c */ /* 0x000fe4000e781270 */
[----:B0-----:R-:W-:Y:S01]  /*60760*/  PRMT R7, R225, 0x7632, R7 ;  /* 0x00007632e1077816 */ /* 0x001fe20000000007 */
[----:B---3--:R-:W-:-:S04]  /*60770*/  IMAD.WIDE R2, R195, 0x2, R66 ;  /* 0x00000002c3027825 */ /* 0x008fc800078e0242 */
[----:B------:R-:W-:Y:S02]  /*60780*/  IMAD.WIDE R48, R195, 0x2, R64 ;  /* 0x00000002c3307825 */ /* 0x000fe400078e0240 */
        /* <DEDUP_REMOVED lines=491> */
[----:B------:R-:W-:Y:S01]  /*62640*/  ISETP.LT.AND P4, PT, R6, UR4, !P4 ;  /* 0x0000000406007c0c */ /* 0x000fe2000e781270 */
[----:B------:R-:W1:Y:S01]  /*62650*/  LDS.128 R16, [R252] ;  /* 0x00000000fc107984 */ /* 0x000e620000000c00 */
        /* <DEDUP_REMOVED lines=358> */
[----:B------:R-:W-:Y:S01]  /*63cc0*/  PRMT R7, R72, 0x7632, R7 ;  /* 0x0000763248077816 */ /* 0x000fe20000000007 */
[----:B------:R-:W-:Y:S01]  /*63cd0*/  VIADD R0, R4, 0x18a ;  /* 0x0000018a04007836 */ /* 0x000fe20000000000 */
[----:B------:R-:W-:Y:S01]  /*63ce0*/  ULDC UR6, c[0x0][0x22c] ;  /* 0x00008b0000067ab9 */ /* 0x000fe20000000800 */
[----:B------:R0:W-:Y:S01]  /*63cf0*/  @P6 STG.E.U16 desc[UR8][R8.64], R10 ;  /* 0x0000000a08006986 */ /* 0x0001e2000c101508 */
[----:B------:R-:W-:-:S02]  /*63d00*/  ISETP.LT.AND P6, PT, R5, UR4, !P3 ;  /* 0x0000000405007c0c */ /* 0x000fc4000dfc1270 */
[----:B------:R-:W-:Y:S02]  /*63d10*/  ISETP.LT.AND P3, PT, R6, UR4, !P3 ;  /* 0x0000000406007c0c */ /* 0x000fe4000df61270 */
[----:B0-----:R-:W-:Y:S01]  /*63d20*/  PRMT R10, R76, 0x7632, R10 ;  /* 0x000076324c0a7816 */ /* 0x001fe2000000000a */
[----:B---3--:R-:W-:-:S04]  /*63d30*/  IMAD.WIDE R2, R195, 0x2, R66 ;  /* 0x00000002c3027825 */ /* 0x008fc800078e0242 */
[----:B------:R-:W-:Y:S02]  /*63d40*/  IMAD.WIDE R8, R195, 0x2, R64 ;  /* 0x00000002c3087825 */ /* 0x000fe400078e0240 */
[----:B------:R-:W3:Y:S04]  /*63d50*/  LDL.LU R195, [R1+0x1038] ;  /* 0x0010380001c37983 */ /* 0x000ee80000300800 */
[----:B------:R4:W-:Y:S04]  /*63d60*/  @P4 STG.E.U16 desc[UR8][R2.64], R72 ;  /* 0x0000004802004986 */ /* 0x0009e8000c101508 */
[----:B------:R0:W-:Y:S01]  /*63d70*/  @P2 STG.E.U16 desc[UR8][R8.64], R7 ;  /* 0x0000000708002986 */ /* 0x0001e2000c101508 */
[----:B----4-:R-:W-:-:S04]  /*63d80*/  IMAD.WIDE R2, R194, 0x2, R66 ;  /* 0x00000002c2027825 */ /* 0x010fc800078e0242 */
[----:B0-----:R-:W-:Y:S02]  /*63d90*/  IMAD.WIDE R8, R194, 0x2, R64 ;  /* 0x00000002c2087825 */ /* 0x001fe400078e0240 */
        /* <DEDUP_REMOVED lines=15> */
[----:B------:R-:W-:Y:S02]  /*63e90*/  ISETP.LT.AND P3, PT, R5, UR4, !P4 ;  /* 0x0000000405007c0c */ /* 0x000fe4000e761270 */
        /* <DEDUP_REMOVED lines=398> */
[----:B------:R3:W-:Y:S01]  /*65780*/  @P3 STG.E.U16 desc[UR8][R2.64], R107 ;  /* 0x0000006b02003986 */ /* 0x0007e2000c101508 */
[----:B------:R-:W-:Y:S01]  /*65790*/  PRMT R11, R111, 0x7632, R11 ;  /* 0x000076326f0b7816 */ /* 0x000fe2000000000b */
[----:B----4-:R-:W-:Y:S02]  /*657a0*/  IMAD.WIDE R12, R194, 0x2, R64 ;  /* 0x00000002c20c7825 */ /* 0x010fe400078e0240 */
[----:B------:R0:W-:Y:S01]  /*657b0*/  @P4 STG.E.U16 desc[UR8][R8.64], R7 ;  /* 0x0000000708004986 */ /* 0x0001e2000c101508 */
[----:B------:R-:W-:Y:S01]  /*657c0*/  ISETP.LT.AND P4, PT, R5, UR4, !P2 ;  /* 0x0000000405007c0c */ /* 0x000fe2000d781270 */
[----:B------:R-:W-:Y:S01]  /*657d0*/  ULDC UR6, c[0x0][0x22c] ;  /* 0x00008b0000067ab9 */ /* 0x000fe20000000800 */
[----:B---3--:R-:W-:Y:S01]  /*657e0*/  IMAD.WIDE R2, R195, 0x2, R66 ;  /* 0x00000002c3027825 */ /* 0x008fe200078e0242 */
[----:B------:R-:W-:-:S03]  /*657f0*/  ISETP.LT.AND P2, PT, R6, UR4, !P2 ;  /* 0x0000000406007c0c */ /* 0x000fc6000d741270 */
[----:B0-----:R-:W-:Y:S02]  /*65800*/  IMAD.WIDE R8, R195, 0x2, R64 ;  /* 0x00000002c3087825 */ /* 0x001fe400078e0240 */
[----:B------:R-:W3:Y:S04]  /*65810*/  LDL.LU R195, [R1+0x10ec] ;  /* 0x0010ec0001c37983 */ /* 0x000ee80000300800 */
[----:B------:R0:W-:Y:S04]  /*65820*/  @P5 STG.E.U16 desc[UR8][R2.64], R111 ;  /* 0x0000006f02005986 */ /* 0x0001e8000c101508 */
[----:B------:R4:W-:Y:S01]  /*65830*/  @P6 STG.E.U16 desc[UR8][R8.64], R11 ;  /* 0x0000000b08006986 */ /* 0x0009e2000c101508 */
[----:B0-----:R-:W-:Y:S01]  /*65840*/  PRMT R3, R112, 0x7632, R3 ;  /* 0x0000763270037816 */ /* 0x001fe20000000003 */
[----:B----4-:R-:W-:-:S02]  /*65850*/  IMAD.WIDE R10, R194, 0x2, R66 ;  /* 0x00000002c20a7825 */ /* 0x010fc400078e0242 */
[----:B------:R-:W4:Y:S04]  /*65860*/  LDL.LU R194, [R1+0x10e4] ;  /* 0x0010e40001c27983 */ /* 0x000f280000300800 */
[----:B------:R-:W-:Y:S04]  /*65870*/  @P4 STG.E.U16 desc[UR8][R10.64], R112 ;  /* 0x000000700a004986 */ /* 0x000fe8000c101508 */
[----:B------:R2:W-:Y:S02]  /*65880*/  @P2 STG.E.U16 desc[UR8][R12.64], R3 ;  /* 0x000000030c002986 */ /* 0x0005e4000c101508 */
[----:B--2---:R-:W-:-:S04]  /*65890*/  IMAD.WIDE R2, R190, 0x2, R66 ;  /* 0x00000002be027825 */ /* 0x004fc800078e0242 */
[----:B------:R-:W-:Y:S02]  /*658a0*/  IMAD.WIDE R8, R190, 0x2, R64 ;  /* 0x00000002be087825 */ /* 0x000fe400078e0240 */
[----:B------:R-:W2:Y:S02]  /*658b0*/  LDL.LU R190, [R1+0x10d0] ;  /* 0x0010d00001be7983 */ /* 0x000ea40000300800 */
[----:B------:R-:W-:-:S05]  /*658c0*/  VIADD R0, R4, 0x1b1 ;  /* 0x000001b104007836 */ /* 0x000fca0000000000 */
[----:B------:R-:W-:Y:S01]  /*658d0*/  ISETP.GE.AND P3, PT, R0, UR6, PT ;  /* 0x0000000600007c0c */ /* 0x000fe2000bf66270 */
[----:B------:R-:W-:Y:S01]  /*658e0*/  VIADD R0, R4, 0x1b2 ;  /* 0x000001b204007836 */ /* 0x000fe20000000000 */
[----:B------:R-:W-:Y:S02]  /*658f0*/  ULDC UR6, c[0x0][0x22c] ;  /* 0x00008b0000067ab9 */ /* 0x000fe40000000800 */
[----:B------:R-:W-:Y:S02]  /*65900*/  ISETP.LT.AND P6, PT, R5, UR4, !P3 ;  /* 0x0000000405007c0c */ /* 0x000fe4000dfc1270 */
[----:B------:R-:W-:Y:S02]  /*65910*/  ISETP.GE.AND P5, PT, R0, UR6, PT ;  /* 0x0000000600007c0c */ /* 0x000fe4000bfa6270 */
[----:B------:R-:W-:Y:S02]  /*65920*/  ISETP.LT.AND P3, PT, R6, UR4, !P3 ;  /* 0x0000000406007c0c */ /* 0x000fe4000df61270 */
[----:B------:R-:W-:-:S07]  /*65930*/  PRMT R7, R116, 0x7632, R7 ;  /* 0x0000763274077816 */ /* 0x000fce0000000007 */
[----:B------:R0:W-:Y:S01]  /*65940*/  @P6 STG.E.U16 desc[UR8][R2.64], R116 ;  /* 0x0000007402006986 */ /* 0x0001e2000c101508 */
[----:B------:R-:W-:Y:S01]  /*65950*/  ISETP.LT.AND P2, PT, R5, UR4, !P5 ;  /* 0x0000000405007c0c */ /* 0x000fe2000ef41270 */
[----:B---3--:R-:W-:Y:S01]  /*65960*/  IMAD.WIDE R10, R195, 0x2, R66 ;  /* 0x00000002c30a7825 */ /* 0x008fe200078e0242 */
[----:B------:R-:W-:Y:S01]  /*65970*/  ISETP.LT.AND P5, PT, R6, UR4, !P5 ;  /* 0x0000000406007c0c */ /* 0x000fe2000efa1270 */
[----:B------:R-:W-:Y:S01]  /*65980*/  ULDC UR6, c[0x0][0x22c] ;  /* 0x00008b0000067ab9 */ /* 0x000fe20000000800 */
[----:B0-----:R-:W-:Y:S01]  /*65990*/  PRMT R3, R113, 0x7632, R3 ;  /* 0x0000763271037816 */ /* 0x001fe20000000003 */
[--C-:B------:R-:W-:Y:S02]  /*659a0*/  IMAD.WIDE R12, R195, 0x2, R64.reuse ;  /* 0x00000002c30c7825 */ /* 0x100fe400078e0240 */
[----:B------:R-:W3:Y:S04]  /*659b0*/  LDL.LU R195, [R1+0x10c8] ;  /* 0x0010c80001c37983 */ /* 0x000ee80000300800 */
[----:B------:R4:W-:Y:S04]  /*659c0*/  @P3 STG.E.U16 desc[UR8][R8.64], R7 ;  /* 0x0000000708003986 */ /* 0x0009e8000c101508 */
[----:B------:R-:W-:Y:S04]  /*659d0*/  @P2 STG.E.U16 desc[UR8][R10.64], R113 ;  /* 0x000000710a002986 */ /* 0x000fe8000c101508 */
[----:B------:R0:W-:Y:S01]  /*659e0*/  @P5 STG.E.U16 desc[UR8][R12.64], R3 ;  /* 0x000000030c005986 */ /* 0x0001e2000c101508 */
[----:B----4-:R-:W-:-:S04]  /*659f0*/  IMAD.WIDE R8, R194, 0x2, R64 ;  /* 0x00000002c2087825 */ /* 0x010fc800078e0240 */
[--C-:B0-----:R-:W-:Y:S02]  /*65a00*/  IMAD.WIDE R2, R194, 0x2, R66.reuse ;  /* 0x00000002c2027825 */ /* 0x101fe400078e0242 */
[----:B------:R-:W4:Y:S02]  /*65a10*/  LDL.LU R194, [R1+0x10b4] ;  /* 0x0010b40001c27983 */ /* 0x000f240000300800 */
[----:B--2---:R-:W-:-:S04]  /*65a20*/  IMAD.WIDE R10, R190, 0x2, R66 ;  /* 0x00000002be0a7825 */ /* 0x004fc800078e0242 */
[----:B------:R-:W-:Y:S02]  /*65a30*/  IMAD.WIDE R12, R190, 0x2, R64 ;  /* 0x00000002be0c7825 */ /* 0x000fe400078e0240 */
[----:B------:R-:W2:Y:S02]  /*65a40*/  LDL.LU R190, [R1+0x10ac] ;  /* 0x0010ac0001be7983 */ /* 0x000ea40000300800 */
[----:B------:R-:W-:-:S05]  /*65a50*/  VIADD R0, R4, 0x1b3 ;  /* 0x000001b304007836 */ /* 0x000fca0000000000 */
[----:B------:R-:W-:Y:S01]  /*65a60*/  ISETP.GE.AND P4, PT, R0, UR6, PT ;  /* 0x0000000600007c0c */ /* 0x000fe2000bf86270 */
[----:B------:R-:W-:Y:S01]  /*65a70*/  VIADD R0, R4, 0x1b4 ;  /* 0x000001b404007836 */ /* 0x000fe20000000000 */
[----:B------:R-:W-:Y:S02]  /*65a80*/  ULDC UR6, c[0x0][0x22c] ;  /* 0x00008b0000067ab9 */ /* 0x000fe40000000800 */
[C---:B------:R-:W-:Y:S02]  /*65a90*/  ISETP.LT.AND P3, PT, R5.reuse, UR4, !P4 ;  /* 0x0000000405007c0c */ /* 0x040fe4000e761270 */
[----:B------:R-:W-:Y:S02]  /*65aa0*/  ISETP.GE.AND P6, PT, R0, UR6, PT ;  /* 0x0000000600007c0c */ /* 0x000fe4000bfc6270 */
[----:B------:R-:W-:Y:S01]  /*65ab0*/  ISETP.LT.AND P4, PT, R6, UR4, !P4 ;  /* 0x0000000406007c0c */ /* 0x000fe2000e781270 */
[----:B------:R-:W-:Y:S01]  /*65ac0*/  VIADD R0, R4, 0x1b5 ;  /* 0x000001b504007836 */ /* 0x000fe20000000000 */
[----:B------:R-:W-:Y:S01]  /*65ad0*/  ISETP.LT.AND P5, PT, R5, UR4, !P6 ;  /* 0x0000000405007c0c */ /* 0x000fe2000f7a1270 */
[----:B------:R-:W-:Y:S01]  /*65ae0*/  ULDC UR6, c[0x0][0x22c] ;  /* 0x00008b0000067ab9 */ /* 0x000fe20000000800 */
[----:B------:R-:W-:-:S02]  /*65af0*/  ISETP.LT.AND P6, PT, R6, UR4, !P6 ;  /* 0x0000000406007c0c */ /* 0x000fc4000f7c1270 */
[----:B------:R-:W-:Y:S02]  /*65b00*/  PRMT R7, R117, 0x7632, R7 ;  /* 0x0000763275077816 */ /* 0x000fe40000000007 */
[----:B------:R-:W-:Y:S01]  /*65b10*/  ISETP.GE.AND P2, PT, R0, UR6, PT ;  /* 0x0000000600007c0c */ /* 0x000fe2000bf46270 */
[----:B------:R-:W-:Y:S01]  /*65b20*/  VIADD R0, R4, 0x1b6 ;  /* 0x000001b604007836 */ /* 0x000fe20000000000 */
[----:B------:R0:W-:Y:S01]  /*65b30*/  @P3 STG.E.U16 desc[UR8][R2.64], R117 ;  /* 0x0000007502003986 */ /* 0x0001e2000c101508 */
[----:B------:R-:W-:-:S03]  /*65b40*/  ULDC UR6, c[0x0][0x22c] ;  /* 0x00008b0000067ab9 */ /* 0x000fc60000000800 */
[----:B------:R1:W-:Y:S01]  /*65b50*/  @P4 STG.E.U16 desc[UR8][R8.64], R7 ;  /* 0x0000000708004986 */ /* 0x0003e2000c101508 */
[C---:B------:R-:W-:Y:S02]  /*65b60*/  ISETP.LT.AND P4, PT, R5.reuse, UR4, !P2 ;  /* 0x0000000405007c0c */ /* 0x040fe4000d781270 */
[----:B------:R-:W-:Y:S01]  /*65b70*/  ISETP.GE.AND P3, PT, R0, UR6, PT ;  /* 0x0000000600007c0c */ /* 0x000fe2000bf66270 */
[----:B------:R-:W-:Y:S01]  /*65b80*/  @P5 STG.E.U16 desc[UR8][R10.64], R114 ;  /* 0x000000720a005986 */ /* 0x000fe2000c101508 */
[----:B0-----:R-:W-:Y:S02]  /*65b90*/  PRMT R3, R114, 0x7632, R3 ;  /* 0x0000763272037816 */ /* 0x001fe40000000003 */
[----:B------:R-:W-:Y:S02]  /*65ba0*/  ISETP.LT.AND P2, PT, R6, UR4, !P2 ;  /* 0x0000000406007c0c */ /* 0x000fe4000d741270 */
[----:B-1----:R-:W-:Y:S01]  /*65bb0*/  PRMT R7, R118, 0x7632, R7 ;  /* 0x0000763276077816 */ /* 0x002fe20000000007 */
[----:B------:R0:W-:Y:S01]  /*65bc0*/  @P6 STG.E.U16 desc[UR8][R12.64], R3 ;  /* 0x000000030c006986 */ /* 0x0001e2000c101508 */
[----:B------:R-:W-:Y:S01]  /*65bd0*/  ISETP.LT.AND P6, PT, R5, UR4, !P3 ;  /* 0x0000000405007c0c */ /* 0x000fe2000dfc1270 */
[----:B---3--:R-:W-:Y:S01]  /*65be0*/  IMAD.WIDE R8, R195, 0x2, R64 ;  /* 0x00000002c3087825 */ /* 0x008fe200078e0240 */
[----:B------:R-:W-:Y:S01]  /*65bf0*/  ISETP.LT.AND P3, PT, R6, UR4, !P3 ;  /* 0x0000000406007c0c */ /* 0x000fe2000df61270 */
[----:B------:R-:W-:-:S02]  /*65c00*/  ULDC UR6, c[0x0][0x22c] ;  /* 0x00008b0000067ab9 */ /* 0x000fc40000000800 */
[----:B0-----:R-:W-:Y:S02]  /*65c10*/  IMAD.WIDE R2, R195, 0x2, R66 ;  /* 0x00000002c3027825 */ /* 0x001fe400078e0242 */
[----:B------:R-:W3:Y:S04]  /*65c20*/  LDL.LU R195, [R1+0x1098] ;  /* 0x0010980001c37983 */ /* 0x000ee80000300800 */
[----:B------:R0:W-:Y:S04]  /*65c30*/  @P4 STG.E.U16 desc[UR8][R2.64], R118 ;  /* 0x0000007602004986 */ /* 0x0001e8000c101508 */
[----:B------:R-:W-:Y:S01]  /*65c40*/  @P2 STG.E.U16 desc[UR8][R8.64], R7 ;  /* 0x0000000708002986 */ /* 0x000fe2000c101508 */
[----:B0-----:R-:W-:Y:S01]  /*65c50*/  PRMT R3, R115, 0x7632, R3 ;  /* 0x0000763273037816 */ /* 0x001fe20000000003 */
[----:B----4-:R-:W-:-:S04]  /*65c60*/  IMAD.WIDE R10, R194, 0x2, R66 ;  /* 0x00000002c20a7825 */ /* 0x010fc800078e0242 */
[----:B------:R-:W-:Y:S02]  /*65c70*/  IMAD.WIDE R12, R194, 0x2, R64 ;  /* 0x00000002c20c7825 */ /* 0x000fe400078e0240 */
        /* <DEDUP_REMOVED lines=16> */
[C---:B---3--:R-:W-:Y:S01]  /*65d80*/  IMAD.WIDE R10, R195.reuse, 0x2, R66 ;  /* 0x00000002c30a7825 */ /* 0x048fe200078e0242 */
        /* <DEDUP_REMOVED lines=31> */
[----:B------:R-:W-:Y:S02]  /*65f80*/  ISETP.LT.AND P6, PT, R5, UR4, !P3 ;  /* 0x0000000405007c0c */ /* 0x000fe4000dfc1270 */
[----:B------:R-:W-:Y:S01]  /*65f90*/  ISETP.GE.AND P5, PT, R0, UR6, PT ;  /* 0x0000000600007c0c */ /* 0x000fe2000bfa6270 */
[----:B------:R-:W-:Y:S01]  /*65fa0*/  @P4 STG.E.U16 desc[UR8][R10.64], R121 ;  /* 0x000000790a004986 */ /* 0x000fe2000c101508 */
[----:B0-----:R-:W-:Y:S02]  /*65fb0*/  PRMT R3, R121, 0x7632, R3 ;  /* 0x0000763279037816 */ /* 0x001fe40000000003 */
[C---:B------:R-:W-:Y:S02]  /*65fc0*/  ISETP.LT.AND P3, PT, R6.reuse, UR4, !P3 ;  /* 0x0000000406007c0c */ /* 0x040fe4000df61270 */
        /* <DEDUP_REMOVED lines=165> */
[--C-:B------:R-:W-:Y:S01]  /*66a20*/  IMAD.WIDE R12, R195, 0x2, R64.reuse ;  /* 0x00000002c30c7825 */ /* 0x100fe200078e0240 */
[----:B------:R4:W-:Y:S04]  /*66a30*/  @P2 STG.E.U16 desc[UR8][R8.64], R7 ;  /* 0x0000000708002986 */ /* 0x0009e8000c101508 */
[----:B------:R-:W3:Y:S04]  /*66a40*/  LDL.LU R195, [R1+0xf7c] ;  /* 0x000f7c0001c37983 */ /* 0x000ee80000300800 */
        /* <DEDUP_REMOVED lines=42> */
[----:B------:R-:W-:Y:S01]  /*66cf0*/  IMAD.WIDE R12, R194, 0x2, R64 ;  /* 0x00000002c20c7825 */ /* 0x000fe200078e0240 */
[----:B------:R-:W-:Y:S04]  /*66d00*/  @P4 STG.E.U16 desc[UR8][R10.64], R139 ;  /* 0x0000008b0a004986 */ /* 0x000fe8000c101508 */
[----:B------:R2:W-:Y:S04]  /*66d10*/  @P2 STG.E.U16 desc[UR8][R12.64], R3 ;  /* 0x000000030c002986 */ /* 0x0005e8000c101508 */
[----:B------:R-:W4:Y:S01]  /*66d20*/  LDL.LU R194, [R1+0xf48] ;  /* 0x000f480001c27983 */ /* 0x000f220000300800 */
        /* <DEDUP_REMOVED lines=34> */
[----:B------:R-:W-:Y:S01]  /*66f50*/  ISETP.GE.AND P6, PT, R0, UR6, PT ;  /* 0x0000000600007c0c */ /* 0x000fe2000bfc6270 */
[----:B------:R-:W-:Y:S01]  /*66f60*/  VIADD R0, R4, 0x1d3 ;  /* 0x000001d304007836 */ /* 0x000fe20000000000 */
[----:B------:R-:W-:Y:S01]  /*66f70*/  ISETP.LT.AND P4, PT, R6, UR4, !P4 ;  /* 0x0000000406007c0c */ /* 0x000fe2000e781270 */
[----:B------:R-:W-:Y:S01]  /*66f80*/  ULDC UR6, c[0x0][0x22c] ;  /* 0x00008b0000067ab9 */ /* 0x000fe20000000800 */
[----:B------:R-:W-:-:S02]  /*66f90*/  ISETP.LT.AND P5, PT, R5, UR4, !P6 ;  /* 0x0000000405007c0c */ /* 0x000fc4000f7a1270 */
[----:B------:R-:W-:Y:S02]  /*66fa0*/  ISETP.LT.AND P6, PT, R6, UR4, !P6 ;  /* 0x0000000406007c0c */ /* 0x000fe4000f7c1270 */
[----:B------:R-:W-:Y:S01]  /*66fb0*/  ISETP.GE.AND P2, PT, R0, UR6, PT ;  /* 0x0000000600007c0c */ /* 0x000fe2000bf46270 */
[----:B------:R-:W-:Y:S01]  /*66fc0*/  VIADD R0, R4, 0x1d4 ;  /* 0x000001d404007836 */ /* 0x000fe20000000000 */
[----:B------:R-:W-:Y:S01]  /*66fd0*/  PRMT R7, R148, 0x7632, R7 ;  /* 0x0000763294077816 */ /* 0x000fe20000000007 */
[----:B------:R0:W-:Y:S01]  /*66fe0*/  @P3 STG.E.U16 desc[UR8][R2.64], R148 ;  /* 0x0000009402003986 */ /* 0x0001e2000c101508 */
[----:B------:R-:W-:Y:S02]  /*66ff0*/  ULDC UR6, c[0x0][0x22c] ;  /* 0x00008b0000067ab9 */ /* 0x000fe40000000800 */
[----:B------:R-:W-:Y:S01]  /*67000*/  ISETP.GE.AND P3, PT, R0, UR6, PT ;  /* 0x0000000600007c0c */ /* 0x000fe2000bf66270 */
[----:B------:R3:W-:Y:S01]  /*67010*/  @P4 STG.E.U16 desc[UR8][R8.64], R7 ;  /* 0x0000000708004986 */ /* 0x0007e2000c101508 */
[----:B------:R-:W-:-:S02]  /*67020*/  ISETP.LT.AND P4, PT, R5, UR4, !P2 ;  /* 0x0000000405007c0c */ /* 0x000fc4000d781270 */
[----:B0-----:R-:W-:Y:S01]  /*67030*/  PRMT R3, R145, 0x7632, R3 ;  /* 0x0000763291037816 */ /* 0x001fe20000000003 */
[----:B------:R0:W-:Y:S01]  /*67040*/  @P5 STG.E.U16 desc[UR8][R10.64], R145 ;  /* 0x000000910a005986 */ /* 0x0001e2000c101508 */
[----:B------:R-:W-:Y:S01]  /*67050*/  ISETP.LT.AND P2, PT, R6, UR4, !P2 ;  /* 0x0000000406007c0c */ /* 0x000fe2000d741270 */
[--C-:B--2---:R-:W-:Y:S02]  /*67060*/  IMAD.WIDE R14, R190, 0x2, R64.reuse ;  /* 0x00000002be0e7825 */ /* 0x104fe400078e0240 */
[----:B------:R1:W-:Y:S01]  /*67070*/  @P6 STG.E.U16 desc[UR8][R12.64], R3 ;  /* 0x000000030c006986 */ /* 0x0003e2000c101508 */
[----:B------:R-:W-:Y:S01]  /*67080*/  ISETP.LT.AND P6, PT, R5, UR4, !P3 ;  /* 0x0000000405007c0c */ /* 0x000fe2000dfc1270 */
[----:B------:R-:W-:Y:S01]  /*67090*/  ULDC UR6, c[0x0][0x22c] ;  /* 0x00008b0000067ab9 */ /* 0x000fe20000000800 */
[----:B---3--:R-:W-:Y:S01]  /*670a0*/  IMAD.WIDE R8, R195, 0x2, R64 ;  /* 0x00000002c3087825 */ /* 0x008fe200078e0240 */
[----:B------:R-:W-:-:S03]  /*670b0*/  PRMT R7, R149, 0x7632, R7 ;  /* 0x0000763295077816 */ /* 0x000fc60000000007 */
[----:B0-----:R-:W-:-:S04]  /*670c0*/  IMAD.WIDE R10, R193, 0x2, R66 ;  /* 0x00000002c10a7825 */ /* 0x001fc800078e0242 */
[--C-:B-1----:R-:W-:Y:S02]  /*670d0*/  IMAD.WIDE R2, R195, 0x2, R66.reuse ;  /* 0x00000002c3027825 */ /* 0x102fe400078e0242 */
[----:B------:R-:W2:Y:S04]  /*670e0*/  LDL.LU R195, [R1+0xdd4] ;  /* 0x000dd40001c37983 */ /* 0x000ea80000300800 */
[----:B------:R-:W-:Y:S04]  /*670f0*/  @P4 STG.E.U16 desc[UR8][R2.64], R149 ;  /* 0x0000009502004986 */ /* 0x000fe8000c101508 */
[----:B------:R-:W-:Y:S04]  /*67100*/  @P2 STG.E.U16 desc[UR8][R8.64], R7 ;  /* 0x0000000708002986 */ /* 0x000fe8000c101508 */
[----:B------:R0:W-:Y:S04]  /*67110*/  @P6 STG.E.U16 desc[UR8][R10.64], R146 ;  /* 0x000000920a006986 */ /* 0x0001e8000c101508 */
[----:B------:R-:W3:Y:S01]  /*67120*/  LDL.LU R192, [R1+0xdc4] ;  /* 0x000dc40001c07983 */ /* 0x000ee20000300800 */
[----:B0-----:R-:W-:-:S03]  /*67130*/  IMAD.WIDE R10, R190, 0x2, R66 ;  /* 0x00000002be0a7825 */ /* 0x001fc600078e0242 */
[----:B------:R-:W3:Y:S01]  /*67140*/  LDL.LU R190, [R1+0xdb8] ;  /* 0x000db80001be7983 */ /* 0x000ee20000300800 */
[----:B------:R-:W-:Y:S01]  /*67150*/  VIADD R0, R4, 0x1d5 ;  /* 0x000001d504007836 */ /* 0x000fe20000000000 */
[----:B------:R-:W-:-:S04]  /*67160*/  ISETP.LT.AND P3, PT, R6, UR4, !P3 ;  /* 0x0000000406007c0c */ /* 0x000fc8000df61270 */
[----:B------:R-:W-:Y:S01]  /*67170*/  ISETP.GE.AND P5, PT, R0, UR6, PT ;  /* 0x0000000600007c0c */ /* 0x000fe2000bfa6270 */
[----:B------:R-:W-:Y:S01]  /*67180*/  VIADD R0, R4, 0x1d6 ;  /* 0x000001d604007836 */ /* 0x000fe20000000000 */
[----:B------:R-:W-:Y:S02]  /*67190*/  ULDC UR6, c[0x0][0x22c] ;  /* 0x00008b0000067ab9 */ /* 0x000fe40000000800 */
[----:B------:R-:W-:Y:S02]  /*671a0*/  ISETP.LT.AND P2, PT, R5, UR4, !P5 ;  /* 0x0000000405007c0c */ /* 0x000fe4000ef41270 */
[----:B------:R-:W-:Y:S01]  /*671b0*/  ISETP.GE.AND P4, PT, R0, UR6, PT ;  /* 0x0000000600007c0c */ /* 0x000fe2000bf86270 */
[----:B------:R-:W-:Y:S01]  /*671c0*/  VIADD R0, R4, 0x1d7 ;  /* 0x000001d704007836 */ /* 0x000fe20000000000 */
[----:B------:R-:W-:Y:S01]  /*671d0*/  PRMT R9, R146, 0x7632, R9 ;  /* 0x0000763292097816 */ /* 0x000fe20000000009 */
[----:B------:R-:W-:Y:S01]  /*671e0*/  IMAD.WIDE R12, R193, 0x2, R64 ;  /* 0x00000002c10c7825 */ /* 0x000fe200078e0240 */
[----:B------:R-:W-:Y:S01]  /*671f0*/  ULDC UR6, c[0x0][0x22c] ;  /* 0x00008b0000067ab9 */ /* 0x000fe20000000800 */
[----:B------:R-:W-:-:S02]  /*67200*/  ISETP.LT.AND P5, PT, R6, UR4, !P5 ;  /* 0x0000000406007c0c */ /* 0x000fc4000efa1270 */
[----:B----4-:R-:W-:Y:S01]  /*67210*/  IMAD.WIDE R2, R194, 0x2, R66 ;  /* 0x00000002c2027825 */ /* 0x010fe200078e0242 */
[----:B------:R-:W-:Y:S01]  /*67220*/  ISETP.GE.AND P6, PT, R0, UR6, PT ;  /* 0x0000000600007c0c */ /* 0x000fe2000bfc6270 */
[----:B------:R0:W-:Y:S01]  /*67230*/  @P3 STG.E.U16 desc[UR8][R12.64], R9 ;  /* 0x000000090c003986 */ /* 0x0001e2000c101508 */
[----:B------:R-:W-:Y:S02]  /*67240*/  ISETP.LT.AND P3, PT, R5, UR4, !P4 ;  /* 0x0000000405007c0c */ /* 0x000fe4000e761270 */
[----:B------:R-:W-:Y:S01]  /*67250*/  PRMT R7, R147, 0x7632, R7 ;  /* 0x0000763293077816 */ /* 0x000fe20000000007 */
[----:B------:R1:W-:Y:S01]  /*67260*/  @P2 STG.E.U16 desc[UR8][R2.64], R150 ;  /* 0x0000009602002986 */ /* 0x0003e2000c101508 */
[----:B------:R-:W-:Y:S01]  /*67270*/  ISETP.LT.AND P4, PT, R6, UR4, !P4 ;  /* 0x0000000406007c0c */ /* 0x000fe2000e781270 */
[----:B------:R-:W-:Y:S01]  /*67280*/  VIADD R0, R4, 0x1d8 ;  /* 0x000001d804007836 */ /* 0x000fe20000000000 */
[----:B------:R-:W-:Y:S01]  /*67290*/  ISETP.LT.AND P2, PT, R5, UR4, !P6 ;  /* 0x0000000405007c0c */ /* 0x000fe2000f741270 */
[----:B------:R-:W-:Y:S01]  /*672a0*/  ULDC UR6, c[0x0][0x22c] ;  /* 0x00008b0000067ab9 */ /* 0x000fe20000000800 */
[----:B------:R-:W-:Y:S01]  /*672b0*/  ISETP.LT.AND P6, PT, R6, UR4, !P6 ;  /* 0x0000000406007c0c */ /* 0x000fe2000f7c1270 */
[----:B0-----:R-:W-:-:S02]  /*672c0*/  IMAD.WIDE R8, R194, 0x2, R64 ;  /* 0x00000002c2087825 */ /* 0x001fc400078e0240 */
[----:B------:R-:W4:Y:S01]  /*672d0*/  LDL.LU R194, [R1+0xda8] ;  /* 0x000da80001c27983 */ /* 0x000f220000300800 */
[----:B-1----:R-:W-:Y:S02]  /*672e0*/  PRMT R3, R150, 0x7632, R3 ;  /* 0x0000763296037816 */ /* 0x002fe40000000003 */
[----:B------:R-:W-:-:S03]  /*672f0*/  PRMT R13, R151, 0x7632, R13 ;  /* 0x00007632970d7816 */ /* 0x000fc6000000000d */
[----:B------:R2:W-:Y:S04]  /*67300*/  @P5 STG.E.U16 desc[UR8][R8.64], R3 ;  /* 0x0000000308005986 */ /* 0x0005e8000c101508 */
[----:B------:R-:W-:Y:S04]  /*67310*/  @P3 STG.E.U16 desc[UR8][R10.64], R147 ;  /* 0x000000930a003986 */ /* 0x000fe8000c101508 */
[----:B------:R-:W-:Y:S01]  /*67320*/  @P4 STG.E.U16 desc[UR8][R14.64], R7 ;  /* 0x000000070e004986 */ /* 0x000fe2000c101508 */
[----:B--2---:R-:W-:-:S04]  /*67330*/  IMAD.WIDE R2, R195, 0x2, R66 ;  /* 0x00000002c3027825 */ /* 0x004fc800078e0242 */
[----:B------:R-:W-:Y:S02]  /*67340*/  IMAD.WIDE R8, R195, 0x2, R64 ;  /* 0x00000002c3087825 */ /* 0x000fe400078e0240 */
[----:B------:R-:W2:Y:S04]  /*67350*/  LDL.LU R195, [R1+0xd9c] ;  /* 0x000d9c0001c37983 */ /* 0x000ea80000300800 */
[----:B------:R-:W-:Y:S04]  /*67360*/  @P2 STG.E.U16 desc[UR8][R2.64], R151 ;  /* 0x0000009702002986 */ /* 0x000fe8000c101508 */
[----:B------:R3:W-:Y:S04]  /*67370*/  @P6 STG.E.U16 desc[UR8][R8.64], R13 ;  /* 0x0000000d08006986 */ /* 0x0007e8000c101508 */
[----:B------:R-:W2:Y:S01]  /*67380*/  LDL.LU R193, [R1+0xd8c] ;  /* 0x000d8c0001c17983 */ /* 0x000ea20000300800 */
[----:B---3--:R-:W-:-:S04]  /*67390*/  IMAD.WIDE R12, R190, 0x2, R66 ;  /* 0x00000002be0c7825 */ /* 0x008fc800078e0242 */
[----:B------:R-:W-:Y:S02]  /*673a0*/  IMAD.WIDE R14, R190, 0x2, R64 ;  /* 0x00000002be0e7825 */ /* 0x000fe400078e0240 */
[----:B------:R-:W3:Y:S01]  /*673b0*/  LDL.LU R190, [R1+0xd84] ;  /* 0x000d840001be7983 */ /* 0x000ee20000300800 */
[----:B------:R-:W-:Y:S01]  /*673c0*/  ISETP.GE.AND P5, PT, R0, UR6, PT ;  /* 0x0000000600007c0c */ /* 0x000fe2000bfa6270 */
[----:B------:R-:W-:Y:S01]  /*673d0*/  VIADD R0, R4, 0x1d9 ;  /* 0x000001d904007836 */ /* 0x000fe20000000000 */
[----:B------:R-:W-:Y:S02]  /*673e0*/  ULDC UR6, c[0x0][0x22c] ;  /* 0x00008b0000067ab9 */ /* 0x000fe40000000800 */
[C---:B------:R-:W-:Y:S02]  /*673f0*/  ISETP.LT.AND P4, PT, R5.reuse, UR4, !P5 ;  /* 0x0000000405007c0c */ /* 0x040fe4000ef81270 */
[----:B------:R-:W-:Y:S02]  /*67400*/  ISETP.LT.AND P5, PT, R6, UR4, !P5 ;  /* 0x0000000406007c0c */ /* 0x000fe4000efa1270 */
[----:B------:R-:W-:Y:S01]  /*67410*/  ISETP.GE.AND P3, PT, R0, UR6, PT ;  /* 0x0000000600007c0c */ /* 0x000fe2000bf66270 */
[----:B------:R-:W-:Y:S01]  /*67420*/  VIADD R0, R4, 0x1da ;  /* 0x000001da04007836 */ /* 0x000fe20000000000 */
[----:B------:R-:W-:Y:S01]  /*67430*/  ULDC UR6, c[0x0][0x22c] ;  /* 0x00008b0000067ab9 */ /* 0x000fe20000000800 */
[----:B------:R-:W-:Y:S01]  /*67440*/  IMAD.WIDE R10, R192, 0x2, R66 ;  /* 0x00000002c00a7825 */ /* 0x000fe200078e0242 */
[----:B------:R-:W-:-:S02]  /*67450*/  ISETP.LT.AND P6, PT, R5, UR4, !P3 ;  /* 0x0000000405007c0c */ /* 0x000fc4000dfc1270 */
[----:B------:R-:W-:Y:S01]  /*67460*/  ISETP.LT.AND P3, PT, R6, UR4, !P3 ;  /* 0x0000000406007c0c */ /* 0x000fe2000df61270 */
[----:B------:R-:W-:Y:S01]  /*67470*/  IMAD.WIDE R2, R192, 0x2, R64 ;  /* 0x00000002c0027825 */ /* 0x000fe200078e0240 */
[----:B------:R-:W-:Y:S02]  /*67480*/  PRMT R7, R152, 0x7632, R7 ;  /* 0x0000763298077816 */ /* 0x000fe40000000007 */
[----:B------:R-:W-:Y:S01]  /*67490*/  ISETP.GE.AND P2, PT, R0, UR6, PT ;  /* 0x0000000600007c0c */ /* 0x000fe2000bf46270 */
[----:B------:R4:W-:Y:S01]  /*674a0*/  @P4 STG.E.U16 desc[UR8][R10.64], R152 ;  /* 0x000000980a004986 */ /* 0x0009e2000c101508 */
[----:B------:R-:W-:Y:S02]  /*674b0*/  PRMT R9, R156, 0x7632, R9 ;  /* 0x000076329c097816 */ /* 0x000fe40000000009 */
[----:B------:R-:W-:Y:S01]  /*674c0*/  ISETP.LT.AND P4, PT, R5, UR4, !P2 ;  /* 0x0000000405007c0c */ /* 0x000fe2000d781270 */
[----:B------:R0:W-:Y:S01]  /*674d0*/  @P5 STG.E.U16 desc[UR8][R2.64], R7 ;  /* 0x0000000702005986 */ /* 0x0001e2000c101508 */
[----:B------:R-:W-:-:S03]  /*674e0*/  ISETP.LT.AND P5, PT, R6, UR4, !P2 ;  /* 0x0000000406007c0c */ /* 0x000fc6000d7a1270 */
[----:B------:R-:W-:Y:S01]  /*674f0*/  @P6 STG.E.U16 desc[UR8][R12.64], R156 ;  /* 0x0000009c0c006986 */ /* 0x000fe2000c101508 */
[----:B------:R-:W-:-:S03]  /*67500*/  ISETP.LT.AND P6, PT, R5, UR4, !P0 ;  /* 0x0000000405007c0c */ /* 0x000fc6000c7c1270 */
[----:B------:R1:W-:Y:S01]  /*67510*/  @P3 STG.E.U16 desc[UR8][R14.64], R9 ;  /* 0x000000090e003986 */ /* 0x0003e2000c101508 */
[----:B----4-:R-:W-:Y:S01]  /*67520*/  IMAD.WIDE R10, R194, 0x2, R64 ;  /* 0x00000002c20a7825 */ /* 0x010fe200078e0240 */
[----:B0-----:R-:W-:-:S03]  /*67530*/  PRMT R3, R153, 0x7632, R3 ;  /* 0x0000763299037816 */ /* 0x001fc60000000003 */
[--C-:B-1----:R-:W-:Y:S02]  /*67540*/  IMAD.WIDE R8, R194, 0x2, R66.reuse ;  /* 0x00000002c2087825 */ /* 0x102fe400078e0242 */
[----:B------:R-:W4:Y:S04]  /*67550*/  LDL.LU R194, [R1+0xd70] ;  /* 0x000d700001c27983 */ /* 0x000f280000300800 */
[----:B------:R-:W-:Y:S04]  /*67560*/  @P4 STG.E.U16 desc[UR8][R8.64], R153 ;  /* 0x0000009908004986 */ /* 0x000fe8000c101508 */
[----:B------:R2:W-:Y:S02]  /*67570*/  @P5 STG.E.U16 desc[UR8][R10.64], R3 ;  /* 0x000000030a005986 */ /* 0x0005e4000c101508 */
[----:B--2---:R-:W-:-:S04]  /*67580*/  IMAD.WIDE R2, R195, 0x2, R66 ;  /* 0x00000002c3027825 */ /* 0x004fc800078e0242 */
[----:B------:R-:W-:Y:S02]  /*67590*/  IMAD.WIDE R12, R195, 0x2, R64 ;  /* 0x00000002c30c7825 */ /* 0x000fe400078e0240 */
[----:B------:R-:W2:Y:S04]  /*675a0*/  LDL.LU R195, [R1+0xd68] ;  /* 0x000d680001c37983 */ /* 0x000ea80000300800 */
[----:B------:R3:W-:Y:S04]  /*675b0*/  @P6 STG.E.U16 desc[UR8][R2.64], R157 ;  /* 0x0000009d02006986 */ /* 0x0007e8000c101508 */
[----:B------:R-:W2:Y:S01]  /*675c0*/  LDL.LU R192, [R1+0xd54] ;  /* 0x000d540001c07983 */ /* 0x000ea20000300800 */
[----:B---3--:R-:W-:-:S04]  /*675d0*/  IMAD.WIDE R2, R190, 0x2, R66 ;  /* 0x00000002be027825 */ /* 0x008fc800078e0242 */
[----:B------:R-:W-:Y:S02]  /*675e0*/  IMAD.WIDE R14, R190, 0x2, R64 ;  /* 0x00000002be0e7825 */ /* 0x000fe400078e0240 */
[----:B------:R-:W3:Y:S01]  /*675f0*/  LDL.LU R190, [R1+0xd4c] ;  /* 0x000d4c0001be7983 */ /* 0x000ee20000300800 */
[----:B------:R-:W-:Y:S01]  /*67600*/  ISETP.LT.AND P0, PT, R6, UR4, !P0 ;  /* 0x0000000406007c0c */ /* 0x000fe2000c701270 */
[----:B------:R-:W-:Y:S01]  /*67610*/  VIADD R0, R4, 0x1dd ;  /* 0x000001dd04007836 */ /* 0x000fe20000000000 */
[----:B------:R-:W-:Y:S02]  /*67620*/  ISETP.LT.AND P5, PT, R5, UR4, !P1 ;  /* 0x0000000405007c0c */ /* 0x000fe4000cfa1270 */
[----:B------:R-:W-:Y:S02]  /*67630*/  PRMT R7, R157, 0x7632, R7 ;  /* 0x000076329d077816 */ /* 0x000fe40000000007 */
[----:B------:R-:W-:Y:S01]  /*67640*/  ISETP.GE.AND P2, PT, R0, UR5, PT ;  /* 0x0000000500007c0c */ /* 0x000fe2000bf46270 */
[----:B------:R-:W-:Y:S01]  /*67650*/  VIADD R0, R4, 0x1de ;  /* 0x000001de04007836 */ /* 0x000fe20000000000 */
[----:B------:R-:W-:Y:S01]  /*67660*/  ISETP.LT.AND P1, PT, R6, UR4, !P1 ;  /* 0x0000000406007c0c */ /* 0x000fe2000cf21270 */
[----:B------:R-:W-:-:S04]  /*67670*/  IMAD.WIDE R8, R193, 0x2, R66 ;  /* 0x00000002c1087825 */ /* 0x000fc800078e0242 */
[----:B------:R0:W-:Y:S01]  /*67680*/  @P0 STG.E.U16 desc[UR8][R12.64], R7 ;  /* 0x000000070c000986 */ /* 0x0001e2000c101508 */
[----:B------:R-:W-:Y:S02]  /*67690*/  ISETP.LT.AND P0, PT, R5, UR4, !P2 ;  /* 0x0000000405007c0c */ /* 0x000fe4000d701270 */
[----:B------:R-:W-:Y:S02]  /*676a0*/  ISETP.LT.AND P2, PT, R6, UR4, !P2 ;  /* 0x0000000406007c0c */ /* 0x000fe4000d741270 */
[----:B------:R-:W-:Y:S01]  /*676b0*/  ISETP.GE.AND P3, PT, R0, UR5, PT ;  /* 0x0000000500007c0c */ /* 0x000fe2000bf66270 */
[----:B------:R-:W-:Y:S01]  /*676c0*/  VIADD R0, R4, 0x1df ;  /* 0x000001df04007836 */ /* 0x000fe20000000000 */
[----:B------:R1:W-:Y:S01]  /*676d0*/  @P5 STG.E.U16 desc[UR8][R8.64], R154 ;  /* 0x0000009a08005986 */ /* 0x0003e2000c101508 */
[----:B------:R-:W-:Y:S01]  /*676e0*/  IMAD.WIDE R10, R193, 0x2, R64 ;  /* 0x00000002c10a7825 */ /* 0x000fe200078e0240 */
[----:B------:R-:W-:Y:S02]  /*676f0*/  ISETP.LT.AND P5, PT, R5, UR4, !P3 ;  /* 0x0000000405007c0c */ /* 0x000fe4000dfa1270 */
[----:B------:R-:W-:-:S02]  /*67700*/  ISETP.LT.AND P3, PT, R6, UR4, !P3 ;  /* 0x0000000406007c0c */ /* 0x000fc4000df61270 */
[----:B0-----:R-:W-:Y:S02]  /*67710*/  PRMT R13, R158, 0x7632, R13 ;  /* 0x000076329e0d7816 */ /* 0x001fe4000000000d */
[----:B------:R-:W-:Y:S02]  /*67720*/  ISETP.GE.AND P4, PT, R0, UR5, PT ;  /* 0x0000000500007c0c */ /* 0x000fe4000bf86270 */
[----:B-1----:R-:W-:-:S05]  /*67730*/  PRMT R9, R154, 0x7632, R9 ;  /* 0x000076329a097816 */ /* 0x002fca0000000009 */
[----:B------:R4:W-:Y:S04]  /*67740*/  @P1 STG.E.U16 desc[UR8][R10.64], R9 ;  /* 0x000000090a001986 */ /* 0x0009e8000c101508 */
[----:B------:R0:W-:Y:S04]  /*67750*/  @P0 STG.E.U16 desc[UR8][R2.64], R158 ;  /* 0x0000009e02000986 */ /* 0x0001e8000c101508 */
[----:B------:R1:W-:Y:S01]  /*67760*/  @P2 STG.E.U16 desc[UR8][R14.64], R13 ;  /* 0x0000000d0e002986 */ /* 0x0003e2000c101508 */
[----:B------:R-:W-:Y:S01]  /*67770*/  ISETP.LT.AND P2, PT, R5, UR4, !P4 ;  /* 0x0000000405007c0c */ /* 0x000fe2000e741270 */
[----:B----4-:R-:W-:Y:S01]  /*67780*/  IMAD.WIDE R8, R194, 0x2, R66 ;  /* 0x00000002c2087825 */ /* 0x010fe200078e0242 */
[----:B0-----:R-:W-:-:S03]  /*67790*/  PRMT R3, R155, 0x7632, R3 ;  /* 0x000076329b037816 */ /* 0x001fc60000000003 */
[----:B-1----:R-:W-:Y:S02]  /*677a0*/  IMAD.WIDE R12, R194, 0x2, R64 ;  /* 0x00000002c20c7825 */ /* 0x002fe400078e0240 */
        /* <DEDUP_REMOVED lines=10> */
[----:B------:R-:W3:Y:S02]  /*67850*/  LDL.LU R190, [R1+0xd14] ;  /* 0x000d140001be7983 */ /* 0x000ee40000300800 */
[----:B------:R-:W-:Y:S01]  /*67860*/  VIADD R0, R4, 0x1e0 ;  /* 0x000001e004007836 */ /* 0x000fe20000000000 */
[----:B------:R-:W-:-:S04]  /*67870*/  ISETP.LT.AND P4, PT, R6, UR4, !P4 ;  /* 0x0000000406007c0c */ /* 0x000fc8000e781270 */
[----:B------:R-:W-:Y:S01]  /*67880*/  ISETP.GE.AND P6, PT, R0, UR5, PT ;  /* 0x0000000500007c0c */ /* 0x000fe2000bfc6270 */
[----:B------:R-:W-:-:S03]  /*67890*/  VIADD R0, R4, 0x1e1 ;  /* 0x000001e104007836 */ /* 0x000fc60000000000 */
[----:B------:R-:W-:Y:S02]  /*678a0*/  ISETP.LT.AND P5, PT, R5, UR4, !P6 ;  /* 0x0000000405007c0c */ /* 0x000fe4000f7a1270 */
[----:B------:R-:W-:Y:S02]  /*678b0*/  PRMT R7, R159, 0x7632, R7 ;  /* 0x000076329f077816 */ /* 0x000fe40000000007 */
[----:B------:R-:W-:Y:S01]  /*678c0*/  ISETP.LT.AND P6, PT, R6, UR4, !P6 ;  /* 0x0000000406007c0c */ /* 0x000fe2000f7c1270 */
[----:B------:R-:W-:Y:S01]  /*678d0*/  IMAD.WIDE R8, R192, 0x2, R66 ;  /* 0x00000002c0087825 */ /* 0x000fe200078e0242 */
[----:B------:R-:W-:Y:S01]  /*678e0*/  ISETP.GE.AND P1, PT, R0, UR5, PT ;  /* 0x0000000500007c0c */ /* 0x000fe2000bf26270 */
[----:B------:R-:W-:Y:S02]  /*678f0*/  @P4 STG.E.U16 desc[UR8][R10.64], R7 ;  /* 0x000000070a004986 */ /* 0x000fe4000c101508 */
[----:B------:R-:W-:Y:S01]  /*67900*/  VIADD R0, R4, 0x1e2 ;  /* 0x000001e204007836 */ /* 0x000fe20000000000 */
[----:B------:R-:W-:Y:S01]  /*67910*/  ISETP.LT.AND P4, PT, R5, UR4, !P1 ;  /* 0x0000000405007c0c */ /* 0x000fe2000cf81270 */
[----:B------:R-:W-:Y:S01]  /*67920*/  IMAD.WIDE R12, R192, 0x2, R64 ;  /* 0x00000002c00c7825 */ /* 0x000fe200078e0240 */
[----:B------:R-:W-:Y:S01]  /*67930*/  ISETP.LT.AND P1, PT, R6, UR4, !P1 ;  /* 0x0000000406007c0c */ /* 0x000fe2000cf21270 */
[----:B------:R0:W-:Y:S01]  /*67940*/  @P5 STG.E.U16 desc[UR8][R8.64], R160 ;  /* 0x000000a008005986 */ /* 0x0001e2000c101508 */
[----:B------:R-:W-:Y:S01]  /*67950*/  ISETP.GE.AND P0, PT, R0, UR5, PT ;  /* 0x0000000500007c0c */ /* 0x000fe2000bf06270 */
[----:B------:R-:W-:-:S03]  /*67960*/  VIADD R0, R4, 0x1e3 ;  /* 0x000001e304007836 */ /* 0x000fc60000000000 */
[----:B------:R-:W-:Y:S02]  /*67970*/  ISETP.LT.AND P5, PT, R5, UR4, !P0 ;  /* 0x0000000405007c0c */ /* 0x000fe4000c7a1270 */
[----:B0-----:R-:W-:Y:S02]  /*67980*/  PRMT R9, R160, 0x7632, R9 ;  /* 0x00007632a0097816 */ /* 0x001fe40000000009 */
[----:B------:R-:W-:-:S03]  /*67990*/  PRMT R11, R164, 0x7632, R11 ;  /* 0x00007632a40b7816 */ /* 0x000fc6000000000b */
[----:B------:R4:W-:Y:S01]  /*679a0*/  @P6 STG.E.U16 desc[UR8][R12.64], R9 ;  /* 0x000000090c006986 */ /* 0x0009e2000c101508 */
[----:B------:R-:W-:Y:S02]  /*679b0*/  ISETP.LT.AND P6, PT, R6, UR4, !P0 ;  /* 0x0000000406007c0c */ /* 0x000fe4000c7c1270 */
[----:B------:R-:W-:Y:S01]  /*679c0*/  ISETP.GE.AND P3, PT, R0, UR5, PT ;  /* 0x0000000500007c0c */ /* 0x000fe2000bf66270 */
[----:B------:R0:W-:Y:S03]  /*679d0*/  @P4 STG.E.U16 desc[UR8][R2.64], R164 ;  /* 0x000000a402004986 */ /* 0x0001e6000c101508 */
[----:B------:R-:W-:Y:S01]  /*679e0*/  ISETP.LT.AND P4, PT, R5, UR4, !P3 ;  /* 0x0000000405007c0c */ /* 0x000fe2000df81270 */
[----:B------:R1:W-:Y:S01]  /*679f0*/  @P1 STG.E.U16 desc[UR8][R14.64], R11 ;  /* 0x0000000b0e001986 */ /* 0x0003e2000c101508 */
        /* <DEDUP_REMOVED lines=88> */
[----:B------:R-:W2:Y:S02]  /*67f80*/  LDL.LU R195, [R1+0xc94] ;  /* 0x000c940001c37983 */ /* 0x000ea40000300800 */
[C---:B------:R-:W-:Y:S02]  /*67f90*/  IMAD.WIDE R8, R193.reuse, 0x2, R66 ;  /* 0x00000002c1087825 */ /* 0x040fe400078e0242 */
[----:B------:R3:W-:Y:S02]  /*67fa0*/  @P5 STG.E.U16 desc[UR8][R2.64], R173 ;  /* 0x000000ad02005986 */ /* 0x0007e4000c101508 */
[----:B------:R-:W-:Y:S02]  /*67fb0*/  IMAD.WIDE R10, R193, 0x2, R64 ;  /* 0x00000002c10a7825 */ /* 0x000fe400078e0240 */
[----:B------:R-:W2:Y:S02]  /*67fc0*/  LDL.LU R193, [R1+0xc88] ;  /* 0x000c880001c17983 */ /* 0x000ea40000300800 */
        /* <DEDUP_REMOVED lines=9> */
[----:B------:R-:W-:Y:S02]  /*68060*/  ISETP.LT.AND P3, PT, R6, UR4, !P3 ;  /* 0x0000000406007c0c */ /* 0x000fe4000df61270 */
[----:B------:R-:W-:Y:S01]  /*68070*/  ISETP.GE.AND P0, PT, R0, UR5, PT ;  /* 0x0000000500007c0c */ /* 0x000fe2000bf06270 */
[----:B------:R-:W-:Y:S01]  /*68080*/  VIADD R0, R4, 0x1ee ;  /* 0x000001ee04007836 */ /* 0x000fe20000000000 */
[----:B------:R-:W-:Y:S02]  /*68090*/  @P2 STG.E.U16 desc[UR8][R12.64], R7 ;  /* 0x000000070c002986 */ /* 0x000fe4000c101508 */
[----:B------:R-:W-:-:S02]  /*680a0*/  ISETP.LT.AND P2, PT, R5, UR4, !P0 ;  /* 0x0000000405007c0c */ /* 0x000fc4000c741270 */
        /* <DEDUP_REMOVED lines=43> */
[----:B------:R-:W-:-:S02]  /*68360*/  VIADD R0, R4, 0x1f3 ;  /* 0x000001f304007836 */ /* 0x000fc40000000000 */
[----:B------:R-:W3:Y:S01]  /*68370*/  LDL.LU R193, [R1+0xc4c] ;  /* 0x000c4c0001c17983 */ /* 0x000ee20000300800 */
[----:B------:R-:W-:Y:S02]  /*68380*/  ISETP.LT.AND P6, PT, R5, UR4, !P0 ;  /* 0x0000000405007c0c */ /* 0x000fe4000c7c1270 */
[----:B0-----:R-:W-:Y:S02]  /*68390*/  PRMT R9, R176, 0x7632, R9 ;  /* 0x00007632b0097816 */ /* 0x001fe40000000009 */
[----:B------:R-:W-:-:S03]  /*683a0*/  ISETP.GE.AND P3, PT, R0, UR5, PT ;  /* 0x0000000500007c0c */ /* 0x000fc6000bf66270 */
[----:B------:R4:W-:Y:S01]  /*683b0*/  @P5 STG.E.U16 desc[UR8][R12.64], R9 ;  /* 0x000000090c005986 */ /* 0x0009e2000c101508 */
[----:B------:R-:W-:Y:S02]  /*683c0*/  ISETP.LT.AND P5, PT, R6, UR4, !P0 ;  /* 0x0000000406007c0c */ /* 0x000fe4000c7a1270 */
[----:B------:R-:W-:Y:S01]  /*683d0*/  PRMT R11, R180, 0x7632, R11 ;  /* 0x00007632b40b7816 */ /* 0x000fe2000000000b */
[----:B------:R0:W-:Y:S01]  /*683e0*/  @P4 STG.E.U16 desc[UR8][R2.64], R180 ;  /* 0x000000b402004986 */ /* 0x0001e2000c101508 */
[----:B------:R-:W-:Y:S02]  /*683f0*/  ISETP.LT.AND P4, PT, R5, UR4, !P3 ;  /* 0x0000000405007c0c */ /* 0x000fe4000df81270 */
[----:B------:R-:W-:Y:S01]  /*68400*/  ISETP.LT.AND P3, PT, R6, UR4, !P3 ;  /* 0x0000000406007c0c */ /* 0x000fe2000df61270 */
[----:B------:R1:W-:Y:S01]  /*68410*/  @P1 STG.E.U16 desc[UR8][R14.64], R11 ;  /* 0x0000000b0e001986 */ /* 0x0003e2000c101508 */
[----:B----4-:R-:W-:Y:S01]  /*68420*/  IMAD.WIDE R8, R194, 0x2, R66 ;  /* 0x00000002c2087825 */ /* 0x010fe200078e0242 */
[----:B0-----:R-:W-:-:S03]  /*68430*/  PRMT R3, R177, 0x7632, R3 ;  /* 0x00007632b1037816 */ /* 0x001fc60000000003 */
[----:B-1----:R-:W-:Y:S01]  /*68440*/  IMAD.WIDE R10, R194, 0x2, R64 ;  /* 0x00000002c20a7825 */ /* 0x002fe200078e0240 */
[----:B------:R0:W-:Y:S04]  /*68450*/  @P6 STG.E.U16 desc[UR8][R8.64], R177 ;  /* 0x000000b108006986 */ /* 0x0001e8000c101508 */
[----:B------:R2:W-:Y:S04]  /*68460*/  @P5 STG.E.U16 desc[UR8][R10.64], R3 ;  /* 0x000000030a005986 */ /* 0x0005e8000c101508 */
[----:B------:R-:W4:Y:S01]  /*68470*/  LDL.LU R194, [R1+0xc3c] ;  /* 0x000c3c0001c27983 */ /* 0x000f220000300800 */
[----:B0-----:R-:W-:Y:S01]  /*68480*/  PRMT R9, R181, 0x7632, R9 ;  /* 0x00007632b5097816 */ /* 0x001fe20000000009 */
[----:B--2---:R-:W-:-:S04]  /*68490*/  IMAD.WIDE R2, R195, 0x2, R66 ;  /* 0x00000002c3027825 */ /* 0x004fc800078e0242 */
[----:B------:R-:W-:Y:S01]  /*684a0*/  IMAD.WIDE R12, R195, 0x2, R64 ;  /* 0x00000002c30c7825 */ /* 0x000fe200078e0240 */
[----:B------:R-:W-:Y:S04]  /*684b0*/  @P4 STG.E.U16 desc[UR8][R2.64], R181 ;  /* 0x000000b502004986 */ /* 0x000fe8000c101508 */
[----:B------:R-:W2:Y:S04]  /*684c0*/  LDL.LU R195, [R1+0xc30] ;  /* 0x000c300001c37983 */ /* 0x000ea80000300800 */
[----:B------:R3:W-:Y:S02]  /*684d0*/  @P3 STG.E.U16 desc[UR8][R12.64], R9 ;  /* 0x000000090c003986 */ /* 0x0007e4000c101508 */
[----:B---3--:R-:W-:-:S04]  /*684e0*/  IMAD.WIDE R8, R190, 0x2, R66 ;  /* 0x00000002be087825 */ /* 0x008fc800078e0242 */
[----:B------:R-:W-:Y:S02]  /*684f0*/  IMAD.WIDE R10, R190, 0x2, R64 ;  /* 0x00000002be0a7825 */ /* 0x000fe400078e0240 */
[----:B------:R-:W3:Y:S02]  /*68500*/  LDL.LU R190, [R1+0xc20] ;  /* 0x000c200001be7983 */ /* 0x000ee40000300800 */
[----:B------:R-:W-:Y:S02]  /*68510*/  VIADD R0, R4, 0x1f4 ;  /* 0x000001f404007836 */ /* 0x000fe40000000000 */
[----:B------:R-:W3:Y:S03]  /*68520*/  LDL.LU R58, [R1+0xc18] ;  /* 0x000c1800013a7983 */ /* 0x000ee60000300800 */
[----:B------:R-:W-:Y:S01]  /*68530*/  ISETP.GE.AND P2, PT, R0, UR5, PT ;  /* 0x0000000500007c0c */ /* 0x000fe2000bf46270 */
[----:B------:R-:W-:-:S03]  /*68540*/  VIADD R0, R4, 0x1f5 ;  /* 0x000001f504007836 */ /* 0x000fc60000000000 */
[C---:B------:R-:W-:Y:S02]  /*68550*/  ISETP.LT.AND P6, PT, R5.reuse, UR4, !P2 ;  /* 0x0000000405007c0c */ /* 0x040fe4000d7c1270 */
[----:B------:R-:W-:Y:S02]  /*68560*/  ISETP.GE.AND P0, PT, R0, UR5, PT ;  /* 0x0000000500007c0c */ /* 0x000fe4000bf06270 */
[----:B------:R-:W-:Y:S01]  /*68570*/  ISETP.LT.AND P2, PT, R6, UR4, !P2 ;  /* 0x0000000406007c0c */ /* 0x000fe2000d741270 */
[C---:B------:R-:W-:Y:S01]  /*68580*/  VIADD R7, R4.reuse, 0x1f7 ;  /* 0x000001f704077836 */ /* 0x040fe20000000000 */
[----:B------:R-:W-:Y:S01]  /*68590*/  ISETP.LT.AND P3, PT, R5, UR4, !P0 ;  /* 0x0000000405007c0c */ /* 0x000fe2000c761270 */
[----:B------:R-:W-:Y:S02]  /*685a0*/  VIADD R0, R4, 0x1f6 ;  /* 0x000001f604007836 */ /* 0x000fe40000000000 */
[----:B------:R-:W-:Y:S01]  /*685b0*/  IMAD.WIDE R14, R192, 0x2, R66 ;  /* 0x00000002c00e7825 */ /* 0x000fe200078e0242 */
[----:B------:R-:W-:-:S02]  /*685c0*/  ISETP.GE.AND P5, PT, R7, UR5, PT ;  /* 0x0000000507007c0c */ /* 0x000fc4000bfa6270 */
[----:B------:R-:W-:Y:S01]  /*685d0*/  PRMT R7, R178, 0x7632, R7 ;  /* 0x00007632b2077816 */ /* 0x000fe20000000007 */
[----:B------:R-:W-:Y:S01]  /*685e0*/  IMAD.WIDE R2, R192, 0x2, R64 ;  /* 0x00000002c0027825 */ /* 0x000fe200078e0240 */
[----:B------:R-:W-:Y:S01]  /*685f0*/  ISETP.GE.AND P1, PT, R0, UR5, PT ;  /* 0x0000000500007c0c */ /* 0x000fe2000bf26270 */
[----:B------:R-:W-:Y:S01]  /*68600*/  @P6 STG.E.U16 desc[UR8][R14.64], R178 ;  /* 0x000000b20e006986 */ /* 0x000fe2000c101508 */
[----:B------:R-:W-:Y:S01]  /*68610*/  ISETP.LT.AND P0, PT, R6, UR4, !P0 ;  /* 0x0000000406007c0c */ /* 0x000fe2000c701270 */
[----:B------:R-:W-:Y:S02]  /*68620*/  IMAD.WIDE R12, R193, 0x2, R66 ;  /* 0x00000002c10c7825 */ /* 0x000fe400078e0242 */
[----:B------:R0:W-:Y:S01]  /*68630*/  @P2 STG.E.U16 desc[UR8][R2.64], R7 ;  /* 0x0000000702002986 */ /* 0x0001e2000c101508 */
[----:B------:R-:W-:-:S03]  /*68640*/  ISETP.LT.AND P6, PT, R5, UR4, !P1 ;  /* 0x0000000405007c0c */ /* 0x000fc6000cfc1270 */
[----:B------:R-:W3:Y:S01]  /*68650*/  LDL.LU R192, [R1+0xc08] ;  /* 0x000c080001c07983 */ /* 0x000ee20000300800 */
[----:B------:R-:W-:-:S03]  /*68660*/  ISETP.LT.AND P1, PT, R6, UR4, !P1 ;  /* 0x0000000406007c0c */ /* 0x000fc6000cf21270 */
[----:B------:R4:W-:Y:S01]  /*68670*/  @P3 STG.E.U16 desc[UR8][R8.64], R182 ;  /* 0x000000b608003986 */ /* 0x0009e2000c101508 */
[----:B------:R-:W-:Y:S01]  /*68680*/  ISETP.LT.AND P3, PT, R5, UR4, !P5 ;  /* 0x0000000405007c0c */ /* 0x000fe2000ef61270 */
[----:B0-----:R-:W-:Y:S02]  /*68690*/  IMAD.WIDE R2, R193, 0x2, R64 ;  /* 0x00000002c1027825 */ /* 0x001fe400078e0240 */
[----:B------:R-:W3:Y:S01]  /*686a0*/  LDL.LU R193, [R1+0xc00] ;  /* 0x000c000001c17983 */ /* 0x000ee20000300800 */
[----:B------:R-:W-:Y:S02]  /*686b0*/  ISETP.LT.AND P5, PT, R6, UR4, !P5 ;  /* 0x0000000406007c0c */ /* 0x000fe4000efa1270 */
[----:B------:R-:W-:Y:S02]  /*686c0*/  PRMT R15, R182, 0x7632, R15 ;  /* 0x00007632b60f7816 */ /* 0x000fe4000000000f */
[----:B------:R-:W-:Y:S02]  /*686d0*/  PRMT R7, R179, 0x7632, R7 ;  /* 0x00007632b3077816 */ /* 0x000fe40000000007 */
[----:B------:R-:W-:Y:S01]  /*686e0*/  PRMT R14, R183, 0x7632, R14 ;  /* 0x00007632b70e7816 */ /* 0x000fe2000000000e */
[----:B------:R0:W-:Y:S04]  /*686f0*/  @P0 STG.E.U16 desc[UR8][R10.64], R15 ;  /* 0x0000000f0a000986 */ /* 0x0001e8000c101508 */
[----:B------:R2:W-:Y:S04]  /*68700*/  @P6 STG.E.U16 desc[UR8][R12.64], R179 ;  /* 0x000000b30c006986 */ /* 0x0005e8000c101508 */
[----:B------:R1:W-:Y:S01]  /*68710*/  @P1 STG.E.U16 desc[UR8][R2.64], R7 ;  /* 0x0000000702001986 */ /* 0x0003e2000c101508 */
[----:B----4-:R-:W-:-:S04]  /*68720*/  IMAD.WIDE R8, R194, 0x2, R66 ;  /* 0x00000002c2087825 */ /* 0x010fc800078e0242 */
[----:B0-----:R-:W-:Y:S01]  /*68730*/  IMAD.WIDE R10, R194, 0x2, R64 ;  /* 0x00000002c20a7825 */ /* 0x001fe200078e0240 */
[----:B------:R3:W-:Y:S04]  /*68740*/  @P3 STG.E.U16 desc[UR8][R8.64], R183 ;  /* 0x000000b708003986 */ /* 0x0007e8000c101508 */
[----:B------:R-:W4:Y:S04]  /*68750*/  LDL.LU R194, [R1+0xadc] ;  /* 0x000adc0001c27983 */ /* 0x000f280000300800 */
[----:B------:R0:W-:Y:S01]  /*68760*/  @P5 STG.E.U16 desc[UR8][R10.64], R14 ;  /* 0x0000000e0a005986 */ /* 0x0001e2000c101508 */
[----:B--2---:R-:W-:-:S04]  /*68770*/  IMAD.WIDE R12, R195, 0x2, R66 ;  /* 0x00000002c30c7825 */ /* 0x004fc800078e0242 */
[----:B-1----:R-:W-:Y:S02]  /*68780*/  IMAD.WIDE R2, R195, 0x2, R64 ;  /* 0x00000002c3027825 */ /* 0x002fe400078e0240 */
[----:B------:R-:W2:Y:S02]  /*68790*/  LDL.LU R195, [R1+0xad4] ;  /* 0x000ad40001c37983 */ /* 0x000ea40000300800 */
[----:B---3--:R-:W-:-:S04]  /*687a0*/  IMAD.WIDE R8, R190, 0x2, R66 ;  /* 0x00000002be087825 */ /* 0x008fc800078e0242 */
[----:B0-----:R-:W-:Y:S02]  /*687b0*/  IMAD.WIDE R10, R190, 0x2, R64 ;  /* 0x00000002be0a7825 */ /* 0x001fe400078e0240 */
[----:B------:R-:W3:Y:S02]  /*687c0*/  LDL.LU R190, [R1+0x110c] ;  /* 0x00110c0001be7983 */ /* 0x000ee40000300800 */
[----:B------:R-:W-:-:S05]  /*687d0*/  VIADD R0, R4, 0x1f8 ;  /* 0x000001f804007836 */ /* 0x000fca0000000000 */
[----:B------:R-:W-:Y:S01]  /*687e0*/  ISETP.GE.AND P4, PT, R0, UR5, PT ;  /* 0x0000000500007c0c */ /* 0x000fe2000bf86270 */
[----:B------:R-:W-:-:S03]  /*687f0*/  VIADD R0, R4, 0x1f9 ;  /* 0x000001f904007836 */ /* 0x000fc60000000000 */
[----:B------:R-:W-:Y:S02]  /*68800*/  ISETP.LT.AND P6, PT, R5, UR4, !P4 ;  /* 0x0000000405007c0c */ /* 0x000fe4000e7c1270 */
[----:B------:R-:W-:Y:S01]  /*68810*/  ISETP.GE.AND P2, PT, R0, UR5, PT ;  /* 0x0000000500007c0c */ /* 0x000fe2000bf46270 */
[----:B------:R-:W-:Y:S01]  /*68820*/  VIADD R0, R4, 0x1fa ;  /* 0x000001fa04007836 */ /* 0x000fe20000000000 */
[----:B------:R-:W-:-:S04]  /*68830*/  ISETP.LT.AND P4, PT, R6, UR4, !P4 ;  /* 0x0000000406007c0c */ /* 0x000fc8000e781270 */
[----:B------:R-:W-:Y:S01]  /*68840*/  ISETP.GE.AND P0, PT, R0, UR5, PT ;  /* 0x0000000500007c0c */ /* 0x000fe2000bf06270 */
[----:B------:R-:W-:Y:S01]  /*68850*/  VIADD R0, R4, 0x1fb ;  /* 0x000001fb04007836 */ /* 0x000fe20000000000 */
[C---:B------:R-:W-:Y:S02]  /*68860*/  ISETP.LT.AND P5, PT, R5.reuse, UR4, !P2 ;  /* 0x0000000405007c0c */ /* 0x040fe4000d7a1270 */
[----:B------:R-:W-:Y:S01]  /*68870*/  ISETP.LT.AND P3, PT, R6, UR4, !P2 ;  /* 0x0000000406007c0c */ /* 0x000fe2000d761270 */
[----:B------:R0:W-:Y:S01]  /*68880*/  @P6 STG.E.U16 desc[UR8][R12.64], R184 ;  /* 0x000000b80c006986 */ /* 0x0001e2000c101508 */
[----:B------:R-:W-:Y:S01]  /*68890*/  ISETP.GE.AND P1, PT, R0, UR5, PT ;  /* 0x0000000500007c0c */ /* 0x000fe2000bf26270 */
[----:B------:R-:W-:Y:S01]  /*688a0*/  VIADD R0, R4, 0x1fc ;  /* 0x000001fc04007836 */ /* 0x000fe20000000000 */
[----:B------:R-:W-:Y:S02]  /*688b0*/  ISETP.LT.AND P6, PT, R5, UR4, !P0 ;  /* 0x0000000405007c0c */ /* 0x000fe4000c7c1270 */
[----:B------:R-:W-:-:S02]  /*688c0*/  PRMT R7, R184, 0x7632, R7 ;  /* 0x00007632b8077816 */ /* 0x000fc40000000007 */
[----:B------:R-:W-:Y:S01]  /*688d0*/  ISETP.GE.AND P2, PT, R0, UR5, PT ;  /* 0x0000000500007c0c */ /* 0x000fe2000bf46270 */
[----:B------:R-:W-:Y:S01]  /*688e0*/  VIADD R0, R4, 0x1fd ;  /* 0x000001fd04007836 */ /* 0x000fe20000000000 */
[----:B------:R-:W-:Y:S01]  /*688f0*/  PRMT R14, R16, 0x7632, R14 ;  /* 0x00007632100e7816 */ /* 0x000fe2000000000e */
[----:B------:R1:W-:Y:S01]  /*68900*/  @P4 STG.E.U16 desc[UR8][R2.64], R7 ;  /* 0x0000000702004986 */ /* 0x0003e2000c101508 */
[----:B0-----:R-:W-:Y:S01]  /*68910*/  IMAD.WIDE R12, R58, 0x2, R66 ;  /* 0x000000023a0c7825 */ /* 0x001fe200078e0242 */
[----:B------:R-:W-:Y:S02]  /*68920*/  ISETP.LT.AND P0, PT, R6, UR4, !P0 ;  /* 0x0000000406007c0c */ /* 0x000fe4000c701270 */
[----:B------:R0:W-:Y:S01]  /*68930*/  @P5 STG.E.U16 desc[UR8][R8.64], R16 ;  /* 0x0000001008005986 */ /* 0x0001e2000c101508 */
[----:B------:R-:W-:Y:S01]  /*68940*/  ISETP.GE.AND P4, PT, R0, UR5, PT ;  /* 0x0000000500007c0c */ /* 0x000fe2000bf86270 */
[----:B------:R-:W-:Y:S01]  /*68950*/  VIADD R0, R4, 0x1fe ;  /* 0x000001fe04007836 */ /* 0x000fe20000000000 */
[----:B------:R-:W-:Y:S01]  /*68960*/  ISETP.LT.AND P5, PT, R5, UR4, !P1 ;  /* 0x0000000405007c0c */ /* 0x000fe2000cfa1270 */
[----:B------:R0:W-:Y:S01]  /*68970*/  @P3 STG.E.U16 desc[UR8][R10.64], R14 ;  /* 0x0000000e0a003986 */ /* 0x0001e2000c101508 */
[----:B------:R-:W-:-:S03]  /*68980*/  ISETP.LT.AND P3, PT, R6, UR4, !P1 ;  /* 0x0000000406007c0c */ /* 0x000fc6000cf61270 */
[----:B------:R0:W-:Y:S01]  /*68990*/  @P6 STG.E.U16 desc[UR8][R12.64], R185 ;  /* 0x000000b90c006986 */ /* 0x0001e2000c101508 */
[----:B------:R-:W-:Y:S01]  /*689a0*/  ISETP.LT.AND P6, PT, R5, UR4, !P2 ;  /* 0x0000000405007c0c */ /* 0x000fe2000d7c1270 */
[----:B-1----:R-:W-:Y:S01]  /*689b0*/  IMAD.WIDE R2, R58, 0x2, R64 ;  /* 0x000000023a027825 */ /* 0x002fe200078e0240 */
[----:B------:R-:W-:Y:S02]  /*689c0*/  ISETP.GE.AND P1, PT, R0, UR5, PT ;  /* 0x0000000500007c0c */ /* 0x000fe4000bf26270 */
[----:B------:R-:W-:Y:S01]  /*689d0*/  PRMT R0, R185, 0x7632, R0 ;  /* 0x00007632b9007816 */ /* 0x000fe20000000000 */
[----:B0-----:R-:W-:Y:S01]  /*689e0*/  IMAD.WIDE R8, R192, 0x2, R66 ;  /* 0x00000002c0087825 */ /* 0x001fe200078e0242 */
[----:B------:R-:W-:-:S03]  /*689f0*/  PRMT R7, R17, 0x7632, R7 ;  /* 0x0000763211077816 */ /* 0x000fc60000000007 */
[----:B------:R-:W-:Y:S01]  /*68a00*/  IMAD.WIDE R10, R192, 0x2, R64 ;  /* 0x00000002c00a7825 */ /* 0x000fe200078e0240 */
[----:B------:R0:W-:Y:S03]  /*68a10*/  @P0 STG.E.U16 desc[UR8][R2.64], R0 ;  /* 0x0000000002000986 */ /* 0x0001e6000c101508 */
[----:B------:R-:W-:Y:S01]  /*68a20*/  IMAD.WIDE R12, R193, 0x2, R66 ;  /* 0x00000002c10c7825 */ /* 0x000fe200078e0242 */
[----:B------:R1:W-:Y:S03]  /*68a30*/  @P5 STG.E.U16 desc[UR8][R8.64], R17 ;  /* 0x0000001108005986 */ /* 0x0003e6000c101508 */
[----:B------:R-:W-:Y:S01]  /*68a40*/  VIADD R4, R4, 0x1ff ;  /* 0x000001ff04047836 */ /* 0x000fe20000000000 */
[----:B------:R2:W-:Y:S01]  /*68a50*/  @P3 STG.E.U16 desc[UR8][R10.64], R7 ;  /* 0x000000070a003986 */ /* 0x0005e2000c101508 */
[----:B------:R-:W-:-:S03]  /*68a60*/  ISETP.LT.AND P2, PT, R6, UR4, !P2 ;  /* 0x0000000406007c0c */ /* 0x000fc6000d741270 */
[----:B------:R2:W-:Y:S01]  /*68a70*/  @P6 STG.E.U16 desc[UR8][R12.64], R186 ;  /* 0x000000ba0c006986 */ /* 0x0005e2000c101508 */
[----:B------:R-:W-:Y:S02]  /*68a80*/  ISETP.GE.AND P0, PT, R4, UR5, PT ;  /* 0x0000000504007c0c */ /* 0x000fe4000bf06270 */
[C---:B------:R-:W-:Y:S02]  /*68a90*/  ISETP.LT.AND P6, PT, R5.reuse, UR4, !P4 ;  /* 0x0000000405007c0c */ /* 0x040fe4000e7c1270 */
[C---:B------:R-:W-:Y:S02]  /*68aa0*/  ISETP.LT.AND P4, PT, R6.reuse, UR4, !P4 ;  /* 0x0000000406007c0c */ /* 0x040fe4000e781270 */
[C---:B------:R-:W-:Y:S02]  /*68ab0*/  ISETP.LT.AND P5, PT, R5.reuse, UR4, !P1 ;  /* 0x0000000405007c0c */ /* 0x040fe4000cfa1270 */
[----:B------:R-:W-:Y:S02]  /*68ac0*/  ISETP.LT.AND P1, PT, R6, UR4, !P1 ;  /* 0x0000000406007c0c */ /* 0x000fe4000cf21270 */
[----:B------:R-:W-:-:S02]  /*68ad0*/  ISETP.LT.AND P3, PT, R5, UR4, !P0 ;  /* 0x0000000405007c0c */ /* 0x000fc4000c761270 */
[----:B------:R-:W-:Y:S01]  /*68ae0*/  ISETP.LT.AND P0, PT, R6, UR4, !P0 ;  /* 0x0000000406007c0c */ /* 0x000fe2000c701270 */
[----:B------:R-:W-:Y:S01]  /*68af0*/  IMAD.WIDE R4, R193, 0x2, R64 ;  /* 0x00000002c1047825 */ /* 0x000fe200078e0240 */
[----:B------:R-:W-:Y:S02]  /*68b00*/  PRMT R14, R186, 0x7632, R14 ;  /* 0x00007632ba0e7816 */ /* 0x000fe4000000000e */
[----:B0-----:R-:W-:Y:S01]  /*68b10*/  PRMT R0, R18, 0x7632, R0 ;  /* 0x0000763212007816 */ /* 0x001fe20000000000 */
[----:B----4-:R-:W-:Y:S01]  /*68b20*/  IMAD.WIDE R2, R194, 0x2, R66 ;  /* 0x00000002c2027825 */ /* 0x010fe200078e0242 */
[----:B------:R-:W-:-:S03]  /*68b30*/  PRMT R6, R187, 0x7632, R6 ;  /* 0x00007632bb067816 */ /* 0x000fc60000000006 */
[----:B-1----:R-:W-:Y:S01]  /*68b40*/  IMAD.WIDE R8, R194, 0x2, R64 ;  /* 0x00000002c2087825 */ /* 0x002fe200078e0240 */
[----:B------:R0:W-:Y:S04]  /*68b50*/  @P2 STG.E.U16 desc[UR8][R4.64], R14 ;  /* 0x0000000e04002986 */ /* 0x0001e8000c101508 */
[----:B------:R0:W-:Y:S04]  /*68b60*/  @P6 STG.E.U16 desc[UR8][R2.64], R18 ;  /* 0x0000001202006986 */ /* 0x0001e8000c101508 */
[----:B------:R0:W-:Y:S01]  /*68b70*/  @P4 STG.E.U16 desc[UR8][R8.64], R0 ;  /* 0x0000000008004986 */ /* 0x0001e2000c101508 */
[----:B--2---:R-:W-:-:S04]  /*68b80*/  IMAD.WIDE R10, R195, 0x2, R66 ;  /* 0x00000002c30a7825 */ /* 0x004fc800078e0242 */
[----:B------:R-:W-:Y:S01]  /*68b90*/  IMAD.WIDE R12, R195, 0x2, R64 ;  /* 0x00000002c30c7825 */ /* 0x000fe200078e0240 */
[----:B------:R0:W-:Y:S04]  /*68ba0*/  @P5 STG.E.U16 desc[UR8][R10.64], R187 ;  /* 0x000000bb0a005986 */ /* 0x0001e8000c101508 */
[----:B------:R0:W-:Y:S01]  /*68bb0*/  @P1 STG.E.U16 desc[UR8][R12.64], R6 ;  /* 0x000000060c001986 */ /* 0x0001e2000c101508 */
[----:B---3--:R-:W-:-:S05]  /*68bc0*/  IMAD.WIDE R66, R190, 0x2, R66 ;  /* 0x00000002be427825 */ /* 0x008fca00078e0242 */
[----:B------:R0:W-:Y:S01]  /*68bd0*/  @P3 STG.E.U16 desc[UR8][R66.64], R19 ;  /* 0x0000001342003986 */ /* 0x0001e2000c101508 */
[----:B------:R-:W-:Y:S01]  /*68be0*/  IMAD.WIDE R64, R190, 0x2, R64 ;  /* 0x00000002be407825 */ /* 0x000fe200078e0240 */
[----:B------:R-:W-:Y:S06]  /*68bf0*/  @!P0 EXIT ;  /* 0x000000000000894d */ /* 0x000fec0003800000 */
[----:B------:R-:W-:-:S05]  /*68c00*/  PRMT R32, R19, 0x7632, R32 ;  /* 0x0000763213207816 */ /* 0x000fca0000000020 */
[----:B------:R-:W-:Y:S01]  /*68c10*/  STG.E.U16 desc[UR8][R64.64], R32 ;  /* 0x0000002040007986 */ /* 0x000fe2000c101508 */
[----:B------:R-:W-:Y:S05]  /*68c20*/  EXIT ;  /* 0x000000000000794d */ /* 0x000fea0003800000 */
.L_x_2:
[----:B------:R-:W-:-:S00]  /*68c30*/  BRA `(.L_x_2) ;  /* 0xfffffffc00fc7947 */ /* 0x000fc0000383ffff */
[----:B------:R-:W-:-:S00]  /*68c40*/  NOP ;  /* 0x0000000000007918 */ /* 0x000fc00000000000 */
        /* <DEDUP_REMOVED lines=11> */
.L_x_3:


//--------------------- .nv.shared.matmul_kernel  --------------------------
	.section	.nv.shared.matmul_kernel,"aw",@nobits
	.sectionflags	@""
	.align	16
	.zero		1024


//--------------------- .nv.shared.reserved.0     --------------------------
	.section	.nv.shared.reserved.0,"aw",@nobits
	.weak		__nv_reservedSMEM_offset_0_alias
	.size		__nv_reservedSMEM_offset_0_alias, 0, 0
	.other		__nv_reservedSMEM_offset_0_alias,@"STO_CUDA_RESERVED_SHARED STV_DEFAULT"
__nv_reservedSMEM_offset_0_alias:
	.zero		0


//--------------------- .nv.constant0.matmul_kernel --------------------------
	.section	.nv.constant0.matmul_kernel,"a",@progbits
	.sectionflags	@""
	.align	4
.nv.constant0.matmul_kernel:
	.zero		608


//--------------------- SYMBOLS --------------------------

	.type		.nv.reservedSmem.offset0,@object
	.size		.nv.reservedSmem.offset0,0x4
